//
// Generated by NVIDIA NVVM Compiler
//
// Compiler Build ID: CL-36424714
// Cuda compilation tools, release 13.0, V13.0.88
// Based on NVVM 20.0.0
//

.version 9.0
.target sm_100
.address_size 64

	// .globl	_ZN3cub18CUB_300001_SM_10006detail11EmptyKernelIvEEvv
// _ZZN3cub18CUB_300001_SM_10006detail6reduce28DeviceReduceSingleTileKernelINS2_10policy_hubIdjN4cuda3std3__44plusIdEEE10Policy1000EN6thrust24THRUST_300001_SM_1000_NS17counting_iteratorIiNSD_11use_defaultESF_SF_EEPdjS9_dd9integrandEEvT0_T1_T2_T3_T4_T6_E12temp_storage has been demoted
// _ZZN3cub18CUB_300001_SM_10006detail6reduce18DeviceReduceKernelINS2_10policy_hubIdjN4cuda3std3__44plusIdEEE10Policy1000EN6thrust24THRUST_300001_SM_1000_NS17counting_iteratorIiNSD_11use_defaultESF_SF_EEjS9_d9integrandEEvT0_PT3_T1_NS0_13GridEvenShareISL_EET2_T4_E12temp_storage has been demoted
// _ZZN3cub18CUB_300001_SM_10006detail6reduce28DeviceReduceSingleTileKernelINS2_10policy_hubIdjN4cuda3std3__44plusIdEEE10Policy1000EPdSC_iS9_ddNS7_10__identityEEEvT0_T1_T2_T3_T4_T6_E12temp_storage has been demoted
// _ZZN3cub18CUB_300001_SM_10006detail6reduce28DeviceReduceSingleTileKernelINS2_10policy_hubIdyN4cuda3std3__44plusIdEEE10Policy1000EN6thrust24THRUST_300001_SM_1000_NS17counting_iteratorIiNSD_11use_defaultESF_SF_EEPdyS9_dd9integrandEEvT0_T1_T2_T3_T4_T6_E12temp_storage has been demoted
// _ZZN3cub18CUB_300001_SM_10006detail6reduce18DeviceReduceKernelINS2_10policy_hubIdyN4cuda3std3__44plusIdEEE10Policy1000EN6thrust24THRUST_300001_SM_1000_NS17counting_iteratorIiNSD_11use_defaultESF_SF_EEyS9_d9integrandEEvT0_PT3_T1_NS0_13GridEvenShareISL_EET2_T4_E12temp_storage has been demoted
// _ZZN3cub18CUB_300001_SM_10006detail6reduce28DeviceReduceSingleTileKernelINS2_10policy_hubIdyN4cuda3std3__44plusIdEEE10Policy1000EPdSC_iS9_ddNS7_10__identityEEEvT0_T1_T2_T3_T4_T6_E12temp_storage has been demoted
.global .align 1 .b8 _ZN30_INTERNAL_36bdc303_4_k_cu_main4cuda3std3__45__cpo5beginE[1];
.global .align 1 .b8 _ZN30_INTERNAL_36bdc303_4_k_cu_main4cuda3std3__45__cpo3endE[1];
.global .align 1 .b8 _ZN30_INTERNAL_36bdc303_4_k_cu_main4cuda3std3__45__cpo6cbeginE[1];
.global .align 1 .b8 _ZN30_INTERNAL_36bdc303_4_k_cu_main4cuda3std3__45__cpo4cendE[1];
.global .align 1 .b8 _ZN30_INTERNAL_36bdc303_4_k_cu_main4cuda3std3__45__cpo6rbeginE[1];
.global .align 1 .b8 _ZN30_INTERNAL_36bdc303_4_k_cu_main4cuda3std3__45__cpo4rendE[1];
.global .align 1 .b8 _ZN30_INTERNAL_36bdc303_4_k_cu_main4cuda3std3__45__cpo7crbeginE[1];
.global .align 1 .b8 _ZN30_INTERNAL_36bdc303_4_k_cu_main4cuda3std3__45__cpo5crendE[1];
.global .align 1 .b8 _ZN30_INTERNAL_36bdc303_4_k_cu_main4cuda3std3__432_GLOBAL__N__36bdc303_4_k_cu_main6ignoreE[1];
.global .align 1 .b8 _ZN30_INTERNAL_36bdc303_4_k_cu_main4cuda3std3__419piecewise_constructE[1];
.global .align 1 .b8 _ZN30_INTERNAL_36bdc303_4_k_cu_main4cuda3std3__48in_placeE[1];
.global .align 1 .b8 _ZN30_INTERNAL_36bdc303_4_k_cu_main4cuda3std3__420unreachable_sentinelE[1];
.global .align 1 .b8 _ZN30_INTERNAL_36bdc303_4_k_cu_main4cuda3std3__47nulloptE[1];
.global .align 1 .b8 _ZN30_INTERNAL_36bdc303_4_k_cu_main4cuda3std3__48unexpectE[1];
.global .align 1 .b8 _ZN30_INTERNAL_36bdc303_4_k_cu_main4cuda3std6ranges3__45__cpo4swapE[1];
.global .align 1 .b8 _ZN30_INTERNAL_36bdc303_4_k_cu_main4cuda3std6ranges3__45__cpo9iter_moveE[1];
.global .align 1 .b8 _ZN30_INTERNAL_36bdc303_4_k_cu_main4cuda3std6ranges3__45__cpo5beginE[1];
.global .align 1 .b8 _ZN30_INTERNAL_36bdc303_4_k_cu_main4cuda3std6ranges3__45__cpo3endE[1];
.global .align 1 .b8 _ZN30_INTERNAL_36bdc303_4_k_cu_main4cuda3std6ranges3__45__cpo6cbeginE[1];
.global .align 1 .b8 _ZN30_INTERNAL_36bdc303_4_k_cu_main4cuda3std6ranges3__45__cpo4cendE[1];
.global .align 1 .b8 _ZN30_INTERNAL_36bdc303_4_k_cu_main4cuda3std6ranges3__45__cpo7advanceE[1];
.global .align 1 .b8 _ZN30_INTERNAL_36bdc303_4_k_cu_main4cuda3std6ranges3__45__cpo9iter_swapE[1];
.global .align 1 .b8 _ZN30_INTERNAL_36bdc303_4_k_cu_main4cuda3std6ranges3__45__cpo4nextE[1];
.global .align 1 .b8 _ZN30_INTERNAL_36bdc303_4_k_cu_main4cuda3std6ranges3__45__cpo4prevE[1];
.global .align 1 .b8 _ZN30_INTERNAL_36bdc303_4_k_cu_main4cuda3std6ranges3__45__cpo4dataE[1];
.global .align 1 .b8 _ZN30_INTERNAL_36bdc303_4_k_cu_main4cuda3std6ranges3__45__cpo5cdataE[1];
.global .align 1 .b8 _ZN30_INTERNAL_36bdc303_4_k_cu_main4cuda3std6ranges3__45__cpo4sizeE[1];
.global .align 1 .b8 _ZN30_INTERNAL_36bdc303_4_k_cu_main4cuda3std6ranges3__45__cpo5ssizeE[1];
.global .align 1 .b8 _ZN30_INTERNAL_36bdc303_4_k_cu_main4cuda3std6ranges3__45__cpo8distanceE[1];
.global .align 1 .b8 _ZN30_INTERNAL_36bdc303_4_k_cu_main6thrust24THRUST_300001_SM_1000_NS8cuda_cub3parE[1];
.global .align 1 .b8 _ZN30_INTERNAL_36bdc303_4_k_cu_main6thrust24THRUST_300001_SM_1000_NS8cuda_cub10par_nosyncE[1];
.global .align 1 .b8 _ZN30_INTERNAL_36bdc303_4_k_cu_main6thrust24THRUST_300001_SM_1000_NS6system6detail10sequential3seqE[1];
.global .align 1 .b8 _ZN30_INTERNAL_36bdc303_4_k_cu_main6thrust24THRUST_300001_SM_1000_NS12placeholders2_1E[1];
.global .align 1 .b8 _ZN30_INTERNAL_36bdc303_4_k_cu_main6thrust24THRUST_300001_SM_1000_NS12placeholders2_2E[1];
.global .align 1 .b8 _ZN30_INTERNAL_36bdc303_4_k_cu_main6thrust24THRUST_300001_SM_1000_NS12placeholders2_3E[1];
.global .align 1 .b8 _ZN30_INTERNAL_36bdc303_4_k_cu_main6thrust24THRUST_300001_SM_1000_NS12placeholders2_4E[1];
.global .align 1 .b8 _ZN30_INTERNAL_36bdc303_4_k_cu_main6thrust24THRUST_300001_SM_1000_NS12placeholders2_5E[1];
.global .align 1 .b8 _ZN30_INTERNAL_36bdc303_4_k_cu_main6thrust24THRUST_300001_SM_1000_NS12placeholders2_6E[1];
.global .align 1 .b8 _ZN30_INTERNAL_36bdc303_4_k_cu_main6thrust24THRUST_300001_SM_1000_NS12placeholders2_7E[1];
.global .align 1 .b8 _ZN30_INTERNAL_36bdc303_4_k_cu_main6thrust24THRUST_300001_SM_1000_NS12placeholders2_8E[1];
.global .align 1 .b8 _ZN30_INTERNAL_36bdc303_4_k_cu_main6thrust24THRUST_300001_SM_1000_NS12placeholders2_9E[1];
.global .align 1 .b8 _ZN30_INTERNAL_36bdc303_4_k_cu_main6thrust24THRUST_300001_SM_1000_NS12placeholders3_10E[1];
.global .align 1 .b8 _ZN30_INTERNAL_36bdc303_4_k_cu_main6thrust24THRUST_300001_SM_1000_NS3seqE[1];

.visible .entry _ZN3cub18CUB_300001_SM_10006detail11EmptyKernelIvEEvv()
{


	ret;

}
	// .globl	_ZN3cub18CUB_300001_SM_10006detail6reduce28DeviceReduceSingleTileKernelINS2_10policy_hubIdjN4cuda3std3__44plusIdEEE10Policy1000EN6thrust24THRUST_300001_SM_1000_NS17counting_iteratorIiNSD_11use_defaultESF_SF_EEPdjS9_dd9integrandEEvT0_T1_T2_T3_T4_T6_
.visible .entry _ZN3cub18CUB_300001_SM_10006detail6reduce28DeviceReduceSingleTileKernelINS2_10policy_hubIdjN4cuda3std3__44plusIdEEE10Policy1000EN6thrust24THRUST_300001_SM_1000_NS17counting_iteratorIiNSD_11use_defaultESF_SF_EEPdjS9_dd9integrandEEvT0_T1_T2_T3_T4_T6_(
	.param .align 4 .b8 _ZN3cub18CUB_300001_SM_10006detail6reduce28DeviceReduceSingleTileKernelINS2_10policy_hubIdjN4cuda3std3__44plusIdEEE10Policy1000EN6thrust24THRUST_300001_SM_1000_NS17counting_iteratorIiNSD_11use_defaultESF_SF_EEPdjS9_dd9integrandEEvT0_T1_T2_T3_T4_T6__param_0[4],
	.param .u64 .ptr .align 1 _ZN3cub18CUB_300001_SM_10006detail6reduce28DeviceReduceSingleTileKernelINS2_10policy_hubIdjN4cuda3std3__44plusIdEEE10Policy1000EN6thrust24THRUST_300001_SM_1000_NS17counting_iteratorIiNSD_11use_defaultESF_SF_EEPdjS9_dd9integrandEEvT0_T1_T2_T3_T4_T6__param_1,
	.param .u32 _ZN3cub18CUB_300001_SM_10006detail6reduce28DeviceReduceSingleTileKernelINS2_10policy_hubIdjN4cuda3std3__44plusIdEEE10Policy1000EN6thrust24THRUST_300001_SM_1000_NS17counting_iteratorIiNSD_11use_defaultESF_SF_EEPdjS9_dd9integrandEEvT0_T1_T2_T3_T4_T6__param_2,
	.param .align 1 .b8 _ZN3cub18CUB_300001_SM_10006detail6reduce28DeviceReduceSingleTileKernelINS2_10policy_hubIdjN4cuda3std3__44plusIdEEE10Policy1000EN6thrust24THRUST_300001_SM_1000_NS17counting_iteratorIiNSD_11use_defaultESF_SF_EEPdjS9_dd9integrandEEvT0_T1_T2_T3_T4_T6__param_3[1],
	.param .f64 _ZN3cub18CUB_300001_SM_10006detail6reduce28DeviceReduceSingleTileKernelINS2_10policy_hubIdjN4cuda3std3__44plusIdEEE10Policy1000EN6thrust24THRUST_300001_SM_1000_NS17counting_iteratorIiNSD_11use_defaultESF_SF_EEPdjS9_dd9integrandEEvT0_T1_T2_T3_T4_T6__param_4,
	.param .align 8 .b8 _ZN3cub18CUB_300001_SM_10006detail6reduce28DeviceReduceSingleTileKernelINS2_10policy_hubIdjN4cuda3std3__44plusIdEEE10Policy1000EN6thrust24THRUST_300001_SM_1000_NS17counting_iteratorIiNSD_11use_defaultESF_SF_EEPdjS9_dd9integrandEEvT0_T1_T2_T3_T4_T6__param_5[8]
)
.maxntid 640
.minnctapersm 1
{
	.reg .pred 	%p<62>;
	.reg .b32 	%r<277>;
	.reg .b64 	%rd<33>;
	.reg .b64 	%fd<381>;
	// demoted variable
	.shared .align 8 .b8 _ZZN3cub18CUB_300001_SM_10006detail6reduce28DeviceReduceSingleTileKernelINS2_10policy_hubIdjN4cuda3std3__44plusIdEEE10Policy1000EN6thrust24THRUST_300001_SM_1000_NS17counting_iteratorIiNSD_11use_defaultESF_SF_EEPdjS9_dd9integrandEEvT0_T1_T2_T3_T4_T6_E12temp_storage[192];
	ld.param.f64 	%fd32, [_ZN3cub18CUB_300001_SM_10006detail6reduce28DeviceReduceSingleTileKernelINS2_10policy_hubIdjN4cuda3std3__44plusIdEEE10Policy1000EN6thrust24THRUST_300001_SM_1000_NS17counting_iteratorIiNSD_11use_defaultESF_SF_EEPdjS9_dd9integrandEEvT0_T1_T2_T3_T4_T6__param_5];
	ld.param.u32 	%r47, [_ZN3cub18CUB_300001_SM_10006detail6reduce28DeviceReduceSingleTileKernelINS2_10policy_hubIdjN4cuda3std3__44plusIdEEE10Policy1000EN6thrust24THRUST_300001_SM_1000_NS17counting_iteratorIiNSD_11use_defaultESF_SF_EEPdjS9_dd9integrandEEvT0_T1_T2_T3_T4_T6__param_0];
	ld.param.u64 	%rd2, [_ZN3cub18CUB_300001_SM_10006detail6reduce28DeviceReduceSingleTileKernelINS2_10policy_hubIdjN4cuda3std3__44plusIdEEE10Policy1000EN6thrust24THRUST_300001_SM_1000_NS17counting_iteratorIiNSD_11use_defaultESF_SF_EEPdjS9_dd9integrandEEvT0_T1_T2_T3_T4_T6__param_1];
	ld.param.u32 	%r48, [_ZN3cub18CUB_300001_SM_10006detail6reduce28DeviceReduceSingleTileKernelINS2_10policy_hubIdjN4cuda3std3__44plusIdEEE10Policy1000EN6thrust24THRUST_300001_SM_1000_NS17counting_iteratorIiNSD_11use_defaultESF_SF_EEPdjS9_dd9integrandEEvT0_T1_T2_T3_T4_T6__param_2];
	ld.param.f64 	%fd31, [_ZN3cub18CUB_300001_SM_10006detail6reduce28DeviceReduceSingleTileKernelINS2_10policy_hubIdjN4cuda3std3__44plusIdEEE10Policy1000EN6thrust24THRUST_300001_SM_1000_NS17counting_iteratorIiNSD_11use_defaultESF_SF_EEPdjS9_dd9integrandEEvT0_T1_T2_T3_T4_T6__param_4];
	cvta.to.global.u64 	%rd1, %rd2;
	setp.ne.s32 	%p1, %r48, 0;
	@%p1 bra 	$L__BB1_3;
	mov.u32 	%r261, %tid.x;
	setp.ne.s32 	%p61, %r261, 0;
	@%p61 bra 	$L__BB1_40;
	st.global.f64 	[%rd1], %fd31;
	bra.uni 	$L__BB1_40;
$L__BB1_3:
	setp.gt.u32 	%p2, %r48, 5119;
	@%p2 bra 	$L__BB1_22;
	mov.u32 	%r2, %tid.x;
	setp.ge.u32 	%p19, %r2, %r48;
	mov.f64 	%fd372, 0d0000000000000000;
	mov.u32 	%r266, %r2;
	@%p19 bra 	$L__BB1_6;
	add.s32 	%r132, %r47, %r2;
	cvt.rn.f64.s32 	%fd210, %r132;
	add.f64 	%fd211, %fd210, 0d3FE0000000000000;
	mul.f64 	%fd212, %fd211, %fd32;
	fma.rn.f64 	%fd213, %fd212, %fd212, 0d3FF0000000000000;
	mov.f64 	%fd214, 0d4010000000000000;
	div.rn.f64 	%fd372, %fd214, %fd213;
	add.s32 	%r266, %r2, 640;
$L__BB1_6:
	setp.ge.u32 	%p20, %r266, %r48;
	@%p20 bra 	$L__BB1_13;
	not.b32 	%r133, %r266;
	add.s32 	%r5, %r48, %r133;
	mul.hi.u32 	%r134, %r5, -858993459;
	shr.u32 	%r135, %r134, 9;
	add.s32 	%r6, %r135, 1;
	and.b32  	%r136, %r135, 3;
	setp.eq.s32 	%p21, %r136, 3;
	@%p21 bra 	$L__BB1_10;
	add.s32 	%r264, %r47, %r266;
	and.b32  	%r137, %r6, 3;
	neg.s32 	%r263, %r137;
$L__BB1_9:
	.pragma "nounroll";
	cvt.rn.f64.s32 	%fd216, %r264;
	add.f64 	%fd217, %fd216, 0d3FE0000000000000;
	mul.f64 	%fd218, %fd32, %fd217;
	fma.rn.f64 	%fd219, %fd218, %fd218, 0d3FF0000000000000;
	mov.f64 	%fd220, 0d4010000000000000;
	div.rn.f64 	%fd221, %fd220, %fd219;
	add.f64 	%fd372, %fd372, %fd221;
	add.s32 	%r266, %r266, 640;
	add.s32 	%r264, %r264, 640;
	add.s32 	%r263, %r263, 1;
	setp.ne.s32 	%p22, %r263, 0;
	@%p22 bra 	$L__BB1_9;
$L__BB1_10:
	setp.lt.u32 	%p23, %r5, 1920;
	@%p23 bra 	$L__BB1_13;
	add.s32 	%r268, %r266, 1280;
	add.s32 	%r267, %r47, %r266;
$L__BB1_12:
	cvt.rn.f64.s32 	%fd222, %r267;
	add.f64 	%fd223, %fd222, 0d3FE0000000000000;
	mul.f64 	%fd224, %fd32, %fd223;
	fma.rn.f64 	%fd225, %fd224, %fd224, 0d3FF0000000000000;
	mov.f64 	%fd226, 0d4010000000000000;
	div.rn.f64 	%fd227, %fd226, %fd225;
	add.f64 	%fd228, %fd372, %fd227;
	add.s32 	%r138, %r267, 640;
	cvt.rn.f64.s32 	%fd229, %r138;
	add.f64 	%fd230, %fd229, 0d3FE0000000000000;
	mul.f64 	%fd231, %fd32, %fd230;
	fma.rn.f64 	%fd232, %fd231, %fd231, 0d3FF0000000000000;
	div.rn.f64 	%fd233, %fd226, %fd232;
	add.f64 	%fd234, %fd228, %fd233;
	add.s32 	%r139, %r267, 1280;
	cvt.rn.f64.s32 	%fd235, %r139;
	add.f64 	%fd236, %fd235, 0d3FE0000000000000;
	mul.f64 	%fd237, %fd32, %fd236;
	fma.rn.f64 	%fd238, %fd237, %fd237, 0d3FF0000000000000;
	div.rn.f64 	%fd239, %fd226, %fd238;
	add.f64 	%fd240, %fd234, %fd239;
	add.s32 	%r140, %r267, 1920;
	cvt.rn.f64.s32 	%fd241, %r140;
	add.f64 	%fd242, %fd241, 0d3FE0000000000000;
	mul.f64 	%fd243, %fd32, %fd242;
	fma.rn.f64 	%fd244, %fd243, %fd243, 0d3FF0000000000000;
	div.rn.f64 	%fd245, %fd226, %fd244;
	add.f64 	%fd372, %fd240, %fd245;
	add.s32 	%r20, %r268, 2560;
	add.s32 	%r141, %r268, 1280;
	add.s32 	%r267, %r267, 2560;
	setp.lt.s32 	%p24, %r141, %r48;
	mov.u32 	%r268, %r20;
	@%p24 bra 	$L__BB1_12;
$L__BB1_13:
	setp.lt.u32 	%p25, %r48, 640;
	@%p25 bra 	$L__BB1_18;
	// begin inline asm
	mov.u32 %r205, %laneid;
	// end inline asm
	mov.b64 	%rd23, %fd372;
	mov.b64 	{%r207, %r212}, %rd23;
	mov.b32 	%r213, 1;
	mov.b32 	%r254, 31;
	mov.b32 	%r255, -1;
	// begin inline asm
	shfl.sync.down.b32 %r206, %r207, %r213, %r254, %r255;
	// end inline asm
	// begin inline asm
	shfl.sync.down.b32 %r211, %r212, %r213, %r254, %r255;
	// end inline asm
	mov.b64 	%rd24, {%r206, %r211};
	mov.b64 	%fd316, %rd24;
	setp.gt.s32 	%p53, %r205, 30;
	add.f64 	%fd317, %fd372, %fd316;
	selp.f64 	%fd318, %fd372, %fd317, %p53;
	mov.b64 	%rd25, %fd318;
	mov.b64 	{%r217, %r222}, %rd25;
	mov.b32 	%r223, 2;
	// begin inline asm
	shfl.sync.down.b32 %r216, %r217, %r223, %r254, %r255;
	// end inline asm
	// begin inline asm
	shfl.sync.down.b32 %r221, %r222, %r223, %r254, %r255;
	// end inline asm
	mov.b64 	%rd26, {%r216, %r221};
	mov.b64 	%fd319, %rd26;
	setp.gt.s32 	%p54, %r205, 29;
	add.f64 	%fd320, %fd318, %fd319;
	selp.f64 	%fd321, %fd318, %fd320, %p54;
	mov.b64 	%rd27, %fd321;
	mov.b64 	{%r227, %r232}, %rd27;
	mov.b32 	%r233, 4;
	// begin inline asm
	shfl.sync.down.b32 %r226, %r227, %r233, %r254, %r255;
	// end inline asm
	// begin inline asm
	shfl.sync.down.b32 %r231, %r232, %r233, %r254, %r255;
	// end inline asm
	mov.b64 	%rd28, {%r226, %r231};
	mov.b64 	%fd322, %rd28;
	setp.gt.s32 	%p55, %r205, 27;
	add.f64 	%fd323, %fd321, %fd322;
	selp.f64 	%fd324, %fd321, %fd323, %p55;
	mov.b64 	%rd29, %fd324;
	mov.b64 	{%r237, %r242}, %rd29;
	mov.b32 	%r243, 8;
	// begin inline asm
	shfl.sync.down.b32 %r236, %r237, %r243, %r254, %r255;
	// end inline asm
	// begin inline asm
	shfl.sync.down.b32 %r241, %r242, %r243, %r254, %r255;
	// end inline asm
	mov.b64 	%rd30, {%r236, %r241};
	mov.b64 	%fd325, %rd30;
	setp.gt.s32 	%p56, %r205, 23;
	add.f64 	%fd326, %fd324, %fd325;
	selp.f64 	%fd327, %fd324, %fd326, %p56;
	mov.b64 	%rd31, %fd327;
	mov.b64 	{%r247, %r252}, %rd31;
	mov.b32 	%r253, 16;
	// begin inline asm
	shfl.sync.down.b32 %r246, %r247, %r253, %r254, %r255;
	// end inline asm
	// begin inline asm
	shfl.sync.down.b32 %r251, %r252, %r253, %r254, %r255;
	// end inline asm
	mov.b64 	%rd32, {%r246, %r251};
	mov.b64 	%fd328, %rd32;
	setp.gt.s32 	%p57, %r205, 15;
	add.f64 	%fd11, %fd327, %fd328;
	selp.f64 	%fd380, %fd327, %fd11, %p57;
	setp.ne.s32 	%p58, %r205, 0;
	@%p58 bra 	$L__BB1_16;
	shr.u32 	%r256, %r2, 2;
	and.b32  	%r257, %r256, 248;
	mov.u32 	%r258, _ZZN3cub18CUB_300001_SM_10006detail6reduce28DeviceReduceSingleTileKernelINS2_10policy_hubIdjN4cuda3std3__44plusIdEEE10Policy1000EN6thrust24THRUST_300001_SM_1000_NS17counting_iteratorIiNSD_11use_defaultESF_SF_EEPdjS9_dd9integrandEEvT0_T1_T2_T3_T4_T6_E12temp_storage;
	add.s32 	%r259, %r258, %r257;
	st.shared.f64 	[%r259+24], %fd11;
$L__BB1_16:
	bar.sync 	0;
	setp.ne.s32 	%p59, %r2, 0;
	@%p59 bra 	$L__BB1_38;
	ld.shared.f64 	%fd329, [_ZZN3cub18CUB_300001_SM_10006detail6reduce28DeviceReduceSingleTileKernelINS2_10policy_hubIdjN4cuda3std3__44plusIdEEE10Policy1000EN6thrust24THRUST_300001_SM_1000_NS17counting_iteratorIiNSD_11use_defaultESF_SF_EEPdjS9_dd9integrandEEvT0_T1_T2_T3_T4_T6_E12temp_storage+32];
	add.f64 	%fd330, %fd380, %fd329;
	ld.shared.f64 	%fd331, [_ZZN3cub18CUB_300001_SM_10006detail6reduce28DeviceReduceSingleTileKernelINS2_10policy_hubIdjN4cuda3std3__44plusIdEEE10Policy1000EN6thrust24THRUST_300001_SM_1000_NS17counting_iteratorIiNSD_11use_defaultESF_SF_EEPdjS9_dd9integrandEEvT0_T1_T2_T3_T4_T6_E12temp_storage+40];
	add.f64 	%fd332, %fd330, %fd331;
	ld.shared.f64 	%fd333, [_ZZN3cub18CUB_300001_SM_10006detail6reduce28DeviceReduceSingleTileKernelINS2_10policy_hubIdjN4cuda3std3__44plusIdEEE10Policy1000EN6thrust24THRUST_300001_SM_1000_NS17counting_iteratorIiNSD_11use_defaultESF_SF_EEPdjS9_dd9integrandEEvT0_T1_T2_T3_T4_T6_E12temp_storage+48];
	add.f64 	%fd334, %fd332, %fd333;
	ld.shared.f64 	%fd335, [_ZZN3cub18CUB_300001_SM_10006detail6reduce28DeviceReduceSingleTileKernelINS2_10policy_hubIdjN4cuda3std3__44plusIdEEE10Policy1000EN6thrust24THRUST_300001_SM_1000_NS17counting_iteratorIiNSD_11use_defaultESF_SF_EEPdjS9_dd9integrandEEvT0_T1_T2_T3_T4_T6_E12temp_storage+56];
	add.f64 	%fd336, %fd334, %fd335;
	ld.shared.f64 	%fd337, [_ZZN3cub18CUB_300001_SM_10006detail6reduce28DeviceReduceSingleTileKernelINS2_10policy_hubIdjN4cuda3std3__44plusIdEEE10Policy1000EN6thrust24THRUST_300001_SM_1000_NS17counting_iteratorIiNSD_11use_defaultESF_SF_EEPdjS9_dd9integrandEEvT0_T1_T2_T3_T4_T6_E12temp_storage+64];
	add.f64 	%fd338, %fd336, %fd337;
	ld.shared.f64 	%fd339, [_ZZN3cub18CUB_300001_SM_10006detail6reduce28DeviceReduceSingleTileKernelINS2_10policy_hubIdjN4cuda3std3__44plusIdEEE10Policy1000EN6thrust24THRUST_300001_SM_1000_NS17counting_iteratorIiNSD_11use_defaultESF_SF_EEPdjS9_dd9integrandEEvT0_T1_T2_T3_T4_T6_E12temp_storage+72];
	add.f64 	%fd340, %fd338, %fd339;
	ld.shared.f64 	%fd341, [_ZZN3cub18CUB_300001_SM_10006detail6reduce28DeviceReduceSingleTileKernelINS2_10policy_hubIdjN4cuda3std3__44plusIdEEE10Policy1000EN6thrust24THRUST_300001_SM_1000_NS17counting_iteratorIiNSD_11use_defaultESF_SF_EEPdjS9_dd9integrandEEvT0_T1_T2_T3_T4_T6_E12temp_storage+80];
	add.f64 	%fd342, %fd340, %fd341;
	ld.shared.f64 	%fd343, [_ZZN3cub18CUB_300001_SM_10006detail6reduce28DeviceReduceSingleTileKernelINS2_10policy_hubIdjN4cuda3std3__44plusIdEEE10Policy1000EN6thrust24THRUST_300001_SM_1000_NS17counting_iteratorIiNSD_11use_defaultESF_SF_EEPdjS9_dd9integrandEEvT0_T1_T2_T3_T4_T6_E12temp_storage+88];
	add.f64 	%fd344, %fd342, %fd343;
	ld.shared.f64 	%fd345, [_ZZN3cub18CUB_300001_SM_10006detail6reduce28DeviceReduceSingleTileKernelINS2_10policy_hubIdjN4cuda3std3__44plusIdEEE10Policy1000EN6thrust24THRUST_300001_SM_1000_NS17counting_iteratorIiNSD_11use_defaultESF_SF_EEPdjS9_dd9integrandEEvT0_T1_T2_T3_T4_T6_E12temp_storage+96];
	add.f64 	%fd346, %fd344, %fd345;
	ld.shared.f64 	%fd347, [_ZZN3cub18CUB_300001_SM_10006detail6reduce28DeviceReduceSingleTileKernelINS2_10policy_hubIdjN4cuda3std3__44plusIdEEE10Policy1000EN6thrust24THRUST_300001_SM_1000_NS17counting_iteratorIiNSD_11use_defaultESF_SF_EEPdjS9_dd9integrandEEvT0_T1_T2_T3_T4_T6_E12temp_storage+104];
	add.f64 	%fd348, %fd346, %fd347;
	ld.shared.f64 	%fd349, [_ZZN3cub18CUB_300001_SM_10006detail6reduce28DeviceReduceSingleTileKernelINS2_10policy_hubIdjN4cuda3std3__44plusIdEEE10Policy1000EN6thrust24THRUST_300001_SM_1000_NS17counting_iteratorIiNSD_11use_defaultESF_SF_EEPdjS9_dd9integrandEEvT0_T1_T2_T3_T4_T6_E12temp_storage+112];
	add.f64 	%fd350, %fd348, %fd349;
	ld.shared.f64 	%fd351, [_ZZN3cub18CUB_300001_SM_10006detail6reduce28DeviceReduceSingleTileKernelINS2_10policy_hubIdjN4cuda3std3__44plusIdEEE10Policy1000EN6thrust24THRUST_300001_SM_1000_NS17counting_iteratorIiNSD_11use_defaultESF_SF_EEPdjS9_dd9integrandEEvT0_T1_T2_T3_T4_T6_E12temp_storage+120];
	add.f64 	%fd352, %fd350, %fd351;
	ld.shared.f64 	%fd353, [_ZZN3cub18CUB_300001_SM_10006detail6reduce28DeviceReduceSingleTileKernelINS2_10policy_hubIdjN4cuda3std3__44plusIdEEE10Policy1000EN6thrust24THRUST_300001_SM_1000_NS17counting_iteratorIiNSD_11use_defaultESF_SF_EEPdjS9_dd9integrandEEvT0_T1_T2_T3_T4_T6_E12temp_storage+128];
	add.f64 	%fd354, %fd352, %fd353;
	ld.shared.f64 	%fd355, [_ZZN3cub18CUB_300001_SM_10006detail6reduce28DeviceReduceSingleTileKernelINS2_10policy_hubIdjN4cuda3std3__44plusIdEEE10Policy1000EN6thrust24THRUST_300001_SM_1000_NS17counting_iteratorIiNSD_11use_defaultESF_SF_EEPdjS9_dd9integrandEEvT0_T1_T2_T3_T4_T6_E12temp_storage+136];
	add.f64 	%fd356, %fd354, %fd355;
	ld.shared.f64 	%fd357, [_ZZN3cub18CUB_300001_SM_10006detail6reduce28DeviceReduceSingleTileKernelINS2_10policy_hubIdjN4cuda3std3__44plusIdEEE10Policy1000EN6thrust24THRUST_300001_SM_1000_NS17counting_iteratorIiNSD_11use_defaultESF_SF_EEPdjS9_dd9integrandEEvT0_T1_T2_T3_T4_T6_E12temp_storage+144];
	add.f64 	%fd358, %fd356, %fd357;
	ld.shared.f64 	%fd359, [_ZZN3cub18CUB_300001_SM_10006detail6reduce28DeviceReduceSingleTileKernelINS2_10policy_hubIdjN4cuda3std3__44plusIdEEE10Policy1000EN6thrust24THRUST_300001_SM_1000_NS17counting_iteratorIiNSD_11use_defaultESF_SF_EEPdjS9_dd9integrandEEvT0_T1_T2_T3_T4_T6_E12temp_storage+152];
	add.f64 	%fd360, %fd358, %fd359;
	ld.shared.f64 	%fd361, [_ZZN3cub18CUB_300001_SM_10006detail6reduce28DeviceReduceSingleTileKernelINS2_10policy_hubIdjN4cuda3std3__44plusIdEEE10Policy1000EN6thrust24THRUST_300001_SM_1000_NS17counting_iteratorIiNSD_11use_defaultESF_SF_EEPdjS9_dd9integrandEEvT0_T1_T2_T3_T4_T6_E12temp_storage+160];
	add.f64 	%fd362, %fd360, %fd361;
	ld.shared.f64 	%fd363, [_ZZN3cub18CUB_300001_SM_10006detail6reduce28DeviceReduceSingleTileKernelINS2_10policy_hubIdjN4cuda3std3__44plusIdEEE10Policy1000EN6thrust24THRUST_300001_SM_1000_NS17counting_iteratorIiNSD_11use_defaultESF_SF_EEPdjS9_dd9integrandEEvT0_T1_T2_T3_T4_T6_E12temp_storage+168];
	add.f64 	%fd364, %fd362, %fd363;
	ld.shared.f64 	%fd365, [_ZZN3cub18CUB_300001_SM_10006detail6reduce28DeviceReduceSingleTileKernelINS2_10policy_hubIdjN4cuda3std3__44plusIdEEE10Policy1000EN6thrust24THRUST_300001_SM_1000_NS17counting_iteratorIiNSD_11use_defaultESF_SF_EEPdjS9_dd9integrandEEvT0_T1_T2_T3_T4_T6_E12temp_storage+176];
	add.f64 	%fd380, %fd364, %fd365;
	bra.uni 	$L__BB1_38;
$L__BB1_18:
	// begin inline asm
	mov.u32 %r142, %laneid;
	// end inline asm
	and.b32  	%r193, %r2, 992;
	add.s32 	%r194, %r193, 32;
	setp.gt.u32 	%p26, %r194, %r48;
	not.b32 	%r195, %r193;
	add.s32 	%r196, %r48, %r195;
	selp.b32 	%r191, %r196, 31, %p26;
	mov.b64 	%rd13, %fd372;
	mov.b64 	{%r144, %r149}, %rd13;
	mov.b32 	%r150, 1;
	mov.b32 	%r192, -1;
	// begin inline asm
	shfl.sync.down.b32 %r143, %r144, %r150, %r191, %r192;
	// end inline asm
	// begin inline asm
	shfl.sync.down.b32 %r148, %r149, %r150, %r191, %r192;
	// end inline asm
	mov.b64 	%rd14, {%r143, %r148};
	mov.b64 	%fd246, %rd14;
	setp.lt.s32 	%p27, %r142, %r191;
	add.f64 	%fd247, %fd372, %fd246;
	selp.f64 	%fd248, %fd247, %fd372, %p27;
	mov.b64 	%rd15, %fd248;
	mov.b64 	{%r154, %r159}, %rd15;
	mov.b32 	%r160, 2;
	// begin inline asm
	shfl.sync.down.b32 %r153, %r154, %r160, %r191, %r192;
	// end inline asm
	// begin inline asm
	shfl.sync.down.b32 %r158, %r159, %r160, %r191, %r192;
	// end inline asm
	mov.b64 	%rd16, {%r153, %r158};
	mov.b64 	%fd249, %rd16;
	add.s32 	%r197, %r142, 2;
	setp.gt.s32 	%p28, %r197, %r191;
	add.f64 	%fd250, %fd248, %fd249;
	selp.f64 	%fd251, %fd248, %fd250, %p28;
	mov.b64 	%rd17, %fd251;
	mov.b64 	{%r164, %r169}, %rd17;
	mov.b32 	%r170, 4;
	// begin inline asm
	shfl.sync.down.b32 %r163, %r164, %r170, %r191, %r192;
	// end inline asm
	// begin inline asm
	shfl.sync.down.b32 %r168, %r169, %r170, %r191, %r192;
	// end inline asm
	mov.b64 	%rd18, {%r163, %r168};
	mov.b64 	%fd252, %rd18;
	add.s32 	%r198, %r142, 4;
	setp.gt.s32 	%p29, %r198, %r191;
	add.f64 	%fd253, %fd251, %fd252;
	selp.f64 	%fd254, %fd251, %fd253, %p29;
	mov.b64 	%rd19, %fd254;
	mov.b64 	{%r174, %r179}, %rd19;
	mov.b32 	%r180, 8;
	// begin inline asm
	shfl.sync.down.b32 %r173, %r174, %r180, %r191, %r192;
	// end inline asm
	// begin inline asm
	shfl.sync.down.b32 %r178, %r179, %r180, %r191, %r192;
	// end inline asm
	mov.b64 	%rd20, {%r173, %r178};
	mov.b64 	%fd255, %rd20;
	add.s32 	%r199, %r142, 8;
	setp.gt.s32 	%p30, %r199, %r191;
	add.f64 	%fd256, %fd254, %fd255;
	selp.f64 	%fd257, %fd254, %fd256, %p30;
	mov.b64 	%rd21, %fd257;
	mov.b64 	{%r184, %r189}, %rd21;
	mov.b32 	%r190, 16;
	// begin inline asm
	shfl.sync.down.b32 %r183, %r184, %r190, %r191, %r192;
	// end inline asm
	// begin inline asm
	shfl.sync.down.b32 %r188, %r189, %r190, %r191, %r192;
	// end inline asm
	mov.b64 	%rd22, {%r183, %r188};
	mov.b64 	%fd258, %rd22;
	add.s32 	%r200, %r142, 16;
	setp.gt.s32 	%p31, %r200, %r191;
	add.f64 	%fd259, %fd257, %fd258;
	selp.f64 	%fd380, %fd257, %fd259, %p31;
	setp.ne.s32 	%p32, %r142, 0;
	@%p32 bra 	$L__BB1_20;
	shr.u32 	%r201, %r2, 2;
	and.b32  	%r202, %r201, 248;
	mov.u32 	%r203, _ZZN3cub18CUB_300001_SM_10006detail6reduce28DeviceReduceSingleTileKernelINS2_10policy_hubIdjN4cuda3std3__44plusIdEEE10Policy1000EN6thrust24THRUST_300001_SM_1000_NS17counting_iteratorIiNSD_11use_defaultESF_SF_EEPdjS9_dd9integrandEEvT0_T1_T2_T3_T4_T6_E12temp_storage;
	add.s32 	%r204, %r203, %r202;
	st.shared.f64 	[%r204+24], %fd380;
$L__BB1_20:
	bar.sync 	0;
	setp.ne.s32 	%p33, %r2, 0;
	@%p33 bra 	$L__BB1_38;
	setp.gt.u32 	%p34, %r48, 32;
	ld.shared.f64 	%fd260, [_ZZN3cub18CUB_300001_SM_10006detail6reduce28DeviceReduceSingleTileKernelINS2_10policy_hubIdjN4cuda3std3__44plusIdEEE10Policy1000EN6thrust24THRUST_300001_SM_1000_NS17counting_iteratorIiNSD_11use_defaultESF_SF_EEPdjS9_dd9integrandEEvT0_T1_T2_T3_T4_T6_E12temp_storage+32];
	add.f64 	%fd261, %fd380, %fd260;
	selp.f64 	%fd262, %fd261, %fd380, %p34;
	setp.gt.u32 	%p35, %r48, 64;
	ld.shared.f64 	%fd263, [_ZZN3cub18CUB_300001_SM_10006detail6reduce28DeviceReduceSingleTileKernelINS2_10policy_hubIdjN4cuda3std3__44plusIdEEE10Policy1000EN6thrust24THRUST_300001_SM_1000_NS17counting_iteratorIiNSD_11use_defaultESF_SF_EEPdjS9_dd9integrandEEvT0_T1_T2_T3_T4_T6_E12temp_storage+40];
	add.f64 	%fd264, %fd263, %fd262;
	selp.f64 	%fd265, %fd264, %fd262, %p35;
	setp.gt.u32 	%p36, %r48, 96;
	ld.shared.f64 	%fd266, [_ZZN3cub18CUB_300001_SM_10006detail6reduce28DeviceReduceSingleTileKernelINS2_10policy_hubIdjN4cuda3std3__44plusIdEEE10Policy1000EN6thrust24THRUST_300001_SM_1000_NS17counting_iteratorIiNSD_11use_defaultESF_SF_EEPdjS9_dd9integrandEEvT0_T1_T2_T3_T4_T6_E12temp_storage+48];
	add.f64 	%fd267, %fd266, %fd265;
	selp.f64 	%fd268, %fd267, %fd265, %p36;
	setp.gt.u32 	%p37, %r48, 128;
	ld.shared.f64 	%fd269, [_ZZN3cub18CUB_300001_SM_10006detail6reduce28DeviceReduceSingleTileKernelINS2_10policy_hubIdjN4cuda3std3__44plusIdEEE10Policy1000EN6thrust24THRUST_300001_SM_1000_NS17counting_iteratorIiNSD_11use_defaultESF_SF_EEPdjS9_dd9integrandEEvT0_T1_T2_T3_T4_T6_E12temp_storage+56];
	add.f64 	%fd270, %fd269, %fd268;
	selp.f64 	%fd271, %fd270, %fd268, %p37;
	setp.gt.u32 	%p38, %r48, 160;
	ld.shared.f64 	%fd272, [_ZZN3cub18CUB_300001_SM_10006detail6reduce28DeviceReduceSingleTileKernelINS2_10policy_hubIdjN4cuda3std3__44plusIdEEE10Policy1000EN6thrust24THRUST_300001_SM_1000_NS17counting_iteratorIiNSD_11use_defaultESF_SF_EEPdjS9_dd9integrandEEvT0_T1_T2_T3_T4_T6_E12temp_storage+64];
	add.f64 	%fd273, %fd272, %fd271;
	selp.f64 	%fd274, %fd273, %fd271, %p38;
	setp.gt.u32 	%p39, %r48, 192;
	ld.shared.f64 	%fd275, [_ZZN3cub18CUB_300001_SM_10006detail6reduce28DeviceReduceSingleTileKernelINS2_10policy_hubIdjN4cuda3std3__44plusIdEEE10Policy1000EN6thrust24THRUST_300001_SM_1000_NS17counting_iteratorIiNSD_11use_defaultESF_SF_EEPdjS9_dd9integrandEEvT0_T1_T2_T3_T4_T6_E12temp_storage+72];
	add.f64 	%fd276, %fd275, %fd274;
	selp.f64 	%fd277, %fd276, %fd274, %p39;
	setp.gt.u32 	%p40, %r48, 224;
	ld.shared.f64 	%fd278, [_ZZN3cub18CUB_300001_SM_10006detail6reduce28DeviceReduceSingleTileKernelINS2_10policy_hubIdjN4cuda3std3__44plusIdEEE10Policy1000EN6thrust24THRUST_300001_SM_1000_NS17counting_iteratorIiNSD_11use_defaultESF_SF_EEPdjS9_dd9integrandEEvT0_T1_T2_T3_T4_T6_E12temp_storage+80];
	add.f64 	%fd279, %fd278, %fd277;
	selp.f64 	%fd280, %fd279, %fd277, %p40;
	setp.gt.u32 	%p41, %r48, 256;
	ld.shared.f64 	%fd281, [_ZZN3cub18CUB_300001_SM_10006detail6reduce28DeviceReduceSingleTileKernelINS2_10policy_hubIdjN4cuda3std3__44plusIdEEE10Policy1000EN6thrust24THRUST_300001_SM_1000_NS17counting_iteratorIiNSD_11use_defaultESF_SF_EEPdjS9_dd9integrandEEvT0_T1_T2_T3_T4_T6_E12temp_storage+88];
	add.f64 	%fd282, %fd281, %fd280;
	selp.f64 	%fd283, %fd282, %fd280, %p41;
	setp.gt.u32 	%p42, %r48, 288;
	ld.shared.f64 	%fd284, [_ZZN3cub18CUB_300001_SM_10006detail6reduce28DeviceReduceSingleTileKernelINS2_10policy_hubIdjN4cuda3std3__44plusIdEEE10Policy1000EN6thrust24THRUST_300001_SM_1000_NS17counting_iteratorIiNSD_11use_defaultESF_SF_EEPdjS9_dd9integrandEEvT0_T1_T2_T3_T4_T6_E12temp_storage+96];
	add.f64 	%fd285, %fd284, %fd283;
	selp.f64 	%fd286, %fd285, %fd283, %p42;
	setp.gt.u32 	%p43, %r48, 320;
	ld.shared.f64 	%fd287, [_ZZN3cub18CUB_300001_SM_10006detail6reduce28DeviceReduceSingleTileKernelINS2_10policy_hubIdjN4cuda3std3__44plusIdEEE10Policy1000EN6thrust24THRUST_300001_SM_1000_NS17counting_iteratorIiNSD_11use_defaultESF_SF_EEPdjS9_dd9integrandEEvT0_T1_T2_T3_T4_T6_E12temp_storage+104];
	add.f64 	%fd288, %fd287, %fd286;
	selp.f64 	%fd289, %fd288, %fd286, %p43;
	setp.gt.u32 	%p44, %r48, 352;
	ld.shared.f64 	%fd290, [_ZZN3cub18CUB_300001_SM_10006detail6reduce28DeviceReduceSingleTileKernelINS2_10policy_hubIdjN4cuda3std3__44plusIdEEE10Policy1000EN6thrust24THRUST_300001_SM_1000_NS17counting_iteratorIiNSD_11use_defaultESF_SF_EEPdjS9_dd9integrandEEvT0_T1_T2_T3_T4_T6_E12temp_storage+112];
	add.f64 	%fd291, %fd290, %fd289;
	selp.f64 	%fd292, %fd291, %fd289, %p44;
	setp.gt.u32 	%p45, %r48, 384;
	ld.shared.f64 	%fd293, [_ZZN3cub18CUB_300001_SM_10006detail6reduce28DeviceReduceSingleTileKernelINS2_10policy_hubIdjN4cuda3std3__44plusIdEEE10Policy1000EN6thrust24THRUST_300001_SM_1000_NS17counting_iteratorIiNSD_11use_defaultESF_SF_EEPdjS9_dd9integrandEEvT0_T1_T2_T3_T4_T6_E12temp_storage+120];
	add.f64 	%fd294, %fd293, %fd292;
	selp.f64 	%fd295, %fd294, %fd292, %p45;
	setp.gt.u32 	%p46, %r48, 416;
	ld.shared.f64 	%fd296, [_ZZN3cub18CUB_300001_SM_10006detail6reduce28DeviceReduceSingleTileKernelINS2_10policy_hubIdjN4cuda3std3__44plusIdEEE10Policy1000EN6thrust24THRUST_300001_SM_1000_NS17counting_iteratorIiNSD_11use_defaultESF_SF_EEPdjS9_dd9integrandEEvT0_T1_T2_T3_T4_T6_E12temp_storage+128];
	add.f64 	%fd297, %fd296, %fd295;
	selp.f64 	%fd298, %fd297, %fd295, %p46;
	setp.gt.u32 	%p47, %r48, 448;
	ld.shared.f64 	%fd299, [_ZZN3cub18CUB_300001_SM_10006detail6reduce28DeviceReduceSingleTileKernelINS2_10policy_hubIdjN4cuda3std3__44plusIdEEE10Policy1000EN6thrust24THRUST_300001_SM_1000_NS17counting_iteratorIiNSD_11use_defaultESF_SF_EEPdjS9_dd9integrandEEvT0_T1_T2_T3_T4_T6_E12temp_storage+136];
	add.f64 	%fd300, %fd299, %fd298;
	selp.f64 	%fd301, %fd300, %fd298, %p47;
	setp.gt.u32 	%p48, %r48, 480;
	ld.shared.f64 	%fd302, [_ZZN3cub18CUB_300001_SM_10006detail6reduce28DeviceReduceSingleTileKernelINS2_10policy_hubIdjN4cuda3std3__44plusIdEEE10Policy1000EN6thrust24THRUST_300001_SM_1000_NS17counting_iteratorIiNSD_11use_defaultESF_SF_EEPdjS9_dd9integrandEEvT0_T1_T2_T3_T4_T6_E12temp_storage+144];
	add.f64 	%fd303, %fd302, %fd301;
	selp.f64 	%fd304, %fd303, %fd301, %p48;
	setp.gt.u32 	%p49, %r48, 512;
	ld.shared.f64 	%fd305, [_ZZN3cub18CUB_300001_SM_10006detail6reduce28DeviceReduceSingleTileKernelINS2_10policy_hubIdjN4cuda3std3__44plusIdEEE10Policy1000EN6thrust24THRUST_300001_SM_1000_NS17counting_iteratorIiNSD_11use_defaultESF_SF_EEPdjS9_dd9integrandEEvT0_T1_T2_T3_T4_T6_E12temp_storage+152];
	add.f64 	%fd306, %fd305, %fd304;
	selp.f64 	%fd307, %fd306, %fd304, %p49;
	setp.gt.u32 	%p50, %r48, 544;
	ld.shared.f64 	%fd308, [_ZZN3cub18CUB_300001_SM_10006detail6reduce28DeviceReduceSingleTileKernelINS2_10policy_hubIdjN4cuda3std3__44plusIdEEE10Policy1000EN6thrust24THRUST_300001_SM_1000_NS17counting_iteratorIiNSD_11use_defaultESF_SF_EEPdjS9_dd9integrandEEvT0_T1_T2_T3_T4_T6_E12temp_storage+160];
	add.f64 	%fd309, %fd308, %fd307;
	selp.f64 	%fd310, %fd309, %fd307, %p50;
	setp.gt.u32 	%p51, %r48, 576;
	ld.shared.f64 	%fd311, [_ZZN3cub18CUB_300001_SM_10006detail6reduce28DeviceReduceSingleTileKernelINS2_10policy_hubIdjN4cuda3std3__44plusIdEEE10Policy1000EN6thrust24THRUST_300001_SM_1000_NS17counting_iteratorIiNSD_11use_defaultESF_SF_EEPdjS9_dd9integrandEEvT0_T1_T2_T3_T4_T6_E12temp_storage+168];
	add.f64 	%fd312, %fd311, %fd310;
	selp.f64 	%fd313, %fd312, %fd310, %p51;
	setp.gt.u32 	%p52, %r48, 608;
	ld.shared.f64 	%fd314, [_ZZN3cub18CUB_300001_SM_10006detail6reduce28DeviceReduceSingleTileKernelINS2_10policy_hubIdjN4cuda3std3__44plusIdEEE10Policy1000EN6thrust24THRUST_300001_SM_1000_NS17counting_iteratorIiNSD_11use_defaultESF_SF_EEPdjS9_dd9integrandEEvT0_T1_T2_T3_T4_T6_E12temp_storage+176];
	add.f64 	%fd315, %fd314, %fd313;
	selp.f64 	%fd380, %fd315, %fd313, %p52;
	bra.uni 	$L__BB1_38;
$L__BB1_22:
	mov.u32 	%r22, %tid.x;
	add.s32 	%r23, %r47, %r22;
	cvt.rn.f64.s32 	%fd33, %r23;
	add.f64 	%fd34, %fd33, 0d3FE0000000000000;
	mul.f64 	%fd35, %fd32, %fd34;
	fma.rn.f64 	%fd36, %fd35, %fd35, 0d3FF0000000000000;
	mov.f64 	%fd37, 0d4010000000000000;
	div.rn.f64 	%fd38, %fd37, %fd36;
	add.s32 	%r24, %r23, 640;
	cvt.rn.f64.s32 	%fd39, %r24;
	add.f64 	%fd40, %fd39, 0d3FE0000000000000;
	mul.f64 	%fd41, %fd32, %fd40;
	fma.rn.f64 	%fd42, %fd41, %fd41, 0d3FF0000000000000;
	div.rn.f64 	%fd43, %fd37, %fd42;
	add.s32 	%r50, %r23, 1280;
	cvt.rn.f64.s32 	%fd44, %r50;
	add.f64 	%fd45, %fd44, 0d3FE0000000000000;
	mul.f64 	%fd46, %fd32, %fd45;
	fma.rn.f64 	%fd47, %fd46, %fd46, 0d3FF0000000000000;
	div.rn.f64 	%fd48, %fd37, %fd47;
	add.s32 	%r51, %r23, 1920;
	cvt.rn.f64.s32 	%fd49, %r51;
	add.f64 	%fd50, %fd49, 0d3FE0000000000000;
	mul.f64 	%fd51, %fd32, %fd50;
	fma.rn.f64 	%fd52, %fd51, %fd51, 0d3FF0000000000000;
	div.rn.f64 	%fd53, %fd37, %fd52;
	add.s32 	%r52, %r23, 2560;
	cvt.rn.f64.s32 	%fd54, %r52;
	add.f64 	%fd55, %fd54, 0d3FE0000000000000;
	mul.f64 	%fd56, %fd32, %fd55;
	fma.rn.f64 	%fd57, %fd56, %fd56, 0d3FF0000000000000;
	div.rn.f64 	%fd58, %fd37, %fd57;
	add.s32 	%r53, %r23, 3200;
	cvt.rn.f64.s32 	%fd59, %r53;
	add.f64 	%fd60, %fd59, 0d3FE0000000000000;
	mul.f64 	%fd61, %fd32, %fd60;
	fma.rn.f64 	%fd62, %fd61, %fd61, 0d3FF0000000000000;
	div.rn.f64 	%fd63, %fd37, %fd62;
	add.s32 	%r54, %r23, 3840;
	cvt.rn.f64.s32 	%fd64, %r54;
	add.f64 	%fd65, %fd64, 0d3FE0000000000000;
	mul.f64 	%fd66, %fd32, %fd65;
	fma.rn.f64 	%fd67, %fd66, %fd66, 0d3FF0000000000000;
	div.rn.f64 	%fd68, %fd37, %fd67;
	add.s32 	%r55, %r23, 4480;
	cvt.rn.f64.s32 	%fd69, %r55;
	add.f64 	%fd70, %fd69, 0d3FE0000000000000;
	mul.f64 	%fd71, %fd32, %fd70;
	fma.rn.f64 	%fd72, %fd71, %fd71, 0d3FF0000000000000;
	div.rn.f64 	%fd73, %fd37, %fd72;
	add.f64 	%fd74, %fd38, %fd43;
	add.f64 	%fd75, %fd74, %fd48;
	add.f64 	%fd76, %fd75, %fd53;
	add.f64 	%fd77, %fd76, %fd58;
	add.f64 	%fd78, %fd77, %fd63;
	add.f64 	%fd79, %fd78, %fd68;
	add.f64 	%fd379, %fd79, %fd73;
	add.s32 	%r25, %r48, -5120;
	setp.lt.u32 	%p3, %r25, 5120;
	mov.b32 	%r270, 5120;
	@%p3 bra 	$L__BB1_26;
	mov.b32 	%r270, 5120;
$L__BB1_24:
	add.s32 	%r57, %r23, %r270;
	cvt.rn.f64.s32 	%fd80, %r57;
	add.f64 	%fd81, %fd80, 0d3FE0000000000000;
	mul.f64 	%fd82, %fd32, %fd81;
	fma.rn.f64 	%fd83, %fd82, %fd82, 0d3FF0000000000000;
	mov.f64 	%fd84, 0d4010000000000000;
	div.rn.f64 	%fd85, %fd84, %fd83;
	add.s32 	%r58, %r24, %r270;
	cvt.rn.f64.s32 	%fd86, %r58;
	add.f64 	%fd87, %fd86, 0d3FE0000000000000;
	mul.f64 	%fd88, %fd32, %fd87;
	fma.rn.f64 	%fd89, %fd88, %fd88, 0d3FF0000000000000;
	div.rn.f64 	%fd90, %fd84, %fd89;
	add.s32 	%r59, %r58, 640;
	cvt.rn.f64.s32 	%fd91, %r59;
	add.f64 	%fd92, %fd91, 0d3FE0000000000000;
	mul.f64 	%fd93, %fd32, %fd92;
	fma.rn.f64 	%fd94, %fd93, %fd93, 0d3FF0000000000000;
	div.rn.f64 	%fd95, %fd84, %fd94;
	add.s32 	%r60, %r58, 1280;
	cvt.rn.f64.s32 	%fd96, %r60;
	add.f64 	%fd97, %fd96, 0d3FE0000000000000;
	mul.f64 	%fd98, %fd32, %fd97;
	fma.rn.f64 	%fd99, %fd98, %fd98, 0d3FF0000000000000;
	div.rn.f64 	%fd100, %fd84, %fd99;
	add.s32 	%r61, %r58, 1920;
	cvt.rn.f64.s32 	%fd101, %r61;
	add.f64 	%fd102, %fd101, 0d3FE0000000000000;
	mul.f64 	%fd103, %fd32, %fd102;
	fma.rn.f64 	%fd104, %fd103, %fd103, 0d3FF0000000000000;
	div.rn.f64 	%fd105, %fd84, %fd104;
	add.s32 	%r62, %r58, 2560;
	cvt.rn.f64.s32 	%fd106, %r62;
	add.f64 	%fd107, %fd106, 0d3FE0000000000000;
	mul.f64 	%fd108, %fd32, %fd107;
	fma.rn.f64 	%fd109, %fd108, %fd108, 0d3FF0000000000000;
	div.rn.f64 	%fd110, %fd84, %fd109;
	add.s32 	%r63, %r58, 3200;
	cvt.rn.f64.s32 	%fd111, %r63;
	add.f64 	%fd112, %fd111, 0d3FE0000000000000;
	mul.f64 	%fd113, %fd32, %fd112;
	fma.rn.f64 	%fd114, %fd113, %fd113, 0d3FF0000000000000;
	div.rn.f64 	%fd115, %fd84, %fd114;
	add.s32 	%r64, %r58, 3840;
	cvt.rn.f64.s32 	%fd116, %r64;
	add.f64 	%fd117, %fd116, 0d3FE0000000000000;
	mul.f64 	%fd118, %fd32, %fd117;
	fma.rn.f64 	%fd119, %fd118, %fd118, 0d3FF0000000000000;
	div.rn.f64 	%fd120, %fd84, %fd119;
	add.f64 	%fd121, %fd379, %fd85;
	add.f64 	%fd122, %fd121, %fd90;
	add.f64 	%fd123, %fd122, %fd95;
	add.f64 	%fd124, %fd123, %fd100;
	add.f64 	%fd125, %fd124, %fd105;
	add.f64 	%fd126, %fd125, %fd110;
	add.f64 	%fd127, %fd126, %fd115;
	add.f64 	%fd379, %fd127, %fd120;
	sub.s32 	%r65, %r48, %r270;
	setp.lt.u32 	%p4, %r65, 5120;
	@%p4 bra 	$L__BB1_34;
	add.s32 	%r270, %r270, 5120;
	setp.le.u32 	%p5, %r270, %r25;
	@%p5 bra 	$L__BB1_24;
$L__BB1_26:
	setp.le.u32 	%p6, %r48, %r270;
	@%p6 bra 	$L__BB1_34;
	sub.s32 	%r29, %r48, %r270;
	setp.ge.s32 	%p7, %r22, %r29;
	@%p7 bra 	$L__BB1_34;
	not.b32 	%r66, %r22;
	add.s32 	%r67, %r48, %r66;
	sub.s32 	%r30, %r67, %r270;
	mul.hi.u32 	%r68, %r30, -858993459;
	shr.u32 	%r69, %r68, 9;
	add.s32 	%r31, %r69, 1;
	and.b32  	%r70, %r69, 3;
	setp.eq.s32 	%p8, %r70, 3;
	mov.u32 	%r274, %r22;
	@%p8 bra 	$L__BB1_31;
	add.s32 	%r272, %r23, %r270;
	and.b32  	%r71, %r31, 3;
	neg.s32 	%r271, %r71;
	mov.u32 	%r274, %r22;
$L__BB1_30:
	.pragma "nounroll";
	cvt.rn.f64.s32 	%fd129, %r272;
	add.f64 	%fd130, %fd129, 0d3FE0000000000000;
	mul.f64 	%fd131, %fd32, %fd130;
	fma.rn.f64 	%fd132, %fd131, %fd131, 0d3FF0000000000000;
	mov.f64 	%fd133, 0d4010000000000000;
	div.rn.f64 	%fd134, %fd133, %fd132;
	add.f64 	%fd379, %fd379, %fd134;
	add.s32 	%r274, %r274, 640;
	add.s32 	%r272, %r272, 640;
	add.s32 	%r271, %r271, 1;
	setp.ne.s32 	%p9, %r271, 0;
	@%p9 bra 	$L__BB1_30;
$L__BB1_31:
	setp.lt.u32 	%p10, %r30, 1920;
	@%p10 bra 	$L__BB1_34;
	add.s32 	%r276, %r274, 1280;
	add.s32 	%r72, %r47, %r274;
	add.s32 	%r275, %r72, %r270;
$L__BB1_33:
	cvt.rn.f64.s32 	%fd135, %r275;
	add.f64 	%fd136, %fd135, 0d3FE0000000000000;
	mul.f64 	%fd137, %fd32, %fd136;
	fma.rn.f64 	%fd138, %fd137, %fd137, 0d3FF0000000000000;
	mov.f64 	%fd139, 0d4010000000000000;
	div.rn.f64 	%fd140, %fd139, %fd138;
	add.f64 	%fd141, %fd379, %fd140;
	add.s32 	%r73, %r275, 640;
	cvt.rn.f64.s32 	%fd142, %r73;
	add.f64 	%fd143, %fd142, 0d3FE0000000000000;
	mul.f64 	%fd144, %fd32, %fd143;
	fma.rn.f64 	%fd145, %fd144, %fd144, 0d3FF0000000000000;
	div.rn.f64 	%fd146, %fd139, %fd145;
	add.f64 	%fd147, %fd141, %fd146;
	add.s32 	%r74, %r275, 1280;
	cvt.rn.f64.s32 	%fd148, %r74;
	add.f64 	%fd149, %fd148, 0d3FE0000000000000;
	mul.f64 	%fd150, %fd32, %fd149;
	fma.rn.f64 	%fd151, %fd150, %fd150, 0d3FF0000000000000;
	div.rn.f64 	%fd152, %fd139, %fd151;
	add.f64 	%fd153, %fd147, %fd152;
	add.s32 	%r75, %r275, 1920;
	cvt.rn.f64.s32 	%fd154, %r75;
	add.f64 	%fd155, %fd154, 0d3FE0000000000000;
	mul.f64 	%fd156, %fd32, %fd155;
	fma.rn.f64 	%fd157, %fd156, %fd156, 0d3FF0000000000000;
	div.rn.f64 	%fd158, %fd139, %fd157;
	add.f64 	%fd379, %fd153, %fd158;
	add.s32 	%r45, %r276, 2560;
	add.s32 	%r76, %r276, 1280;
	add.s32 	%r275, %r275, 2560;
	setp.lt.s32 	%p11, %r76, %r29;
	mov.u32 	%r276, %r45;
	@%p11 bra 	$L__BB1_33;
$L__BB1_34:
	// begin inline asm
	mov.u32 %r77, %laneid;
	// end inline asm
	mov.b64 	%rd3, %fd379;
	mov.b64 	{%r79, %r84}, %rd3;
	mov.b32 	%r85, 1;
	mov.b32 	%r126, 31;
	mov.b32 	%r127, -1;
	// begin inline asm
	shfl.sync.down.b32 %r78, %r79, %r85, %r126, %r127;
	// end inline asm
	// begin inline asm
	shfl.sync.down.b32 %r83, %r84, %r85, %r126, %r127;
	// end inline asm
	mov.b64 	%rd4, {%r78, %r83};
	mov.b64 	%fd159, %rd4;
	setp.gt.s32 	%p12, %r77, 30;
	add.f64 	%fd160, %fd379, %fd159;
	selp.f64 	%fd161, %fd379, %fd160, %p12;
	mov.b64 	%rd5, %fd161;
	mov.b64 	{%r89, %r94}, %rd5;
	mov.b32 	%r95, 2;
	// begin inline asm
	shfl.sync.down.b32 %r88, %r89, %r95, %r126, %r127;
	// end inline asm
	// begin inline asm
	shfl.sync.down.b32 %r93, %r94, %r95, %r126, %r127;
	// end inline asm
	mov.b64 	%rd6, {%r88, %r93};
	mov.b64 	%fd162, %rd6;
	setp.gt.s32 	%p13, %r77, 29;
	add.f64 	%fd163, %fd161, %fd162;
	selp.f64 	%fd164, %fd161, %fd163, %p13;
	mov.b64 	%rd7, %fd164;
	mov.b64 	{%r99, %r104}, %rd7;
	mov.b32 	%r105, 4;
	// begin inline asm
	shfl.sync.down.b32 %r98, %r99, %r105, %r126, %r127;
	// end inline asm
	// begin inline asm
	shfl.sync.down.b32 %r103, %r104, %r105, %r126, %r127;
	// end inline asm
	mov.b64 	%rd8, {%r98, %r103};
	mov.b64 	%fd165, %rd8;
	setp.gt.s32 	%p14, %r77, 27;
	add.f64 	%fd166, %fd164, %fd165;
	selp.f64 	%fd167, %fd164, %fd166, %p14;
	mov.b64 	%rd9, %fd167;
	mov.b64 	{%r109, %r114}, %rd9;
	mov.b32 	%r115, 8;
	// begin inline asm
	shfl.sync.down.b32 %r108, %r109, %r115, %r126, %r127;
	// end inline asm
	// begin inline asm
	shfl.sync.down.b32 %r113, %r114, %r115, %r126, %r127;
	// end inline asm
	mov.b64 	%rd10, {%r108, %r113};
	mov.b64 	%fd168, %rd10;
	setp.gt.s32 	%p15, %r77, 23;
	add.f64 	%fd169, %fd167, %fd168;
	selp.f64 	%fd170, %fd167, %fd169, %p15;
	mov.b64 	%rd11, %fd170;
	mov.b64 	{%r119, %r124}, %rd11;
	mov.b32 	%r125, 16;
	// begin inline asm
	shfl.sync.down.b32 %r118, %r119, %r125, %r126, %r127;
	// end inline asm
	// begin inline asm
	shfl.sync.down.b32 %r123, %r124, %r125, %r126, %r127;
	// end inline asm
	mov.b64 	%rd12, {%r118, %r123};
	mov.b64 	%fd171, %rd12;
	setp.gt.s32 	%p16, %r77, 15;
	add.f64 	%fd27, %fd170, %fd171;
	selp.f64 	%fd380, %fd170, %fd27, %p16;
	setp.ne.s32 	%p17, %r77, 0;
	@%p17 bra 	$L__BB1_36;
	shr.u32 	%r128, %r22, 2;
	and.b32  	%r129, %r128, 248;
	mov.u32 	%r130, _ZZN3cub18CUB_300001_SM_10006detail6reduce28DeviceReduceSingleTileKernelINS2_10policy_hubIdjN4cuda3std3__44plusIdEEE10Policy1000EN6thrust24THRUST_300001_SM_1000_NS17counting_iteratorIiNSD_11use_defaultESF_SF_EEPdjS9_dd9integrandEEvT0_T1_T2_T3_T4_T6_E12temp_storage;
	add.s32 	%r131, %r130, %r129;
	st.shared.f64 	[%r131+24], %fd27;
$L__BB1_36:
	bar.sync 	0;
	setp.ne.s32 	%p18, %r22, 0;
	@%p18 bra 	$L__BB1_38;
	ld.shared.f64 	%fd172, [_ZZN3cub18CUB_300001_SM_10006detail6reduce28DeviceReduceSingleTileKernelINS2_10policy_hubIdjN4cuda3std3__44plusIdEEE10Policy1000EN6thrust24THRUST_300001_SM_1000_NS17counting_iteratorIiNSD_11use_defaultESF_SF_EEPdjS9_dd9integrandEEvT0_T1_T2_T3_T4_T6_E12temp_storage+32];
	add.f64 	%fd173, %fd380, %fd172;
	ld.shared.f64 	%fd174, [_ZZN3cub18CUB_300001_SM_10006detail6reduce28DeviceReduceSingleTileKernelINS2_10policy_hubIdjN4cuda3std3__44plusIdEEE10Policy1000EN6thrust24THRUST_300001_SM_1000_NS17counting_iteratorIiNSD_11use_defaultESF_SF_EEPdjS9_dd9integrandEEvT0_T1_T2_T3_T4_T6_E12temp_storage+40];
	add.f64 	%fd175, %fd173, %fd174;
	ld.shared.f64 	%fd176, [_ZZN3cub18CUB_300001_SM_10006detail6reduce28DeviceReduceSingleTileKernelINS2_10policy_hubIdjN4cuda3std3__44plusIdEEE10Policy1000EN6thrust24THRUST_300001_SM_1000_NS17counting_iteratorIiNSD_11use_defaultESF_SF_EEPdjS9_dd9integrandEEvT0_T1_T2_T3_T4_T6_E12temp_storage+48];
	add.f64 	%fd177, %fd175, %fd176;
	ld.shared.f64 	%fd178, [_ZZN3cub18CUB_300001_SM_10006detail6reduce28DeviceReduceSingleTileKernelINS2_10policy_hubIdjN4cuda3std3__44plusIdEEE10Policy1000EN6thrust24THRUST_300001_SM_1000_NS17counting_iteratorIiNSD_11use_defaultESF_SF_EEPdjS9_dd9integrandEEvT0_T1_T2_T3_T4_T6_E12temp_storage+56];
	add.f64 	%fd179, %fd177, %fd178;
	ld.shared.f64 	%fd180, [_ZZN3cub18CUB_300001_SM_10006detail6reduce28DeviceReduceSingleTileKernelINS2_10policy_hubIdjN4cuda3std3__44plusIdEEE10Policy1000EN6thrust24THRUST_300001_SM_1000_NS17counting_iteratorIiNSD_11use_defaultESF_SF_EEPdjS9_dd9integrandEEvT0_T1_T2_T3_T4_T6_E12temp_storage+64];
	add.f64 	%fd181, %fd179, %fd180;
	ld.shared.f64 	%fd182, [_ZZN3cub18CUB_300001_SM_10006detail6reduce28DeviceReduceSingleTileKernelINS2_10policy_hubIdjN4cuda3std3__44plusIdEEE10Policy1000EN6thrust24THRUST_300001_SM_1000_NS17counting_iteratorIiNSD_11use_defaultESF_SF_EEPdjS9_dd9integrandEEvT0_T1_T2_T3_T4_T6_E12temp_storage+72];
	add.f64 	%fd183, %fd181, %fd182;
	ld.shared.f64 	%fd184, [_ZZN3cub18CUB_300001_SM_10006detail6reduce28DeviceReduceSingleTileKernelINS2_10policy_hubIdjN4cuda3std3__44plusIdEEE10Policy1000EN6thrust24THRUST_300001_SM_1000_NS17counting_iteratorIiNSD_11use_defaultESF_SF_EEPdjS9_dd9integrandEEvT0_T1_T2_T3_T4_T6_E12temp_storage+80];
	add.f64 	%fd185, %fd183, %fd184;
	ld.shared.f64 	%fd186, [_ZZN3cub18CUB_300001_SM_10006detail6reduce28DeviceReduceSingleTileKernelINS2_10policy_hubIdjN4cuda3std3__44plusIdEEE10Policy1000EN6thrust24THRUST_300001_SM_1000_NS17counting_iteratorIiNSD_11use_defaultESF_SF_EEPdjS9_dd9integrandEEvT0_T1_T2_T3_T4_T6_E12temp_storage+88];
	add.f64 	%fd187, %fd185, %fd186;
	ld.shared.f64 	%fd188, [_ZZN3cub18CUB_300001_SM_10006detail6reduce28DeviceReduceSingleTileKernelINS2_10policy_hubIdjN4cuda3std3__44plusIdEEE10Policy1000EN6thrust24THRUST_300001_SM_1000_NS17counting_iteratorIiNSD_11use_defaultESF_SF_EEPdjS9_dd9integrandEEvT0_T1_T2_T3_T4_T6_E12temp_storage+96];
	add.f64 	%fd189, %fd187, %fd188;
	ld.shared.f64 	%fd190, [_ZZN3cub18CUB_300001_SM_10006detail6reduce28DeviceReduceSingleTileKernelINS2_10policy_hubIdjN4cuda3std3__44plusIdEEE10Policy1000EN6thrust24THRUST_300001_SM_1000_NS17counting_iteratorIiNSD_11use_defaultESF_SF_EEPdjS9_dd9integrandEEvT0_T1_T2_T3_T4_T6_E12temp_storage+104];
	add.f64 	%fd191, %fd189, %fd190;
	ld.shared.f64 	%fd192, [_ZZN3cub18CUB_300001_SM_10006detail6reduce28DeviceReduceSingleTileKernelINS2_10policy_hubIdjN4cuda3std3__44plusIdEEE10Policy1000EN6thrust24THRUST_300001_SM_1000_NS17counting_iteratorIiNSD_11use_defaultESF_SF_EEPdjS9_dd9integrandEEvT0_T1_T2_T3_T4_T6_E12temp_storage+112];
	add.f64 	%fd193, %fd191, %fd192;
	ld.shared.f64 	%fd194, [_ZZN3cub18CUB_300001_SM_10006detail6reduce28DeviceReduceSingleTileKernelINS2_10policy_hubIdjN4cuda3std3__44plusIdEEE10Policy1000EN6thrust24THRUST_300001_SM_1000_NS17counting_iteratorIiNSD_11use_defaultESF_SF_EEPdjS9_dd9integrandEEvT0_T1_T2_T3_T4_T6_E12temp_storage+120];
	add.f64 	%fd195, %fd193, %fd194;
	ld.shared.f64 	%fd196, [_ZZN3cub18CUB_300001_SM_10006detail6reduce28DeviceReduceSingleTileKernelINS2_10policy_hubIdjN4cuda3std3__44plusIdEEE10Policy1000EN6thrust24THRUST_300001_SM_1000_NS17counting_iteratorIiNSD_11use_defaultESF_SF_EEPdjS9_dd9integrandEEvT0_T1_T2_T3_T4_T6_E12temp_storage+128];
	add.f64 	%fd197, %fd195, %fd196;
	ld.shared.f64 	%fd198, [_ZZN3cub18CUB_300001_SM_10006detail6reduce28DeviceReduceSingleTileKernelINS2_10policy_hubIdjN4cuda3std3__44plusIdEEE10Policy1000EN6thrust24THRUST_300001_SM_1000_NS17counting_iteratorIiNSD_11use_defaultESF_SF_EEPdjS9_dd9integrandEEvT0_T1_T2_T3_T4_T6_E12temp_storage+136];
	add.f64 	%fd199, %fd197, %fd198;
	ld.shared.f64 	%fd200, [_ZZN3cub18CUB_300001_SM_10006detail6reduce28DeviceReduceSingleTileKernelINS2_10policy_hubIdjN4cuda3std3__44plusIdEEE10Policy1000EN6thrust24THRUST_300001_SM_1000_NS17counting_iteratorIiNSD_11use_defaultESF_SF_EEPdjS9_dd9integrandEEvT0_T1_T2_T3_T4_T6_E12temp_storage+144];
	add.f64 	%fd201, %fd199, %fd200;
	ld.shared.f64 	%fd202, [_ZZN3cub18CUB_300001_SM_10006detail6reduce28DeviceReduceSingleTileKernelINS2_10policy_hubIdjN4cuda3std3__44plusIdEEE10Policy1000EN6thrust24THRUST_300001_SM_1000_NS17counting_iteratorIiNSD_11use_defaultESF_SF_EEPdjS9_dd9integrandEEvT0_T1_T2_T3_T4_T6_E12temp_storage+152];
	add.f64 	%fd203, %fd201, %fd202;
	ld.shared.f64 	%fd204, [_ZZN3cub18CUB_300001_SM_10006detail6reduce28DeviceReduceSingleTileKernelINS2_10policy_hubIdjN4cuda3std3__44plusIdEEE10Policy1000EN6thrust24THRUST_300001_SM_1000_NS17counting_iteratorIiNSD_11use_defaultESF_SF_EEPdjS9_dd9integrandEEvT0_T1_T2_T3_T4_T6_E12temp_storage+160];
	add.f64 	%fd205, %fd203, %fd204;
	ld.shared.f64 	%fd206, [_ZZN3cub18CUB_300001_SM_10006detail6reduce28DeviceReduceSingleTileKernelINS2_10policy_hubIdjN4cuda3std3__44plusIdEEE10Policy1000EN6thrust24THRUST_300001_SM_1000_NS17counting_iteratorIiNSD_11use_defaultESF_SF_EEPdjS9_dd9integrandEEvT0_T1_T2_T3_T4_T6_E12temp_storage+168];
	add.f64 	%fd207, %fd205, %fd206;
	ld.shared.f64 	%fd208, [_ZZN3cub18CUB_300001_SM_10006detail6reduce28DeviceReduceSingleTileKernelINS2_10policy_hubIdjN4cuda3std3__44plusIdEEE10Policy1000EN6thrust24THRUST_300001_SM_1000_NS17counting_iteratorIiNSD_11use_defaultESF_SF_EEPdjS9_dd9integrandEEvT0_T1_T2_T3_T4_T6_E12temp_storage+176];
	add.f64 	%fd380, %fd207, %fd208;
$L__BB1_38:
	mov.u32 	%r260, %tid.x;
	setp.ne.s32 	%p60, %r260, 0;
	@%p60 bra 	$L__BB1_40;
	add.f64 	%fd366, %fd31, %fd380;
	st.global.f64 	[%rd1], %fd366;
$L__BB1_40:
	ret;

}
	// .globl	_ZN3cub18CUB_300001_SM_10006detail6reduce18DeviceReduceKernelINS2_10policy_hubIdjN4cuda3std3__44plusIdEEE10Policy1000EN6thrust24THRUST_300001_SM_1000_NS17counting_iteratorIiNSD_11use_defaultESF_SF_EEjS9_d9integrandEEvT0_PT3_T1_NS0_13GridEvenShareISL_EET2_T4_
.visible .entry _ZN3cub18CUB_300001_SM_10006detail6reduce18DeviceReduceKernelINS2_10policy_hubIdjN4cuda3std3__44plusIdEEE10Policy1000EN6thrust24THRUST_300001_SM_1000_NS17counting_iteratorIiNSD_11use_defaultESF_SF_EEjS9_d9integrandEEvT0_PT3_T1_NS0_13GridEvenShareISL_EET2_T4_(
	.param .align 4 .b8 _ZN3cub18CUB_300001_SM_10006detail6reduce18DeviceReduceKernelINS2_10policy_hubIdjN4cuda3std3__44plusIdEEE10Policy1000EN6thrust24THRUST_300001_SM_1000_NS17counting_iteratorIiNSD_11use_defaultESF_SF_EEjS9_d9integrandEEvT0_PT3_T1_NS0_13GridEvenShareISL_EET2_T4__param_0[4],
	.param .u64 .ptr .align 1 _ZN3cub18CUB_300001_SM_10006detail6reduce18DeviceReduceKernelINS2_10policy_hubIdjN4cuda3std3__44plusIdEEE10Policy1000EN6thrust24THRUST_300001_SM_1000_NS17counting_iteratorIiNSD_11use_defaultESF_SF_EEjS9_d9integrandEEvT0_PT3_T1_NS0_13GridEvenShareISL_EET2_T4__param_1,
	.param .u32 _ZN3cub18CUB_300001_SM_10006detail6reduce18DeviceReduceKernelINS2_10policy_hubIdjN4cuda3std3__44plusIdEEE10Policy1000EN6thrust24THRUST_300001_SM_1000_NS17counting_iteratorIiNSD_11use_defaultESF_SF_EEjS9_d9integrandEEvT0_PT3_T1_NS0_13GridEvenShareISL_EET2_T4__param_2,
	.param .align 4 .b8 _ZN3cub18CUB_300001_SM_10006detail6reduce18DeviceReduceKernelINS2_10policy_hubIdjN4cuda3std3__44plusIdEEE10Policy1000EN6thrust24THRUST_300001_SM_1000_NS17counting_iteratorIiNSD_11use_defaultESF_SF_EEjS9_d9integrandEEvT0_PT3_T1_NS0_13GridEvenShareISL_EET2_T4__param_3[40],
	.param .align 1 .b8 _ZN3cub18CUB_300001_SM_10006detail6reduce18DeviceReduceKernelINS2_10policy_hubIdjN4cuda3std3__44plusIdEEE10Policy1000EN6thrust24THRUST_300001_SM_1000_NS17counting_iteratorIiNSD_11use_defaultESF_SF_EEjS9_d9integrandEEvT0_PT3_T1_NS0_13GridEvenShareISL_EET2_T4__param_4[1],
	.param .align 8 .b8 _ZN3cub18CUB_300001_SM_10006detail6reduce18DeviceReduceKernelINS2_10policy_hubIdjN4cuda3std3__44plusIdEEE10Policy1000EN6thrust24THRUST_300001_SM_1000_NS17counting_iteratorIiNSD_11use_defaultESF_SF_EEjS9_d9integrandEEvT0_PT3_T1_NS0_13GridEvenShareISL_EET2_T4__param_5[8]
)
.maxntid 640
{
	.reg .pred 	%p<60>;
	.reg .b16 	%rs<4>;
	.reg .b32 	%r<304>;
	.reg .b64 	%rd<35>;
	.reg .b64 	%fd<376>;
	// demoted variable
	.shared .align 8 .b8 _ZZN3cub18CUB_300001_SM_10006detail6reduce18DeviceReduceKernelINS2_10policy_hubIdjN4cuda3std3__44plusIdEEE10Policy1000EN6thrust24THRUST_300001_SM_1000_NS17counting_iteratorIiNSD_11use_defaultESF_SF_EEjS9_d9integrandEEvT0_PT3_T1_NS0_13GridEvenShareISL_EET2_T4_E12temp_storage[192];
	ld.param.u32 	%r3, [_ZN3cub18CUB_300001_SM_10006detail6reduce18DeviceReduceKernelINS2_10policy_hubIdjN4cuda3std3__44plusIdEEE10Policy1000EN6thrust24THRUST_300001_SM_1000_NS17counting_iteratorIiNSD_11use_defaultESF_SF_EEjS9_d9integrandEEvT0_PT3_T1_NS0_13GridEvenShareISL_EET2_T4__param_0];
	ld.param.f64 	%fd1, [_ZN3cub18CUB_300001_SM_10006detail6reduce18DeviceReduceKernelINS2_10policy_hubIdjN4cuda3std3__44plusIdEEE10Policy1000EN6thrust24THRUST_300001_SM_1000_NS17counting_iteratorIiNSD_11use_defaultESF_SF_EEjS9_d9integrandEEvT0_PT3_T1_NS0_13GridEvenShareISL_EET2_T4__param_5];
	ld.param.u32 	%r1, [_ZN3cub18CUB_300001_SM_10006detail6reduce18DeviceReduceKernelINS2_10policy_hubIdjN4cuda3std3__44plusIdEEE10Policy1000EN6thrust24THRUST_300001_SM_1000_NS17counting_iteratorIiNSD_11use_defaultESF_SF_EEjS9_d9integrandEEvT0_PT3_T1_NS0_13GridEvenShareISL_EET2_T4__param_3+20];
	ld.param.u32 	%r2, [_ZN3cub18CUB_300001_SM_10006detail6reduce18DeviceReduceKernelINS2_10policy_hubIdjN4cuda3std3__44plusIdEEE10Policy1000EN6thrust24THRUST_300001_SM_1000_NS17counting_iteratorIiNSD_11use_defaultESF_SF_EEjS9_d9integrandEEvT0_PT3_T1_NS0_13GridEvenShareISL_EET2_T4__param_3+24];
	ld.param.u64 	%rd1, [_ZN3cub18CUB_300001_SM_10006detail6reduce18DeviceReduceKernelINS2_10policy_hubIdjN4cuda3std3__44plusIdEEE10Policy1000EN6thrust24THRUST_300001_SM_1000_NS17counting_iteratorIiNSD_11use_defaultESF_SF_EEjS9_d9integrandEEvT0_PT3_T1_NS0_13GridEvenShareISL_EET2_T4__param_1];
	mov.u32 	%r4, %ctaid.x;
	mul.lo.s32 	%r5, %r2, 5120;
	mul.lo.s32 	%r6, %r4, 5120;
	sub.s32 	%r7, %r1, %r6;
	setp.gt.u32 	%p1, %r7, 5119;
	@%p1 bra 	$L__BB2_19;
	mov.u32 	%r8, %tid.x;
	setp.ge.u32 	%p18, %r8, %r7;
	mov.f64 	%fd368, 0d0000000000000000;
	mov.u32 	%r290, %r8;
	@%p18 bra 	$L__BB2_3;
	add.s32 	%r153, %r6, %r8;
	add.s32 	%r154, %r153, %r3;
	cvt.rn.f64.s32 	%fd207, %r154;
	add.f64 	%fd208, %fd207, 0d3FE0000000000000;
	mul.f64 	%fd209, %fd208, %fd1;
	fma.rn.f64 	%fd210, %fd209, %fd209, 0d3FF0000000000000;
	mov.f64 	%fd211, 0d4010000000000000;
	div.rn.f64 	%fd368, %fd211, %fd210;
	add.s32 	%r290, %r8, 640;
$L__BB2_3:
	setp.ge.u32 	%p19, %r290, %r7;
	@%p19 bra 	$L__BB2_10;
	not.b32 	%r155, %r290;
	add.s32 	%r156, %r1, %r155;
	sub.s32 	%r11, %r156, %r6;
	mul.hi.u32 	%r157, %r11, -858993459;
	shr.u32 	%r158, %r157, 9;
	add.s32 	%r12, %r158, 1;
	and.b32  	%r159, %r158, 3;
	setp.eq.s32 	%p20, %r159, 3;
	@%p20 bra 	$L__BB2_7;
	add.s32 	%r160, %r3, %r290;
	add.s32 	%r288, %r160, %r6;
	and.b32  	%r161, %r12, 3;
	neg.s32 	%r287, %r161;
$L__BB2_6:
	.pragma "nounroll";
	cvt.rn.f64.s32 	%fd213, %r288;
	add.f64 	%fd214, %fd213, 0d3FE0000000000000;
	mul.f64 	%fd215, %fd1, %fd214;
	fma.rn.f64 	%fd216, %fd215, %fd215, 0d3FF0000000000000;
	mov.f64 	%fd217, 0d4010000000000000;
	div.rn.f64 	%fd218, %fd217, %fd216;
	add.f64 	%fd368, %fd368, %fd218;
	add.s32 	%r290, %r290, 640;
	add.s32 	%r288, %r288, 640;
	add.s32 	%r287, %r287, 1;
	setp.ne.s32 	%p21, %r287, 0;
	@%p21 bra 	$L__BB2_6;
$L__BB2_7:
	setp.lt.u32 	%p22, %r11, 1920;
	@%p22 bra 	$L__BB2_10;
	add.s32 	%r292, %r290, 1280;
	add.s32 	%r162, %r3, %r290;
	add.s32 	%r291, %r162, %r6;
$L__BB2_9:
	cvt.rn.f64.s32 	%fd219, %r291;
	add.f64 	%fd220, %fd219, 0d3FE0000000000000;
	mul.f64 	%fd221, %fd1, %fd220;
	fma.rn.f64 	%fd222, %fd221, %fd221, 0d3FF0000000000000;
	mov.f64 	%fd223, 0d4010000000000000;
	div.rn.f64 	%fd224, %fd223, %fd222;
	add.f64 	%fd225, %fd368, %fd224;
	add.s32 	%r163, %r291, 640;
	cvt.rn.f64.s32 	%fd226, %r163;
	add.f64 	%fd227, %fd226, 0d3FE0000000000000;
	mul.f64 	%fd228, %fd1, %fd227;
	fma.rn.f64 	%fd229, %fd228, %fd228, 0d3FF0000000000000;
	div.rn.f64 	%fd230, %fd223, %fd229;
	add.f64 	%fd231, %fd225, %fd230;
	add.s32 	%r164, %r291, 1280;
	cvt.rn.f64.s32 	%fd232, %r164;
	add.f64 	%fd233, %fd232, 0d3FE0000000000000;
	mul.f64 	%fd234, %fd1, %fd233;
	fma.rn.f64 	%fd235, %fd234, %fd234, 0d3FF0000000000000;
	div.rn.f64 	%fd236, %fd223, %fd235;
	add.f64 	%fd237, %fd231, %fd236;
	add.s32 	%r165, %r291, 1920;
	cvt.rn.f64.s32 	%fd238, %r165;
	add.f64 	%fd239, %fd238, 0d3FE0000000000000;
	mul.f64 	%fd240, %fd1, %fd239;
	fma.rn.f64 	%fd241, %fd240, %fd240, 0d3FF0000000000000;
	div.rn.f64 	%fd242, %fd223, %fd241;
	add.f64 	%fd368, %fd237, %fd242;
	add.s32 	%r26, %r292, 2560;
	add.s32 	%r166, %r292, 1280;
	add.s32 	%r291, %r291, 2560;
	setp.lt.s32 	%p23, %r166, %r7;
	mov.u32 	%r292, %r26;
	@%p23 bra 	$L__BB2_9;
$L__BB2_10:
	setp.lt.u32 	%p24, %r7, 640;
	@%p24 bra 	$L__BB2_15;
	// begin inline asm
	mov.u32 %r230, %laneid;
	// end inline asm
	mov.b64 	%rd22, %fd368;
	mov.b64 	{%r232, %r237}, %rd22;
	mov.b32 	%r238, 1;
	mov.b32 	%r279, 31;
	mov.b32 	%r280, -1;
	// begin inline asm
	shfl.sync.down.b32 %r231, %r232, %r238, %r279, %r280;
	// end inline asm
	// begin inline asm
	shfl.sync.down.b32 %r236, %r237, %r238, %r279, %r280;
	// end inline asm
	mov.b64 	%rd23, {%r231, %r236};
	mov.b64 	%fd313, %rd23;
	setp.gt.s32 	%p52, %r230, 30;
	add.f64 	%fd314, %fd368, %fd313;
	selp.f64 	%fd315, %fd368, %fd314, %p52;
	mov.b64 	%rd24, %fd315;
	mov.b64 	{%r242, %r247}, %rd24;
	mov.b32 	%r248, 2;
	// begin inline asm
	shfl.sync.down.b32 %r241, %r242, %r248, %r279, %r280;
	// end inline asm
	// begin inline asm
	shfl.sync.down.b32 %r246, %r247, %r248, %r279, %r280;
	// end inline asm
	mov.b64 	%rd25, {%r241, %r246};
	mov.b64 	%fd316, %rd25;
	setp.gt.s32 	%p53, %r230, 29;
	add.f64 	%fd317, %fd315, %fd316;
	selp.f64 	%fd318, %fd315, %fd317, %p53;
	mov.b64 	%rd26, %fd318;
	mov.b64 	{%r252, %r257}, %rd26;
	mov.b32 	%r258, 4;
	// begin inline asm
	shfl.sync.down.b32 %r251, %r252, %r258, %r279, %r280;
	// end inline asm
	// begin inline asm
	shfl.sync.down.b32 %r256, %r257, %r258, %r279, %r280;
	// end inline asm
	mov.b64 	%rd27, {%r251, %r256};
	mov.b64 	%fd319, %rd27;
	setp.gt.s32 	%p54, %r230, 27;
	add.f64 	%fd320, %fd318, %fd319;
	selp.f64 	%fd321, %fd318, %fd320, %p54;
	mov.b64 	%rd28, %fd321;
	mov.b64 	{%r262, %r267}, %rd28;
	mov.b32 	%r268, 8;
	// begin inline asm
	shfl.sync.down.b32 %r261, %r262, %r268, %r279, %r280;
	// end inline asm
	// begin inline asm
	shfl.sync.down.b32 %r266, %r267, %r268, %r279, %r280;
	// end inline asm
	mov.b64 	%rd29, {%r261, %r266};
	mov.b64 	%fd322, %rd29;
	setp.gt.s32 	%p55, %r230, 23;
	add.f64 	%fd323, %fd321, %fd322;
	selp.f64 	%fd324, %fd321, %fd323, %p55;
	mov.b64 	%rd30, %fd324;
	mov.b64 	{%r272, %r277}, %rd30;
	mov.b32 	%r278, 16;
	// begin inline asm
	shfl.sync.down.b32 %r271, %r272, %r278, %r279, %r280;
	// end inline asm
	// begin inline asm
	shfl.sync.down.b32 %r276, %r277, %r278, %r279, %r280;
	// end inline asm
	mov.b64 	%rd31, {%r271, %r276};
	mov.b64 	%fd325, %rd31;
	setp.gt.s32 	%p56, %r230, 15;
	add.f64 	%fd11, %fd324, %fd325;
	selp.f64 	%fd375, %fd324, %fd11, %p56;
	setp.ne.s32 	%p57, %r230, 0;
	@%p57 bra 	$L__BB2_13;
	shr.u32 	%r281, %r8, 2;
	and.b32  	%r282, %r281, 248;
	mov.u32 	%r283, _ZZN3cub18CUB_300001_SM_10006detail6reduce18DeviceReduceKernelINS2_10policy_hubIdjN4cuda3std3__44plusIdEEE10Policy1000EN6thrust24THRUST_300001_SM_1000_NS17counting_iteratorIiNSD_11use_defaultESF_SF_EEjS9_d9integrandEEvT0_PT3_T1_NS0_13GridEvenShareISL_EET2_T4_E12temp_storage;
	add.s32 	%r284, %r283, %r282;
	st.shared.f64 	[%r284+24], %fd11;
$L__BB2_13:
	bar.sync 	0;
	setp.ne.s32 	%p58, %r8, 0;
	@%p58 bra 	$L__BB2_35;
	ld.shared.f64 	%fd326, [_ZZN3cub18CUB_300001_SM_10006detail6reduce18DeviceReduceKernelINS2_10policy_hubIdjN4cuda3std3__44plusIdEEE10Policy1000EN6thrust24THRUST_300001_SM_1000_NS17counting_iteratorIiNSD_11use_defaultESF_SF_EEjS9_d9integrandEEvT0_PT3_T1_NS0_13GridEvenShareISL_EET2_T4_E12temp_storage+32];
	add.f64 	%fd327, %fd375, %fd326;
	ld.shared.f64 	%fd328, [_ZZN3cub18CUB_300001_SM_10006detail6reduce18DeviceReduceKernelINS2_10policy_hubIdjN4cuda3std3__44plusIdEEE10Policy1000EN6thrust24THRUST_300001_SM_1000_NS17counting_iteratorIiNSD_11use_defaultESF_SF_EEjS9_d9integrandEEvT0_PT3_T1_NS0_13GridEvenShareISL_EET2_T4_E12temp_storage+40];
	add.f64 	%fd329, %fd327, %fd328;
	ld.shared.f64 	%fd330, [_ZZN3cub18CUB_300001_SM_10006detail6reduce18DeviceReduceKernelINS2_10policy_hubIdjN4cuda3std3__44plusIdEEE10Policy1000EN6thrust24THRUST_300001_SM_1000_NS17counting_iteratorIiNSD_11use_defaultESF_SF_EEjS9_d9integrandEEvT0_PT3_T1_NS0_13GridEvenShareISL_EET2_T4_E12temp_storage+48];
	add.f64 	%fd331, %fd329, %fd330;
	ld.shared.f64 	%fd332, [_ZZN3cub18CUB_300001_SM_10006detail6reduce18DeviceReduceKernelINS2_10policy_hubIdjN4cuda3std3__44plusIdEEE10Policy1000EN6thrust24THRUST_300001_SM_1000_NS17counting_iteratorIiNSD_11use_defaultESF_SF_EEjS9_d9integrandEEvT0_PT3_T1_NS0_13GridEvenShareISL_EET2_T4_E12temp_storage+56];
	add.f64 	%fd333, %fd331, %fd332;
	ld.shared.f64 	%fd334, [_ZZN3cub18CUB_300001_SM_10006detail6reduce18DeviceReduceKernelINS2_10policy_hubIdjN4cuda3std3__44plusIdEEE10Policy1000EN6thrust24THRUST_300001_SM_1000_NS17counting_iteratorIiNSD_11use_defaultESF_SF_EEjS9_d9integrandEEvT0_PT3_T1_NS0_13GridEvenShareISL_EET2_T4_E12temp_storage+64];
	add.f64 	%fd335, %fd333, %fd334;
	ld.shared.f64 	%fd336, [_ZZN3cub18CUB_300001_SM_10006detail6reduce18DeviceReduceKernelINS2_10policy_hubIdjN4cuda3std3__44plusIdEEE10Policy1000EN6thrust24THRUST_300001_SM_1000_NS17counting_iteratorIiNSD_11use_defaultESF_SF_EEjS9_d9integrandEEvT0_PT3_T1_NS0_13GridEvenShareISL_EET2_T4_E12temp_storage+72];
	add.f64 	%fd337, %fd335, %fd336;
	ld.shared.f64 	%fd338, [_ZZN3cub18CUB_300001_SM_10006detail6reduce18DeviceReduceKernelINS2_10policy_hubIdjN4cuda3std3__44plusIdEEE10Policy1000EN6thrust24THRUST_300001_SM_1000_NS17counting_iteratorIiNSD_11use_defaultESF_SF_EEjS9_d9integrandEEvT0_PT3_T1_NS0_13GridEvenShareISL_EET2_T4_E12temp_storage+80];
	add.f64 	%fd339, %fd337, %fd338;
	ld.shared.f64 	%fd340, [_ZZN3cub18CUB_300001_SM_10006detail6reduce18DeviceReduceKernelINS2_10policy_hubIdjN4cuda3std3__44plusIdEEE10Policy1000EN6thrust24THRUST_300001_SM_1000_NS17counting_iteratorIiNSD_11use_defaultESF_SF_EEjS9_d9integrandEEvT0_PT3_T1_NS0_13GridEvenShareISL_EET2_T4_E12temp_storage+88];
	add.f64 	%fd341, %fd339, %fd340;
	ld.shared.f64 	%fd342, [_ZZN3cub18CUB_300001_SM_10006detail6reduce18DeviceReduceKernelINS2_10policy_hubIdjN4cuda3std3__44plusIdEEE10Policy1000EN6thrust24THRUST_300001_SM_1000_NS17counting_iteratorIiNSD_11use_defaultESF_SF_EEjS9_d9integrandEEvT0_PT3_T1_NS0_13GridEvenShareISL_EET2_T4_E12temp_storage+96];
	add.f64 	%fd343, %fd341, %fd342;
	ld.shared.f64 	%fd344, [_ZZN3cub18CUB_300001_SM_10006detail6reduce18DeviceReduceKernelINS2_10policy_hubIdjN4cuda3std3__44plusIdEEE10Policy1000EN6thrust24THRUST_300001_SM_1000_NS17counting_iteratorIiNSD_11use_defaultESF_SF_EEjS9_d9integrandEEvT0_PT3_T1_NS0_13GridEvenShareISL_EET2_T4_E12temp_storage+104];
	add.f64 	%fd345, %fd343, %fd344;
	ld.shared.f64 	%fd346, [_ZZN3cub18CUB_300001_SM_10006detail6reduce18DeviceReduceKernelINS2_10policy_hubIdjN4cuda3std3__44plusIdEEE10Policy1000EN6thrust24THRUST_300001_SM_1000_NS17counting_iteratorIiNSD_11use_defaultESF_SF_EEjS9_d9integrandEEvT0_PT3_T1_NS0_13GridEvenShareISL_EET2_T4_E12temp_storage+112];
	add.f64 	%fd347, %fd345, %fd346;
	ld.shared.f64 	%fd348, [_ZZN3cub18CUB_300001_SM_10006detail6reduce18DeviceReduceKernelINS2_10policy_hubIdjN4cuda3std3__44plusIdEEE10Policy1000EN6thrust24THRUST_300001_SM_1000_NS17counting_iteratorIiNSD_11use_defaultESF_SF_EEjS9_d9integrandEEvT0_PT3_T1_NS0_13GridEvenShareISL_EET2_T4_E12temp_storage+120];
	add.f64 	%fd349, %fd347, %fd348;
	ld.shared.f64 	%fd350, [_ZZN3cub18CUB_300001_SM_10006detail6reduce18DeviceReduceKernelINS2_10policy_hubIdjN4cuda3std3__44plusIdEEE10Policy1000EN6thrust24THRUST_300001_SM_1000_NS17counting_iteratorIiNSD_11use_defaultESF_SF_EEjS9_d9integrandEEvT0_PT3_T1_NS0_13GridEvenShareISL_EET2_T4_E12temp_storage+128];
	add.f64 	%fd351, %fd349, %fd350;
	ld.shared.f64 	%fd352, [_ZZN3cub18CUB_300001_SM_10006detail6reduce18DeviceReduceKernelINS2_10policy_hubIdjN4cuda3std3__44plusIdEEE10Policy1000EN6thrust24THRUST_300001_SM_1000_NS17counting_iteratorIiNSD_11use_defaultESF_SF_EEjS9_d9integrandEEvT0_PT3_T1_NS0_13GridEvenShareISL_EET2_T4_E12temp_storage+136];
	add.f64 	%fd353, %fd351, %fd352;
	ld.shared.f64 	%fd354, [_ZZN3cub18CUB_300001_SM_10006detail6reduce18DeviceReduceKernelINS2_10policy_hubIdjN4cuda3std3__44plusIdEEE10Policy1000EN6thrust24THRUST_300001_SM_1000_NS17counting_iteratorIiNSD_11use_defaultESF_SF_EEjS9_d9integrandEEvT0_PT3_T1_NS0_13GridEvenShareISL_EET2_T4_E12temp_storage+144];
	add.f64 	%fd355, %fd353, %fd354;
	ld.shared.f64 	%fd356, [_ZZN3cub18CUB_300001_SM_10006detail6reduce18DeviceReduceKernelINS2_10policy_hubIdjN4cuda3std3__44plusIdEEE10Policy1000EN6thrust24THRUST_300001_SM_1000_NS17counting_iteratorIiNSD_11use_defaultESF_SF_EEjS9_d9integrandEEvT0_PT3_T1_NS0_13GridEvenShareISL_EET2_T4_E12temp_storage+152];
	add.f64 	%fd357, %fd355, %fd356;
	ld.shared.f64 	%fd358, [_ZZN3cub18CUB_300001_SM_10006detail6reduce18DeviceReduceKernelINS2_10policy_hubIdjN4cuda3std3__44plusIdEEE10Policy1000EN6thrust24THRUST_300001_SM_1000_NS17counting_iteratorIiNSD_11use_defaultESF_SF_EEjS9_d9integrandEEvT0_PT3_T1_NS0_13GridEvenShareISL_EET2_T4_E12temp_storage+160];
	add.f64 	%fd359, %fd357, %fd358;
	ld.shared.f64 	%fd360, [_ZZN3cub18CUB_300001_SM_10006detail6reduce18DeviceReduceKernelINS2_10policy_hubIdjN4cuda3std3__44plusIdEEE10Policy1000EN6thrust24THRUST_300001_SM_1000_NS17counting_iteratorIiNSD_11use_defaultESF_SF_EEjS9_d9integrandEEvT0_PT3_T1_NS0_13GridEvenShareISL_EET2_T4_E12temp_storage+168];
	add.f64 	%fd361, %fd359, %fd360;
	ld.shared.f64 	%fd362, [_ZZN3cub18CUB_300001_SM_10006detail6reduce18DeviceReduceKernelINS2_10policy_hubIdjN4cuda3std3__44plusIdEEE10Policy1000EN6thrust24THRUST_300001_SM_1000_NS17counting_iteratorIiNSD_11use_defaultESF_SF_EEjS9_d9integrandEEvT0_PT3_T1_NS0_13GridEvenShareISL_EET2_T4_E12temp_storage+176];
	add.f64 	%fd375, %fd361, %fd362;
	bra.uni 	$L__BB2_35;
$L__BB2_15:
	// begin inline asm
	mov.u32 %r167, %laneid;
	// end inline asm
	and.b32  	%r218, %r8, 992;
	add.s32 	%r219, %r218, 32;
	setp.gt.u32 	%p25, %r219, %r7;
	not.b32 	%r220, %r218;
	add.s32 	%r221, %r7, %r220;
	selp.b32 	%r216, %r221, 31, %p25;
	mov.b64 	%rd12, %fd368;
	mov.b64 	{%r169, %r174}, %rd12;
	mov.b32 	%r175, 1;
	mov.b32 	%r217, -1;
	// begin inline asm
	shfl.sync.down.b32 %r168, %r169, %r175, %r216, %r217;
	// end inline asm
	// begin inline asm
	shfl.sync.down.b32 %r173, %r174, %r175, %r216, %r217;
	// end inline asm
	mov.b64 	%rd13, {%r168, %r173};
	mov.b64 	%fd243, %rd13;
	setp.lt.s32 	%p26, %r167, %r216;
	add.f64 	%fd244, %fd368, %fd243;
	selp.f64 	%fd245, %fd244, %fd368, %p26;
	mov.b64 	%rd14, %fd245;
	mov.b64 	{%r179, %r184}, %rd14;
	mov.b32 	%r185, 2;
	// begin inline asm
	shfl.sync.down.b32 %r178, %r179, %r185, %r216, %r217;
	// end inline asm
	// begin inline asm
	shfl.sync.down.b32 %r183, %r184, %r185, %r216, %r217;
	// end inline asm
	mov.b64 	%rd15, {%r178, %r183};
	mov.b64 	%fd246, %rd15;
	add.s32 	%r222, %r167, 2;
	setp.gt.s32 	%p27, %r222, %r216;
	add.f64 	%fd247, %fd245, %fd246;
	selp.f64 	%fd248, %fd245, %fd247, %p27;
	mov.b64 	%rd16, %fd248;
	mov.b64 	{%r189, %r194}, %rd16;
	mov.b32 	%r195, 4;
	// begin inline asm
	shfl.sync.down.b32 %r188, %r189, %r195, %r216, %r217;
	// end inline asm
	// begin inline asm
	shfl.sync.down.b32 %r193, %r194, %r195, %r216, %r217;
	// end inline asm
	mov.b64 	%rd17, {%r188, %r193};
	mov.b64 	%fd249, %rd17;
	add.s32 	%r223, %r167, 4;
	setp.gt.s32 	%p28, %r223, %r216;
	add.f64 	%fd250, %fd248, %fd249;
	selp.f64 	%fd251, %fd248, %fd250, %p28;
	mov.b64 	%rd18, %fd251;
	mov.b64 	{%r199, %r204}, %rd18;
	mov.b32 	%r205, 8;
	// begin inline asm
	shfl.sync.down.b32 %r198, %r199, %r205, %r216, %r217;
	// end inline asm
	// begin inline asm
	shfl.sync.down.b32 %r203, %r204, %r205, %r216, %r217;
	// end inline asm
	mov.b64 	%rd19, {%r198, %r203};
	mov.b64 	%fd252, %rd19;
	add.s32 	%r224, %r167, 8;
	setp.gt.s32 	%p29, %r224, %r216;
	add.f64 	%fd253, %fd251, %fd252;
	selp.f64 	%fd254, %fd251, %fd253, %p29;
	mov.b64 	%rd20, %fd254;
	mov.b64 	{%r209, %r214}, %rd20;
	mov.b32 	%r215, 16;
	// begin inline asm
	shfl.sync.down.b32 %r208, %r209, %r215, %r216, %r217;
	// end inline asm
	// begin inline asm
	shfl.sync.down.b32 %r213, %r214, %r215, %r216, %r217;
	// end inline asm
	mov.b64 	%rd21, {%r208, %r213};
	mov.b64 	%fd255, %rd21;
	add.s32 	%r225, %r167, 16;
	setp.gt.s32 	%p30, %r225, %r216;
	add.f64 	%fd256, %fd254, %fd255;
	selp.f64 	%fd375, %fd254, %fd256, %p30;
	setp.ne.s32 	%p31, %r167, 0;
	@%p31 bra 	$L__BB2_17;
	shr.u32 	%r226, %r8, 2;
	and.b32  	%r227, %r226, 248;
	mov.u32 	%r228, _ZZN3cub18CUB_300001_SM_10006detail6reduce18DeviceReduceKernelINS2_10policy_hubIdjN4cuda3std3__44plusIdEEE10Policy1000EN6thrust24THRUST_300001_SM_1000_NS17counting_iteratorIiNSD_11use_defaultESF_SF_EEjS9_d9integrandEEvT0_PT3_T1_NS0_13GridEvenShareISL_EET2_T4_E12temp_storage;
	add.s32 	%r229, %r228, %r227;
	st.shared.f64 	[%r229+24], %fd375;
$L__BB2_17:
	bar.sync 	0;
	setp.ne.s32 	%p32, %r8, 0;
	@%p32 bra 	$L__BB2_35;
	setp.gt.u32 	%p33, %r7, 32;
	ld.shared.f64 	%fd257, [_ZZN3cub18CUB_300001_SM_10006detail6reduce18DeviceReduceKernelINS2_10policy_hubIdjN4cuda3std3__44plusIdEEE10Policy1000EN6thrust24THRUST_300001_SM_1000_NS17counting_iteratorIiNSD_11use_defaultESF_SF_EEjS9_d9integrandEEvT0_PT3_T1_NS0_13GridEvenShareISL_EET2_T4_E12temp_storage+32];
	add.f64 	%fd258, %fd375, %fd257;
	selp.f64 	%fd259, %fd258, %fd375, %p33;
	setp.gt.u32 	%p34, %r7, 64;
	ld.shared.f64 	%fd260, [_ZZN3cub18CUB_300001_SM_10006detail6reduce18DeviceReduceKernelINS2_10policy_hubIdjN4cuda3std3__44plusIdEEE10Policy1000EN6thrust24THRUST_300001_SM_1000_NS17counting_iteratorIiNSD_11use_defaultESF_SF_EEjS9_d9integrandEEvT0_PT3_T1_NS0_13GridEvenShareISL_EET2_T4_E12temp_storage+40];
	add.f64 	%fd261, %fd260, %fd259;
	selp.f64 	%fd262, %fd261, %fd259, %p34;
	setp.gt.u32 	%p35, %r7, 96;
	ld.shared.f64 	%fd263, [_ZZN3cub18CUB_300001_SM_10006detail6reduce18DeviceReduceKernelINS2_10policy_hubIdjN4cuda3std3__44plusIdEEE10Policy1000EN6thrust24THRUST_300001_SM_1000_NS17counting_iteratorIiNSD_11use_defaultESF_SF_EEjS9_d9integrandEEvT0_PT3_T1_NS0_13GridEvenShareISL_EET2_T4_E12temp_storage+48];
	add.f64 	%fd264, %fd263, %fd262;
	selp.f64 	%fd265, %fd264, %fd262, %p35;
	setp.gt.u32 	%p36, %r7, 128;
	ld.shared.f64 	%fd266, [_ZZN3cub18CUB_300001_SM_10006detail6reduce18DeviceReduceKernelINS2_10policy_hubIdjN4cuda3std3__44plusIdEEE10Policy1000EN6thrust24THRUST_300001_SM_1000_NS17counting_iteratorIiNSD_11use_defaultESF_SF_EEjS9_d9integrandEEvT0_PT3_T1_NS0_13GridEvenShareISL_EET2_T4_E12temp_storage+56];
	add.f64 	%fd267, %fd266, %fd265;
	selp.f64 	%fd268, %fd267, %fd265, %p36;
	setp.gt.u32 	%p37, %r7, 160;
	ld.shared.f64 	%fd269, [_ZZN3cub18CUB_300001_SM_10006detail6reduce18DeviceReduceKernelINS2_10policy_hubIdjN4cuda3std3__44plusIdEEE10Policy1000EN6thrust24THRUST_300001_SM_1000_NS17counting_iteratorIiNSD_11use_defaultESF_SF_EEjS9_d9integrandEEvT0_PT3_T1_NS0_13GridEvenShareISL_EET2_T4_E12temp_storage+64];
	add.f64 	%fd270, %fd269, %fd268;
	selp.f64 	%fd271, %fd270, %fd268, %p37;
	setp.gt.u32 	%p38, %r7, 192;
	ld.shared.f64 	%fd272, [_ZZN3cub18CUB_300001_SM_10006detail6reduce18DeviceReduceKernelINS2_10policy_hubIdjN4cuda3std3__44plusIdEEE10Policy1000EN6thrust24THRUST_300001_SM_1000_NS17counting_iteratorIiNSD_11use_defaultESF_SF_EEjS9_d9integrandEEvT0_PT3_T1_NS0_13GridEvenShareISL_EET2_T4_E12temp_storage+72];
	add.f64 	%fd273, %fd272, %fd271;
	selp.f64 	%fd274, %fd273, %fd271, %p38;
	setp.gt.u32 	%p39, %r7, 224;
	ld.shared.f64 	%fd275, [_ZZN3cub18CUB_300001_SM_10006detail6reduce18DeviceReduceKernelINS2_10policy_hubIdjN4cuda3std3__44plusIdEEE10Policy1000EN6thrust24THRUST_300001_SM_1000_NS17counting_iteratorIiNSD_11use_defaultESF_SF_EEjS9_d9integrandEEvT0_PT3_T1_NS0_13GridEvenShareISL_EET2_T4_E12temp_storage+80];
	add.f64 	%fd276, %fd275, %fd274;
	selp.f64 	%fd277, %fd276, %fd274, %p39;
	setp.gt.u32 	%p40, %r7, 256;
	ld.shared.f64 	%fd278, [_ZZN3cub18CUB_300001_SM_10006detail6reduce18DeviceReduceKernelINS2_10policy_hubIdjN4cuda3std3__44plusIdEEE10Policy1000EN6thrust24THRUST_300001_SM_1000_NS17counting_iteratorIiNSD_11use_defaultESF_SF_EEjS9_d9integrandEEvT0_PT3_T1_NS0_13GridEvenShareISL_EET2_T4_E12temp_storage+88];
	add.f64 	%fd279, %fd278, %fd277;
	selp.f64 	%fd280, %fd279, %fd277, %p40;
	setp.gt.u32 	%p41, %r7, 288;
	ld.shared.f64 	%fd281, [_ZZN3cub18CUB_300001_SM_10006detail6reduce18DeviceReduceKernelINS2_10policy_hubIdjN4cuda3std3__44plusIdEEE10Policy1000EN6thrust24THRUST_300001_SM_1000_NS17counting_iteratorIiNSD_11use_defaultESF_SF_EEjS9_d9integrandEEvT0_PT3_T1_NS0_13GridEvenShareISL_EET2_T4_E12temp_storage+96];
	add.f64 	%fd282, %fd281, %fd280;
	selp.f64 	%fd283, %fd282, %fd280, %p41;
	setp.gt.u32 	%p42, %r7, 320;
	ld.shared.f64 	%fd284, [_ZZN3cub18CUB_300001_SM_10006detail6reduce18DeviceReduceKernelINS2_10policy_hubIdjN4cuda3std3__44plusIdEEE10Policy1000EN6thrust24THRUST_300001_SM_1000_NS17counting_iteratorIiNSD_11use_defaultESF_SF_EEjS9_d9integrandEEvT0_PT3_T1_NS0_13GridEvenShareISL_EET2_T4_E12temp_storage+104];
	add.f64 	%fd285, %fd284, %fd283;
	selp.f64 	%fd286, %fd285, %fd283, %p42;
	setp.gt.u32 	%p43, %r7, 352;
	ld.shared.f64 	%fd287, [_ZZN3cub18CUB_300001_SM_10006detail6reduce18DeviceReduceKernelINS2_10policy_hubIdjN4cuda3std3__44plusIdEEE10Policy1000EN6thrust24THRUST_300001_SM_1000_NS17counting_iteratorIiNSD_11use_defaultESF_SF_EEjS9_d9integrandEEvT0_PT3_T1_NS0_13GridEvenShareISL_EET2_T4_E12temp_storage+112];
	add.f64 	%fd288, %fd287, %fd286;
	selp.f64 	%fd289, %fd288, %fd286, %p43;
	setp.gt.u32 	%p44, %r7, 384;
	ld.shared.f64 	%fd290, [_ZZN3cub18CUB_300001_SM_10006detail6reduce18DeviceReduceKernelINS2_10policy_hubIdjN4cuda3std3__44plusIdEEE10Policy1000EN6thrust24THRUST_300001_SM_1000_NS17counting_iteratorIiNSD_11use_defaultESF_SF_EEjS9_d9integrandEEvT0_PT3_T1_NS0_13GridEvenShareISL_EET2_T4_E12temp_storage+120];
	add.f64 	%fd291, %fd290, %fd289;
	selp.f64 	%fd292, %fd291, %fd289, %p44;
	setp.gt.u32 	%p45, %r7, 416;
	ld.shared.f64 	%fd293, [_ZZN3cub18CUB_300001_SM_10006detail6reduce18DeviceReduceKernelINS2_10policy_hubIdjN4cuda3std3__44plusIdEEE10Policy1000EN6thrust24THRUST_300001_SM_1000_NS17counting_iteratorIiNSD_11use_defaultESF_SF_EEjS9_d9integrandEEvT0_PT3_T1_NS0_13GridEvenShareISL_EET2_T4_E12temp_storage+128];
	add.f64 	%fd294, %fd293, %fd292;
	selp.f64 	%fd295, %fd294, %fd292, %p45;
	setp.gt.u32 	%p46, %r7, 448;
	ld.shared.f64 	%fd296, [_ZZN3cub18CUB_300001_SM_10006detail6reduce18DeviceReduceKernelINS2_10policy_hubIdjN4cuda3std3__44plusIdEEE10Policy1000EN6thrust24THRUST_300001_SM_1000_NS17counting_iteratorIiNSD_11use_defaultESF_SF_EEjS9_d9integrandEEvT0_PT3_T1_NS0_13GridEvenShareISL_EET2_T4_E12temp_storage+136];
	add.f64 	%fd297, %fd296, %fd295;
	selp.f64 	%fd298, %fd297, %fd295, %p46;
	setp.gt.u32 	%p47, %r7, 480;
	ld.shared.f64 	%fd299, [_ZZN3cub18CUB_300001_SM_10006detail6reduce18DeviceReduceKernelINS2_10policy_hubIdjN4cuda3std3__44plusIdEEE10Policy1000EN6thrust24THRUST_300001_SM_1000_NS17counting_iteratorIiNSD_11use_defaultESF_SF_EEjS9_d9integrandEEvT0_PT3_T1_NS0_13GridEvenShareISL_EET2_T4_E12temp_storage+144];
	add.f64 	%fd300, %fd299, %fd298;
	selp.f64 	%fd301, %fd300, %fd298, %p47;
	setp.gt.u32 	%p48, %r7, 512;
	ld.shared.f64 	%fd302, [_ZZN3cub18CUB_300001_SM_10006detail6reduce18DeviceReduceKernelINS2_10policy_hubIdjN4cuda3std3__44plusIdEEE10Policy1000EN6thrust24THRUST_300001_SM_1000_NS17counting_iteratorIiNSD_11use_defaultESF_SF_EEjS9_d9integrandEEvT0_PT3_T1_NS0_13GridEvenShareISL_EET2_T4_E12temp_storage+152];
	add.f64 	%fd303, %fd302, %fd301;
	selp.f64 	%fd304, %fd303, %fd301, %p48;
	setp.gt.u32 	%p49, %r7, 544;
	ld.shared.f64 	%fd305, [_ZZN3cub18CUB_300001_SM_10006detail6reduce18DeviceReduceKernelINS2_10policy_hubIdjN4cuda3std3__44plusIdEEE10Policy1000EN6thrust24THRUST_300001_SM_1000_NS17counting_iteratorIiNSD_11use_defaultESF_SF_EEjS9_d9integrandEEvT0_PT3_T1_NS0_13GridEvenShareISL_EET2_T4_E12temp_storage+160];
	add.f64 	%fd306, %fd305, %fd304;
	selp.f64 	%fd307, %fd306, %fd304, %p49;
	setp.gt.u32 	%p50, %r7, 576;
	ld.shared.f64 	%fd308, [_ZZN3cub18CUB_300001_SM_10006detail6reduce18DeviceReduceKernelINS2_10policy_hubIdjN4cuda3std3__44plusIdEEE10Policy1000EN6thrust24THRUST_300001_SM_1000_NS17counting_iteratorIiNSD_11use_defaultESF_SF_EEjS9_d9integrandEEvT0_PT3_T1_NS0_13GridEvenShareISL_EET2_T4_E12temp_storage+168];
	add.f64 	%fd309, %fd308, %fd307;
	selp.f64 	%fd310, %fd309, %fd307, %p50;
	setp.gt.u32 	%p51, %r7, 608;
	ld.shared.f64 	%fd311, [_ZZN3cub18CUB_300001_SM_10006detail6reduce18DeviceReduceKernelINS2_10policy_hubIdjN4cuda3std3__44plusIdEEE10Policy1000EN6thrust24THRUST_300001_SM_1000_NS17counting_iteratorIiNSD_11use_defaultESF_SF_EEjS9_d9integrandEEvT0_PT3_T1_NS0_13GridEvenShareISL_EET2_T4_E12temp_storage+176];
	add.f64 	%fd312, %fd311, %fd310;
	selp.f64 	%fd375, %fd312, %fd310, %p51;
	bra.uni 	$L__BB2_35;
$L__BB2_19:
	mov.u32 	%r28, %tid.x;
	add.s32 	%r59, %r6, %r28;
	add.s32 	%r60, %r59, %r3;
	cvt.rn.f64.s32 	%fd30, %r60;
	add.f64 	%fd31, %fd30, 0d3FE0000000000000;
	mul.f64 	%fd32, %fd1, %fd31;
	fma.rn.f64 	%fd33, %fd32, %fd32, 0d3FF0000000000000;
	mov.f64 	%fd34, 0d4010000000000000;
	div.rn.f64 	%fd35, %fd34, %fd33;
	add.s32 	%r61, %r60, 640;
	cvt.rn.f64.s32 	%fd36, %r61;
	add.f64 	%fd37, %fd36, 0d3FE0000000000000;
	mul.f64 	%fd38, %fd1, %fd37;
	fma.rn.f64 	%fd39, %fd38, %fd38, 0d3FF0000000000000;
	div.rn.f64 	%fd40, %fd34, %fd39;
	add.s32 	%r62, %r60, 1280;
	cvt.rn.f64.s32 	%fd41, %r62;
	add.f64 	%fd42, %fd41, 0d3FE0000000000000;
	mul.f64 	%fd43, %fd1, %fd42;
	fma.rn.f64 	%fd44, %fd43, %fd43, 0d3FF0000000000000;
	div.rn.f64 	%fd45, %fd34, %fd44;
	add.s32 	%r63, %r60, 1920;
	cvt.rn.f64.s32 	%fd46, %r63;
	add.f64 	%fd47, %fd46, 0d3FE0000000000000;
	mul.f64 	%fd48, %fd1, %fd47;
	fma.rn.f64 	%fd49, %fd48, %fd48, 0d3FF0000000000000;
	div.rn.f64 	%fd50, %fd34, %fd49;
	add.s32 	%r64, %r60, 2560;
	cvt.rn.f64.s32 	%fd51, %r64;
	add.f64 	%fd52, %fd51, 0d3FE0000000000000;
	mul.f64 	%fd53, %fd1, %fd52;
	fma.rn.f64 	%fd54, %fd53, %fd53, 0d3FF0000000000000;
	div.rn.f64 	%fd55, %fd34, %fd54;
	add.s32 	%r65, %r60, 3200;
	cvt.rn.f64.s32 	%fd56, %r65;
	add.f64 	%fd57, %fd56, 0d3FE0000000000000;
	mul.f64 	%fd58, %fd1, %fd57;
	fma.rn.f64 	%fd59, %fd58, %fd58, 0d3FF0000000000000;
	div.rn.f64 	%fd60, %fd34, %fd59;
	add.s32 	%r66, %r60, 3840;
	cvt.rn.f64.s32 	%fd61, %r66;
	add.f64 	%fd62, %fd61, 0d3FE0000000000000;
	mul.f64 	%fd63, %fd1, %fd62;
	fma.rn.f64 	%fd64, %fd63, %fd63, 0d3FF0000000000000;
	div.rn.f64 	%fd65, %fd34, %fd64;
	add.s32 	%r67, %r60, 4480;
	cvt.rn.f64.s32 	%fd66, %r67;
	add.f64 	%fd67, %fd66, 0d3FE0000000000000;
	mul.f64 	%fd68, %fd1, %fd67;
	fma.rn.f64 	%fd69, %fd68, %fd68, 0d3FF0000000000000;
	div.rn.f64 	%fd70, %fd34, %fd69;
	add.f64 	%fd71, %fd35, %fd40;
	add.f64 	%fd72, %fd71, %fd45;
	add.f64 	%fd73, %fd72, %fd50;
	add.f64 	%fd74, %fd73, %fd55;
	add.f64 	%fd75, %fd74, %fd60;
	add.f64 	%fd76, %fd75, %fd65;
	add.f64 	%fd374, %fd76, %fd70;
	setp.lt.u32 	%p2, %r7, %r5;
	@%p2 bra 	$L__BB2_31;
	add.s32 	%r29, %r1, -5120;
	add.s32 	%r30, %r3, %r28;
	add.s32 	%r69, %r3, %r5;
	add.s32 	%r70, %r69, %r6;
	add.s32 	%r295, %r70, 1280;
	add.s32 	%r71, %r30, %r5;
	add.s32 	%r294, %r71, %r6;
	not.b32 	%r72, %r28;
	add.s32 	%r73, %r72, %r1;
	sub.s32 	%r74, %r73, %r5;
	sub.s32 	%r293, %r74, %r6;
	mov.b32 	%r296, 0;
	mov.u32 	%r297, %r6;
$L__BB2_21:
	add.s32 	%r297, %r297, %r5;
	setp.gt.u32 	%p3, %r297, %r29;
	@%p3 bra 	$L__BB2_23;
	add.s32 	%r75, %r30, %r297;
	cvt.rn.f64.s32 	%fd77, %r75;
	add.f64 	%fd78, %fd77, 0d3FE0000000000000;
	mul.f64 	%fd79, %fd1, %fd78;
	fma.rn.f64 	%fd80, %fd79, %fd79, 0d3FF0000000000000;
	mov.f64 	%fd81, 0d4010000000000000;
	div.rn.f64 	%fd82, %fd81, %fd80;
	add.s32 	%r76, %r75, 640;
	cvt.rn.f64.s32 	%fd83, %r76;
	add.f64 	%fd84, %fd83, 0d3FE0000000000000;
	mul.f64 	%fd85, %fd1, %fd84;
	fma.rn.f64 	%fd86, %fd85, %fd85, 0d3FF0000000000000;
	div.rn.f64 	%fd87, %fd81, %fd86;
	add.s32 	%r77, %r75, 1280;
	cvt.rn.f64.s32 	%fd88, %r77;
	add.f64 	%fd89, %fd88, 0d3FE0000000000000;
	mul.f64 	%fd90, %fd1, %fd89;
	fma.rn.f64 	%fd91, %fd90, %fd90, 0d3FF0000000000000;
	div.rn.f64 	%fd92, %fd81, %fd91;
	add.s32 	%r78, %r75, 1920;
	cvt.rn.f64.s32 	%fd93, %r78;
	add.f64 	%fd94, %fd93, 0d3FE0000000000000;
	mul.f64 	%fd95, %fd1, %fd94;
	fma.rn.f64 	%fd96, %fd95, %fd95, 0d3FF0000000000000;
	div.rn.f64 	%fd97, %fd81, %fd96;
	add.s32 	%r79, %r75, 2560;
	cvt.rn.f64.s32 	%fd98, %r79;
	add.f64 	%fd99, %fd98, 0d3FE0000000000000;
	mul.f64 	%fd100, %fd1, %fd99;
	fma.rn.f64 	%fd101, %fd100, %fd100, 0d3FF0000000000000;
	div.rn.f64 	%fd102, %fd81, %fd101;
	add.s32 	%r80, %r75, 3200;
	cvt.rn.f64.s32 	%fd103, %r80;
	add.f64 	%fd104, %fd103, 0d3FE0000000000000;
	mul.f64 	%fd105, %fd1, %fd104;
	fma.rn.f64 	%fd106, %fd105, %fd105, 0d3FF0000000000000;
	div.rn.f64 	%fd107, %fd81, %fd106;
	add.s32 	%r81, %r75, 3840;
	cvt.rn.f64.s32 	%fd108, %r81;
	add.f64 	%fd109, %fd108, 0d3FE0000000000000;
	mul.f64 	%fd110, %fd1, %fd109;
	fma.rn.f64 	%fd111, %fd110, %fd110, 0d3FF0000000000000;
	div.rn.f64 	%fd112, %fd81, %fd111;
	add.s32 	%r82, %r75, 4480;
	cvt.rn.f64.s32 	%fd113, %r82;
	add.f64 	%fd114, %fd113, 0d3FE0000000000000;
	mul.f64 	%fd115, %fd1, %fd114;
	fma.rn.f64 	%fd116, %fd115, %fd115, 0d3FF0000000000000;
	div.rn.f64 	%fd117, %fd81, %fd116;
	add.f64 	%fd118, %fd374, %fd82;
	add.f64 	%fd119, %fd118, %fd87;
	add.f64 	%fd120, %fd119, %fd92;
	add.f64 	%fd121, %fd120, %fd97;
	add.f64 	%fd122, %fd121, %fd102;
	add.f64 	%fd123, %fd122, %fd107;
	add.f64 	%fd124, %fd123, %fd112;
	add.f64 	%fd374, %fd124, %fd117;
	sub.s32 	%r83, %r1, %r297;
	setp.lt.u32 	%p4, %r83, %r5;
	add.s32 	%r296, %r296, 1;
	add.s32 	%r295, %r295, %r5;
	add.s32 	%r294, %r294, %r5;
	sub.s32 	%r293, %r293, %r5;
	@%p4 bra 	$L__BB2_31;
	bra.uni 	$L__BB2_21;
$L__BB2_23:
	setp.le.u32 	%p5, %r1, %r297;
	@%p5 bra 	$L__BB2_31;
	sub.s32 	%r44, %r1, %r297;
	setp.ge.s32 	%p6, %r28, %r44;
	@%p6 bra 	$L__BB2_31;
	add.s32 	%r85, %r1, %r72;
	add.s32 	%r86, %r5, %r6;
	sub.s32 	%r87, %r85, %r86;
	mul.lo.s32 	%r88, %r2, %r296;
	mad.lo.s32 	%r45, %r88, -5120, %r87;
	mul.hi.u32 	%r89, %r45, -858993459;
	shr.u32 	%r90, %r89, 9;
	and.b32  	%r91, %r90, 3;
	setp.eq.s32 	%p7, %r91, 3;
	mov.u32 	%r301, %r28;
	@%p7 bra 	$L__BB2_28;
	mul.hi.u32 	%r92, %r293, -858993459;
	cvt.u16.u32 	%rs1, %r92;
	shr.u16 	%rs2, %rs1, 9;
	add.s16 	%rs3, %rs2, 1;
	cvt.u32.u16 	%r93, %rs3;
	and.b32  	%r94, %r93, 3;
	neg.s32 	%r298, %r94;
	mov.u32 	%r301, %r28;
$L__BB2_27:
	.pragma "nounroll";
	cvt.rn.f64.s32 	%fd126, %r294;
	add.f64 	%fd127, %fd126, 0d3FE0000000000000;
	mul.f64 	%fd128, %fd1, %fd127;
	fma.rn.f64 	%fd129, %fd128, %fd128, 0d3FF0000000000000;
	mov.f64 	%fd130, 0d4010000000000000;
	div.rn.f64 	%fd131, %fd130, %fd129;
	add.f64 	%fd374, %fd374, %fd131;
	add.s32 	%r301, %r301, 640;
	add.s32 	%r294, %r294, 640;
	add.s32 	%r298, %r298, 1;
	setp.ne.s32 	%p8, %r298, 0;
	@%p8 bra 	$L__BB2_27;
$L__BB2_28:
	setp.lt.u32 	%p9, %r45, 1920;
	@%p9 bra 	$L__BB2_31;
	add.s32 	%r302, %r301, %r295;
$L__BB2_30:
	add.s32 	%r95, %r302, -1280;
	cvt.rn.f64.s32 	%fd132, %r95;
	add.f64 	%fd133, %fd132, 0d3FE0000000000000;
	mul.f64 	%fd134, %fd1, %fd133;
	fma.rn.f64 	%fd135, %fd134, %fd134, 0d3FF0000000000000;
	mov.f64 	%fd136, 0d4010000000000000;
	div.rn.f64 	%fd137, %fd136, %fd135;
	add.f64 	%fd138, %fd374, %fd137;
	add.s32 	%r96, %r302, -640;
	cvt.rn.f64.s32 	%fd139, %r96;
	add.f64 	%fd140, %fd139, 0d3FE0000000000000;
	mul.f64 	%fd141, %fd1, %fd140;
	fma.rn.f64 	%fd142, %fd141, %fd141, 0d3FF0000000000000;
	div.rn.f64 	%fd143, %fd136, %fd142;
	add.f64 	%fd144, %fd138, %fd143;
	add.s32 	%r97, %r302, 640;
	cvt.rn.f64.s32 	%fd145, %r302;
	add.f64 	%fd146, %fd145, 0d3FE0000000000000;
	mul.f64 	%fd147, %fd1, %fd146;
	fma.rn.f64 	%fd148, %fd147, %fd147, 0d3FF0000000000000;
	div.rn.f64 	%fd149, %fd136, %fd148;
	add.f64 	%fd150, %fd144, %fd149;
	cvt.rn.f64.s32 	%fd151, %r97;
	add.f64 	%fd152, %fd151, 0d3FE0000000000000;
	mul.f64 	%fd153, %fd1, %fd152;
	fma.rn.f64 	%fd154, %fd153, %fd153, 0d3FF0000000000000;
	div.rn.f64 	%fd155, %fd136, %fd154;
	add.f64 	%fd374, %fd150, %fd155;
	add.s32 	%r301, %r301, 2560;
	add.s32 	%r302, %r302, 2560;
	setp.lt.s32 	%p10, %r301, %r44;
	@%p10 bra 	$L__BB2_30;
$L__BB2_31:
	// begin inline asm
	mov.u32 %r98, %laneid;
	// end inline asm
	mov.b64 	%rd2, %fd374;
	mov.b64 	{%r100, %r105}, %rd2;
	mov.b32 	%r106, 1;
	mov.b32 	%r147, 31;
	mov.b32 	%r148, -1;
	// begin inline asm
	shfl.sync.down.b32 %r99, %r100, %r106, %r147, %r148;
	// end inline asm
	// begin inline asm
	shfl.sync.down.b32 %r104, %r105, %r106, %r147, %r148;
	// end inline asm
	mov.b64 	%rd3, {%r99, %r104};
	mov.b64 	%fd156, %rd3;
	setp.gt.s32 	%p11, %r98, 30;
	add.f64 	%fd157, %fd374, %fd156;
	selp.f64 	%fd158, %fd374, %fd157, %p11;
	mov.b64 	%rd4, %fd158;
	mov.b64 	{%r110, %r115}, %rd4;
	mov.b32 	%r116, 2;
	// begin inline asm
	shfl.sync.down.b32 %r109, %r110, %r116, %r147, %r148;
	// end inline asm
	// begin inline asm
	shfl.sync.down.b32 %r114, %r115, %r116, %r147, %r148;
	// end inline asm
	mov.b64 	%rd5, {%r109, %r114};
	mov.b64 	%fd159, %rd5;
	setp.gt.s32 	%p12, %r98, 29;
	add.f64 	%fd160, %fd158, %fd159;
	selp.f64 	%fd161, %fd158, %fd160, %p12;
	mov.b64 	%rd6, %fd161;
	mov.b64 	{%r120, %r125}, %rd6;
	mov.b32 	%r126, 4;
	// begin inline asm
	shfl.sync.down.b32 %r119, %r120, %r126, %r147, %r148;
	// end inline asm
	// begin inline asm
	shfl.sync.down.b32 %r124, %r125, %r126, %r147, %r148;
	// end inline asm
	mov.b64 	%rd7, {%r119, %r124};
	mov.b64 	%fd162, %rd7;
	setp.gt.s32 	%p13, %r98, 27;
	add.f64 	%fd163, %fd161, %fd162;
	selp.f64 	%fd164, %fd161, %fd163, %p13;
	mov.b64 	%rd8, %fd164;
	mov.b64 	{%r130, %r135}, %rd8;
	mov.b32 	%r136, 8;
	// begin inline asm
	shfl.sync.down.b32 %r129, %r130, %r136, %r147, %r148;
	// end inline asm
	// begin inline asm
	shfl.sync.down.b32 %r134, %r135, %r136, %r147, %r148;
	// end inline asm
	mov.b64 	%rd9, {%r129, %r134};
	mov.b64 	%fd165, %rd9;
	setp.gt.s32 	%p14, %r98, 23;
	add.f64 	%fd166, %fd164, %fd165;
	selp.f64 	%fd167, %fd164, %fd166, %p14;
	mov.b64 	%rd10, %fd167;
	mov.b64 	{%r140, %r145}, %rd10;
	mov.b32 	%r146, 16;
	// begin inline asm
	shfl.sync.down.b32 %r139, %r140, %r146, %r147, %r148;
	// end inline asm
	// begin inline asm
	shfl.sync.down.b32 %r144, %r145, %r146, %r147, %r148;
	// end inline asm
	mov.b64 	%rd11, {%r139, %r144};
	mov.b64 	%fd168, %rd11;
	setp.gt.s32 	%p15, %r98, 15;
	add.f64 	%fd26, %fd167, %fd168;
	selp.f64 	%fd375, %fd167, %fd26, %p15;
	setp.ne.s32 	%p16, %r98, 0;
	@%p16 bra 	$L__BB2_33;
	shr.u32 	%r149, %r28, 2;
	and.b32  	%r150, %r149, 248;
	mov.u32 	%r151, _ZZN3cub18CUB_300001_SM_10006detail6reduce18DeviceReduceKernelINS2_10policy_hubIdjN4cuda3std3__44plusIdEEE10Policy1000EN6thrust24THRUST_300001_SM_1000_NS17counting_iteratorIiNSD_11use_defaultESF_SF_EEjS9_d9integrandEEvT0_PT3_T1_NS0_13GridEvenShareISL_EET2_T4_E12temp_storage;
	add.s32 	%r152, %r151, %r150;
	st.shared.f64 	[%r152+24], %fd26;
$L__BB2_33:
	bar.sync 	0;
	setp.ne.s32 	%p17, %r28, 0;
	@%p17 bra 	$L__BB2_35;
	ld.shared.f64 	%fd169, [_ZZN3cub18CUB_300001_SM_10006detail6reduce18DeviceReduceKernelINS2_10policy_hubIdjN4cuda3std3__44plusIdEEE10Policy1000EN6thrust24THRUST_300001_SM_1000_NS17counting_iteratorIiNSD_11use_defaultESF_SF_EEjS9_d9integrandEEvT0_PT3_T1_NS0_13GridEvenShareISL_EET2_T4_E12temp_storage+32];
	add.f64 	%fd170, %fd375, %fd169;
	ld.shared.f64 	%fd171, [_ZZN3cub18CUB_300001_SM_10006detail6reduce18DeviceReduceKernelINS2_10policy_hubIdjN4cuda3std3__44plusIdEEE10Policy1000EN6thrust24THRUST_300001_SM_1000_NS17counting_iteratorIiNSD_11use_defaultESF_SF_EEjS9_d9integrandEEvT0_PT3_T1_NS0_13GridEvenShareISL_EET2_T4_E12temp_storage+40];
	add.f64 	%fd172, %fd170, %fd171;
	ld.shared.f64 	%fd173, [_ZZN3cub18CUB_300001_SM_10006detail6reduce18DeviceReduceKernelINS2_10policy_hubIdjN4cuda3std3__44plusIdEEE10Policy1000EN6thrust24THRUST_300001_SM_1000_NS17counting_iteratorIiNSD_11use_defaultESF_SF_EEjS9_d9integrandEEvT0_PT3_T1_NS0_13GridEvenShareISL_EET2_T4_E12temp_storage+48];
	add.f64 	%fd174, %fd172, %fd173;
	ld.shared.f64 	%fd175, [_ZZN3cub18CUB_300001_SM_10006detail6reduce18DeviceReduceKernelINS2_10policy_hubIdjN4cuda3std3__44plusIdEEE10Policy1000EN6thrust24THRUST_300001_SM_1000_NS17counting_iteratorIiNSD_11use_defaultESF_SF_EEjS9_d9integrandEEvT0_PT3_T1_NS0_13GridEvenShareISL_EET2_T4_E12temp_storage+56];
	add.f64 	%fd176, %fd174, %fd175;
	ld.shared.f64 	%fd177, [_ZZN3cub18CUB_300001_SM_10006detail6reduce18DeviceReduceKernelINS2_10policy_hubIdjN4cuda3std3__44plusIdEEE10Policy1000EN6thrust24THRUST_300001_SM_1000_NS17counting_iteratorIiNSD_11use_defaultESF_SF_EEjS9_d9integrandEEvT0_PT3_T1_NS0_13GridEvenShareISL_EET2_T4_E12temp_storage+64];
	add.f64 	%fd178, %fd176, %fd177;
	ld.shared.f64 	%fd179, [_ZZN3cub18CUB_300001_SM_10006detail6reduce18DeviceReduceKernelINS2_10policy_hubIdjN4cuda3std3__44plusIdEEE10Policy1000EN6thrust24THRUST_300001_SM_1000_NS17counting_iteratorIiNSD_11use_defaultESF_SF_EEjS9_d9integrandEEvT0_PT3_T1_NS0_13GridEvenShareISL_EET2_T4_E12temp_storage+72];
	add.f64 	%fd180, %fd178, %fd179;
	ld.shared.f64 	%fd181, [_ZZN3cub18CUB_300001_SM_10006detail6reduce18DeviceReduceKernelINS2_10policy_hubIdjN4cuda3std3__44plusIdEEE10Policy1000EN6thrust24THRUST_300001_SM_1000_NS17counting_iteratorIiNSD_11use_defaultESF_SF_EEjS9_d9integrandEEvT0_PT3_T1_NS0_13GridEvenShareISL_EET2_T4_E12temp_storage+80];
	add.f64 	%fd182, %fd180, %fd181;
	ld.shared.f64 	%fd183, [_ZZN3cub18CUB_300001_SM_10006detail6reduce18DeviceReduceKernelINS2_10policy_hubIdjN4cuda3std3__44plusIdEEE10Policy1000EN6thrust24THRUST_300001_SM_1000_NS17counting_iteratorIiNSD_11use_defaultESF_SF_EEjS9_d9integrandEEvT0_PT3_T1_NS0_13GridEvenShareISL_EET2_T4_E12temp_storage+88];
	add.f64 	%fd184, %fd182, %fd183;
	ld.shared.f64 	%fd185, [_ZZN3cub18CUB_300001_SM_10006detail6reduce18DeviceReduceKernelINS2_10policy_hubIdjN4cuda3std3__44plusIdEEE10Policy1000EN6thrust24THRUST_300001_SM_1000_NS17counting_iteratorIiNSD_11use_defaultESF_SF_EEjS9_d9integrandEEvT0_PT3_T1_NS0_13GridEvenShareISL_EET2_T4_E12temp_storage+96];
	add.f64 	%fd186, %fd184, %fd185;
	ld.shared.f64 	%fd187, [_ZZN3cub18CUB_300001_SM_10006detail6reduce18DeviceReduceKernelINS2_10policy_hubIdjN4cuda3std3__44plusIdEEE10Policy1000EN6thrust24THRUST_300001_SM_1000_NS17counting_iteratorIiNSD_11use_defaultESF_SF_EEjS9_d9integrandEEvT0_PT3_T1_NS0_13GridEvenShareISL_EET2_T4_E12temp_storage+104];
	add.f64 	%fd188, %fd186, %fd187;
	ld.shared.f64 	%fd189, [_ZZN3cub18CUB_300001_SM_10006detail6reduce18DeviceReduceKernelINS2_10policy_hubIdjN4cuda3std3__44plusIdEEE10Policy1000EN6thrust24THRUST_300001_SM_1000_NS17counting_iteratorIiNSD_11use_defaultESF_SF_EEjS9_d9integrandEEvT0_PT3_T1_NS0_13GridEvenShareISL_EET2_T4_E12temp_storage+112];
	add.f64 	%fd190, %fd188, %fd189;
	ld.shared.f64 	%fd191, [_ZZN3cub18CUB_300001_SM_10006detail6reduce18DeviceReduceKernelINS2_10policy_hubIdjN4cuda3std3__44plusIdEEE10Policy1000EN6thrust24THRUST_300001_SM_1000_NS17counting_iteratorIiNSD_11use_defaultESF_SF_EEjS9_d9integrandEEvT0_PT3_T1_NS0_13GridEvenShareISL_EET2_T4_E12temp_storage+120];
	add.f64 	%fd192, %fd190, %fd191;
	ld.shared.f64 	%fd193, [_ZZN3cub18CUB_300001_SM_10006detail6reduce18DeviceReduceKernelINS2_10policy_hubIdjN4cuda3std3__44plusIdEEE10Policy1000EN6thrust24THRUST_300001_SM_1000_NS17counting_iteratorIiNSD_11use_defaultESF_SF_EEjS9_d9integrandEEvT0_PT3_T1_NS0_13GridEvenShareISL_EET2_T4_E12temp_storage+128];
	add.f64 	%fd194, %fd192, %fd193;
	ld.shared.f64 	%fd195, [_ZZN3cub18CUB_300001_SM_10006detail6reduce18DeviceReduceKernelINS2_10policy_hubIdjN4cuda3std3__44plusIdEEE10Policy1000EN6thrust24THRUST_300001_SM_1000_NS17counting_iteratorIiNSD_11use_defaultESF_SF_EEjS9_d9integrandEEvT0_PT3_T1_NS0_13GridEvenShareISL_EET2_T4_E12temp_storage+136];
	add.f64 	%fd196, %fd194, %fd195;
	ld.shared.f64 	%fd197, [_ZZN3cub18CUB_300001_SM_10006detail6reduce18DeviceReduceKernelINS2_10policy_hubIdjN4cuda3std3__44plusIdEEE10Policy1000EN6thrust24THRUST_300001_SM_1000_NS17counting_iteratorIiNSD_11use_defaultESF_SF_EEjS9_d9integrandEEvT0_PT3_T1_NS0_13GridEvenShareISL_EET2_T4_E12temp_storage+144];
	add.f64 	%fd198, %fd196, %fd197;
	ld.shared.f64 	%fd199, [_ZZN3cub18CUB_300001_SM_10006detail6reduce18DeviceReduceKernelINS2_10policy_hubIdjN4cuda3std3__44plusIdEEE10Policy1000EN6thrust24THRUST_300001_SM_1000_NS17counting_iteratorIiNSD_11use_defaultESF_SF_EEjS9_d9integrandEEvT0_PT3_T1_NS0_13GridEvenShareISL_EET2_T4_E12temp_storage+152];
	add.f64 	%fd200, %fd198, %fd199;
	ld.shared.f64 	%fd201, [_ZZN3cub18CUB_300001_SM_10006detail6reduce18DeviceReduceKernelINS2_10policy_hubIdjN4cuda3std3__44plusIdEEE10Policy1000EN6thrust24THRUST_300001_SM_1000_NS17counting_iteratorIiNSD_11use_defaultESF_SF_EEjS9_d9integrandEEvT0_PT3_T1_NS0_13GridEvenShareISL_EET2_T4_E12temp_storage+160];
	add.f64 	%fd202, %fd200, %fd201;
	ld.shared.f64 	%fd203, [_ZZN3cub18CUB_300001_SM_10006detail6reduce18DeviceReduceKernelINS2_10policy_hubIdjN4cuda3std3__44plusIdEEE10Policy1000EN6thrust24THRUST_300001_SM_1000_NS17counting_iteratorIiNSD_11use_defaultESF_SF_EEjS9_d9integrandEEvT0_PT3_T1_NS0_13GridEvenShareISL_EET2_T4_E12temp_storage+168];
	add.f64 	%fd204, %fd202, %fd203;
	ld.shared.f64 	%fd205, [_ZZN3cub18CUB_300001_SM_10006detail6reduce18DeviceReduceKernelINS2_10policy_hubIdjN4cuda3std3__44plusIdEEE10Policy1000EN6thrust24THRUST_300001_SM_1000_NS17counting_iteratorIiNSD_11use_defaultESF_SF_EEjS9_d9integrandEEvT0_PT3_T1_NS0_13GridEvenShareISL_EET2_T4_E12temp_storage+176];
	add.f64 	%fd375, %fd204, %fd205;
$L__BB2_35:
	mov.u32 	%r285, %tid.x;
	setp.ne.s32 	%p59, %r285, 0;
	@%p59 bra 	$L__BB2_37;
	cvta.to.global.u64 	%rd32, %rd1;
	mul.wide.u32 	%rd33, %r4, 8;
	add.s64 	%rd34, %rd32, %rd33;
	st.global.f64 	[%rd34], %fd375;
$L__BB2_37:
	ret;

}
	// .globl	_ZN3cub18CUB_300001_SM_10006detail6reduce28DeviceReduceSingleTileKernelINS2_10policy_hubIdjN4cuda3std3__44plusIdEEE10Policy1000EPdSC_iS9_ddNS7_10__identityEEEvT0_T1_T2_T3_T4_T6_
.visible .entry _ZN3cub18CUB_300001_SM_10006detail6reduce28DeviceReduceSingleTileKernelINS2_10policy_hubIdjN4cuda3std3__44plusIdEEE10Policy1000EPdSC_iS9_ddNS7_10__identityEEEvT0_T1_T2_T3_T4_T6_(
	.param .u64 .ptr .align 1 _ZN3cub18CUB_300001_SM_10006detail6reduce28DeviceReduceSingleTileKernelINS2_10policy_hubIdjN4cuda3std3__44plusIdEEE10Policy1000EPdSC_iS9_ddNS7_10__identityEEEvT0_T1_T2_T3_T4_T6__param_0,
	.param .u64 .ptr .align 1 _ZN3cub18CUB_300001_SM_10006detail6reduce28DeviceReduceSingleTileKernelINS2_10policy_hubIdjN4cuda3std3__44plusIdEEE10Policy1000EPdSC_iS9_ddNS7_10__identityEEEvT0_T1_T2_T3_T4_T6__param_1,
	.param .u32 _ZN3cub18CUB_300001_SM_10006detail6reduce28DeviceReduceSingleTileKernelINS2_10policy_hubIdjN4cuda3std3__44plusIdEEE10Policy1000EPdSC_iS9_ddNS7_10__identityEEEvT0_T1_T2_T3_T4_T6__param_2,
	.param .align 1 .b8 _ZN3cub18CUB_300001_SM_10006detail6reduce28DeviceReduceSingleTileKernelINS2_10policy_hubIdjN4cuda3std3__44plusIdEEE10Policy1000EPdSC_iS9_ddNS7_10__identityEEEvT0_T1_T2_T3_T4_T6__param_3[1],
	.param .f64 _ZN3cub18CUB_300001_SM_10006detail6reduce28DeviceReduceSingleTileKernelINS2_10policy_hubIdjN4cuda3std3__44plusIdEEE10Policy1000EPdSC_iS9_ddNS7_10__identityEEEvT0_T1_T2_T3_T4_T6__param_4,
	.param .align 1 .b8 _ZN3cub18CUB_300001_SM_10006detail6reduce28DeviceReduceSingleTileKernelINS2_10policy_hubIdjN4cuda3std3__44plusIdEEE10Policy1000EPdSC_iS9_ddNS7_10__identityEEEvT0_T1_T2_T3_T4_T6__param_5[1]
)
.maxntid 640
.minnctapersm 1
{
	.reg .pred 	%p<62>;
	.reg .b32 	%r<239>;
	.reg .b64 	%rd<109>;
	.reg .b64 	%fd<264>;
	// demoted variable
	.shared .align 8 .b8 _ZZN3cub18CUB_300001_SM_10006detail6reduce28DeviceReduceSingleTileKernelINS2_10policy_hubIdjN4cuda3std3__44plusIdEEE10Policy1000EPdSC_iS9_ddNS7_10__identityEEEvT0_T1_T2_T3_T4_T6_E12temp_storage[192];
	ld.param.u64 	%rd9, [_ZN3cub18CUB_300001_SM_10006detail6reduce28DeviceReduceSingleTileKernelINS2_10policy_hubIdjN4cuda3std3__44plusIdEEE10Policy1000EPdSC_iS9_ddNS7_10__identityEEEvT0_T1_T2_T3_T4_T6__param_0];
	ld.param.u64 	%rd10, [_ZN3cub18CUB_300001_SM_10006detail6reduce28DeviceReduceSingleTileKernelINS2_10policy_hubIdjN4cuda3std3__44plusIdEEE10Policy1000EPdSC_iS9_ddNS7_10__identityEEEvT0_T1_T2_T3_T4_T6__param_1];
	ld.param.u32 	%r36, [_ZN3cub18CUB_300001_SM_10006detail6reduce28DeviceReduceSingleTileKernelINS2_10policy_hubIdjN4cuda3std3__44plusIdEEE10Policy1000EPdSC_iS9_ddNS7_10__identityEEEvT0_T1_T2_T3_T4_T6__param_2];
	ld.param.f64 	%fd30, [_ZN3cub18CUB_300001_SM_10006detail6reduce28DeviceReduceSingleTileKernelINS2_10policy_hubIdjN4cuda3std3__44plusIdEEE10Policy1000EPdSC_iS9_ddNS7_10__identityEEEvT0_T1_T2_T3_T4_T6__param_4];
	cvta.to.global.u64 	%rd1, %rd10;
	setp.ne.s32 	%p1, %r36, 0;
	@%p1 bra 	$L__BB3_3;
	mov.u32 	%r225, %tid.x;
	setp.ne.s32 	%p61, %r225, 0;
	@%p61 bra 	$L__BB3_39;
	st.global.f64 	[%rd1], %fd30;
	bra.uni 	$L__BB3_39;
$L__BB3_3:
	setp.gt.s32 	%p2, %r36, 5119;
	@%p2 bra 	$L__BB3_21;
	mov.u32 	%r1, %tid.x;
	setp.ge.s32 	%p19, %r1, %r36;
	mov.f64 	%fd255, 0d0000000000000000;
	mov.u32 	%r229, %r1;
	@%p19 bra 	$L__BB3_6;
	mul.wide.u32 	%rd74, %r1, 8;
	add.s64 	%rd73, %rd9, %rd74;
	// begin inline asm
	ld.global.nc.u64 %rd72, [%rd73];
	// end inline asm
	mov.b64 	%fd255, %rd72;
	add.s32 	%r229, %r1, 640;
$L__BB3_6:
	setp.ge.s32 	%p20, %r229, %r36;
	@%p20 bra 	$L__BB3_12;
	not.b32 	%r101, %r229;
	add.s32 	%r4, %r36, %r101;
	mul.hi.u32 	%r102, %r4, -858993459;
	shr.u32 	%r103, %r102, 9;
	add.s32 	%r5, %r103, 1;
	and.b32  	%r104, %r103, 3;
	setp.eq.s32 	%p21, %r104, 3;
	@%p21 bra 	$L__BB3_10;
	mul.wide.u32 	%rd75, %r229, 8;
	add.s64 	%rd107, %rd9, %rd75;
	and.b32  	%r105, %r5, 3;
	neg.s32 	%r227, %r105;
$L__BB3_9:
	.pragma "nounroll";
	// begin inline asm
	ld.global.nc.u64 %rd76, [%rd107];
	// end inline asm
	mov.b64 	%fd121, %rd76;
	add.f64 	%fd255, %fd255, %fd121;
	add.s32 	%r229, %r229, 640;
	add.s64 	%rd107, %rd107, 5120;
	add.s32 	%r227, %r227, 1;
	setp.ne.s32 	%p22, %r227, 0;
	@%p22 bra 	$L__BB3_9;
$L__BB3_10:
	setp.lt.u32 	%p23, %r4, 1920;
	@%p23 bra 	$L__BB3_12;
$L__BB3_11:
	mul.wide.s32 	%rd86, %r229, 8;
	add.s64 	%rd79, %rd9, %rd86;
	// begin inline asm
	ld.global.nc.u64 %rd78, [%rd79];
	// end inline asm
	mov.b64 	%fd122, %rd78;
	add.f64 	%fd123, %fd255, %fd122;
	add.s64 	%rd81, %rd79, 5120;
	// begin inline asm
	ld.global.nc.u64 %rd80, [%rd81];
	// end inline asm
	mov.b64 	%fd124, %rd80;
	add.f64 	%fd125, %fd123, %fd124;
	add.s64 	%rd83, %rd79, 10240;
	// begin inline asm
	ld.global.nc.u64 %rd82, [%rd83];
	// end inline asm
	mov.b64 	%fd126, %rd82;
	add.f64 	%fd127, %fd125, %fd126;
	add.s64 	%rd85, %rd79, 15360;
	// begin inline asm
	ld.global.nc.u64 %rd84, [%rd85];
	// end inline asm
	mov.b64 	%fd128, %rd84;
	add.f64 	%fd255, %fd127, %fd128;
	add.s32 	%r229, %r229, 2560;
	setp.lt.s32 	%p24, %r229, %r36;
	@%p24 bra 	$L__BB3_11;
$L__BB3_12:
	setp.lt.s32 	%p25, %r36, 640;
	@%p25 bra 	$L__BB3_17;
	// begin inline asm
	mov.u32 %r169, %laneid;
	// end inline asm
	mov.b64 	%rd97, %fd255;
	mov.b64 	{%r171, %r176}, %rd97;
	mov.b32 	%r177, 1;
	mov.b32 	%r218, 31;
	mov.b32 	%r219, -1;
	// begin inline asm
	shfl.sync.down.b32 %r170, %r171, %r177, %r218, %r219;
	// end inline asm
	// begin inline asm
	shfl.sync.down.b32 %r175, %r176, %r177, %r218, %r219;
	// end inline asm
	mov.b64 	%rd98, {%r170, %r175};
	mov.b64 	%fd199, %rd98;
	setp.gt.s32 	%p53, %r169, 30;
	add.f64 	%fd200, %fd255, %fd199;
	selp.f64 	%fd201, %fd255, %fd200, %p53;
	mov.b64 	%rd99, %fd201;
	mov.b64 	{%r181, %r186}, %rd99;
	mov.b32 	%r187, 2;
	// begin inline asm
	shfl.sync.down.b32 %r180, %r181, %r187, %r218, %r219;
	// end inline asm
	// begin inline asm
	shfl.sync.down.b32 %r185, %r186, %r187, %r218, %r219;
	// end inline asm
	mov.b64 	%rd100, {%r180, %r185};
	mov.b64 	%fd202, %rd100;
	setp.gt.s32 	%p54, %r169, 29;
	add.f64 	%fd203, %fd201, %fd202;
	selp.f64 	%fd204, %fd201, %fd203, %p54;
	mov.b64 	%rd101, %fd204;
	mov.b64 	{%r191, %r196}, %rd101;
	mov.b32 	%r197, 4;
	// begin inline asm
	shfl.sync.down.b32 %r190, %r191, %r197, %r218, %r219;
	// end inline asm
	// begin inline asm
	shfl.sync.down.b32 %r195, %r196, %r197, %r218, %r219;
	// end inline asm
	mov.b64 	%rd102, {%r190, %r195};
	mov.b64 	%fd205, %rd102;
	setp.gt.s32 	%p55, %r169, 27;
	add.f64 	%fd206, %fd204, %fd205;
	selp.f64 	%fd207, %fd204, %fd206, %p55;
	mov.b64 	%rd103, %fd207;
	mov.b64 	{%r201, %r206}, %rd103;
	mov.b32 	%r207, 8;
	// begin inline asm
	shfl.sync.down.b32 %r200, %r201, %r207, %r218, %r219;
	// end inline asm
	// begin inline asm
	shfl.sync.down.b32 %r205, %r206, %r207, %r218, %r219;
	// end inline asm
	mov.b64 	%rd104, {%r200, %r205};
	mov.b64 	%fd208, %rd104;
	setp.gt.s32 	%p56, %r169, 23;
	add.f64 	%fd209, %fd207, %fd208;
	selp.f64 	%fd210, %fd207, %fd209, %p56;
	mov.b64 	%rd105, %fd210;
	mov.b64 	{%r211, %r216}, %rd105;
	mov.b32 	%r217, 16;
	// begin inline asm
	shfl.sync.down.b32 %r210, %r211, %r217, %r218, %r219;
	// end inline asm
	// begin inline asm
	shfl.sync.down.b32 %r215, %r216, %r217, %r218, %r219;
	// end inline asm
	mov.b64 	%rd106, {%r210, %r215};
	mov.b64 	%fd211, %rd106;
	setp.gt.s32 	%p57, %r169, 15;
	add.f64 	%fd10, %fd210, %fd211;
	selp.f64 	%fd263, %fd210, %fd10, %p57;
	setp.ne.s32 	%p58, %r169, 0;
	@%p58 bra 	$L__BB3_15;
	shr.u32 	%r220, %r1, 2;
	and.b32  	%r221, %r220, 248;
	mov.u32 	%r222, _ZZN3cub18CUB_300001_SM_10006detail6reduce28DeviceReduceSingleTileKernelINS2_10policy_hubIdjN4cuda3std3__44plusIdEEE10Policy1000EPdSC_iS9_ddNS7_10__identityEEEvT0_T1_T2_T3_T4_T6_E12temp_storage;
	add.s32 	%r223, %r222, %r221;
	st.shared.f64 	[%r223+24], %fd10;
$L__BB3_15:
	bar.sync 	0;
	setp.ne.s32 	%p59, %r1, 0;
	@%p59 bra 	$L__BB3_37;
	ld.shared.f64 	%fd212, [_ZZN3cub18CUB_300001_SM_10006detail6reduce28DeviceReduceSingleTileKernelINS2_10policy_hubIdjN4cuda3std3__44plusIdEEE10Policy1000EPdSC_iS9_ddNS7_10__identityEEEvT0_T1_T2_T3_T4_T6_E12temp_storage+32];
	add.f64 	%fd213, %fd263, %fd212;
	ld.shared.f64 	%fd214, [_ZZN3cub18CUB_300001_SM_10006detail6reduce28DeviceReduceSingleTileKernelINS2_10policy_hubIdjN4cuda3std3__44plusIdEEE10Policy1000EPdSC_iS9_ddNS7_10__identityEEEvT0_T1_T2_T3_T4_T6_E12temp_storage+40];
	add.f64 	%fd215, %fd213, %fd214;
	ld.shared.f64 	%fd216, [_ZZN3cub18CUB_300001_SM_10006detail6reduce28DeviceReduceSingleTileKernelINS2_10policy_hubIdjN4cuda3std3__44plusIdEEE10Policy1000EPdSC_iS9_ddNS7_10__identityEEEvT0_T1_T2_T3_T4_T6_E12temp_storage+48];
	add.f64 	%fd217, %fd215, %fd216;
	ld.shared.f64 	%fd218, [_ZZN3cub18CUB_300001_SM_10006detail6reduce28DeviceReduceSingleTileKernelINS2_10policy_hubIdjN4cuda3std3__44plusIdEEE10Policy1000EPdSC_iS9_ddNS7_10__identityEEEvT0_T1_T2_T3_T4_T6_E12temp_storage+56];
	add.f64 	%fd219, %fd217, %fd218;
	ld.shared.f64 	%fd220, [_ZZN3cub18CUB_300001_SM_10006detail6reduce28DeviceReduceSingleTileKernelINS2_10policy_hubIdjN4cuda3std3__44plusIdEEE10Policy1000EPdSC_iS9_ddNS7_10__identityEEEvT0_T1_T2_T3_T4_T6_E12temp_storage+64];
	add.f64 	%fd221, %fd219, %fd220;
	ld.shared.f64 	%fd222, [_ZZN3cub18CUB_300001_SM_10006detail6reduce28DeviceReduceSingleTileKernelINS2_10policy_hubIdjN4cuda3std3__44plusIdEEE10Policy1000EPdSC_iS9_ddNS7_10__identityEEEvT0_T1_T2_T3_T4_T6_E12temp_storage+72];
	add.f64 	%fd223, %fd221, %fd222;
	ld.shared.f64 	%fd224, [_ZZN3cub18CUB_300001_SM_10006detail6reduce28DeviceReduceSingleTileKernelINS2_10policy_hubIdjN4cuda3std3__44plusIdEEE10Policy1000EPdSC_iS9_ddNS7_10__identityEEEvT0_T1_T2_T3_T4_T6_E12temp_storage+80];
	add.f64 	%fd225, %fd223, %fd224;
	ld.shared.f64 	%fd226, [_ZZN3cub18CUB_300001_SM_10006detail6reduce28DeviceReduceSingleTileKernelINS2_10policy_hubIdjN4cuda3std3__44plusIdEEE10Policy1000EPdSC_iS9_ddNS7_10__identityEEEvT0_T1_T2_T3_T4_T6_E12temp_storage+88];
	add.f64 	%fd227, %fd225, %fd226;
	ld.shared.f64 	%fd228, [_ZZN3cub18CUB_300001_SM_10006detail6reduce28DeviceReduceSingleTileKernelINS2_10policy_hubIdjN4cuda3std3__44plusIdEEE10Policy1000EPdSC_iS9_ddNS7_10__identityEEEvT0_T1_T2_T3_T4_T6_E12temp_storage+96];
	add.f64 	%fd229, %fd227, %fd228;
	ld.shared.f64 	%fd230, [_ZZN3cub18CUB_300001_SM_10006detail6reduce28DeviceReduceSingleTileKernelINS2_10policy_hubIdjN4cuda3std3__44plusIdEEE10Policy1000EPdSC_iS9_ddNS7_10__identityEEEvT0_T1_T2_T3_T4_T6_E12temp_storage+104];
	add.f64 	%fd231, %fd229, %fd230;
	ld.shared.f64 	%fd232, [_ZZN3cub18CUB_300001_SM_10006detail6reduce28DeviceReduceSingleTileKernelINS2_10policy_hubIdjN4cuda3std3__44plusIdEEE10Policy1000EPdSC_iS9_ddNS7_10__identityEEEvT0_T1_T2_T3_T4_T6_E12temp_storage+112];
	add.f64 	%fd233, %fd231, %fd232;
	ld.shared.f64 	%fd234, [_ZZN3cub18CUB_300001_SM_10006detail6reduce28DeviceReduceSingleTileKernelINS2_10policy_hubIdjN4cuda3std3__44plusIdEEE10Policy1000EPdSC_iS9_ddNS7_10__identityEEEvT0_T1_T2_T3_T4_T6_E12temp_storage+120];
	add.f64 	%fd235, %fd233, %fd234;
	ld.shared.f64 	%fd236, [_ZZN3cub18CUB_300001_SM_10006detail6reduce28DeviceReduceSingleTileKernelINS2_10policy_hubIdjN4cuda3std3__44plusIdEEE10Policy1000EPdSC_iS9_ddNS7_10__identityEEEvT0_T1_T2_T3_T4_T6_E12temp_storage+128];
	add.f64 	%fd237, %fd235, %fd236;
	ld.shared.f64 	%fd238, [_ZZN3cub18CUB_300001_SM_10006detail6reduce28DeviceReduceSingleTileKernelINS2_10policy_hubIdjN4cuda3std3__44plusIdEEE10Policy1000EPdSC_iS9_ddNS7_10__identityEEEvT0_T1_T2_T3_T4_T6_E12temp_storage+136];
	add.f64 	%fd239, %fd237, %fd238;
	ld.shared.f64 	%fd240, [_ZZN3cub18CUB_300001_SM_10006detail6reduce28DeviceReduceSingleTileKernelINS2_10policy_hubIdjN4cuda3std3__44plusIdEEE10Policy1000EPdSC_iS9_ddNS7_10__identityEEEvT0_T1_T2_T3_T4_T6_E12temp_storage+144];
	add.f64 	%fd241, %fd239, %fd240;
	ld.shared.f64 	%fd242, [_ZZN3cub18CUB_300001_SM_10006detail6reduce28DeviceReduceSingleTileKernelINS2_10policy_hubIdjN4cuda3std3__44plusIdEEE10Policy1000EPdSC_iS9_ddNS7_10__identityEEEvT0_T1_T2_T3_T4_T6_E12temp_storage+152];
	add.f64 	%fd243, %fd241, %fd242;
	ld.shared.f64 	%fd244, [_ZZN3cub18CUB_300001_SM_10006detail6reduce28DeviceReduceSingleTileKernelINS2_10policy_hubIdjN4cuda3std3__44plusIdEEE10Policy1000EPdSC_iS9_ddNS7_10__identityEEEvT0_T1_T2_T3_T4_T6_E12temp_storage+160];
	add.f64 	%fd245, %fd243, %fd244;
	ld.shared.f64 	%fd246, [_ZZN3cub18CUB_300001_SM_10006detail6reduce28DeviceReduceSingleTileKernelINS2_10policy_hubIdjN4cuda3std3__44plusIdEEE10Policy1000EPdSC_iS9_ddNS7_10__identityEEEvT0_T1_T2_T3_T4_T6_E12temp_storage+168];
	add.f64 	%fd247, %fd245, %fd246;
	ld.shared.f64 	%fd248, [_ZZN3cub18CUB_300001_SM_10006detail6reduce28DeviceReduceSingleTileKernelINS2_10policy_hubIdjN4cuda3std3__44plusIdEEE10Policy1000EPdSC_iS9_ddNS7_10__identityEEEvT0_T1_T2_T3_T4_T6_E12temp_storage+176];
	add.f64 	%fd263, %fd247, %fd248;
	bra.uni 	$L__BB3_37;
$L__BB3_17:
	// begin inline asm
	mov.u32 %r106, %laneid;
	// end inline asm
	and.b32  	%r157, %r1, 992;
	add.s32 	%r158, %r157, 32;
	setp.gt.s32 	%p26, %r158, %r36;
	not.b32 	%r159, %r157;
	add.s32 	%r160, %r36, %r159;
	selp.b32 	%r155, %r160, 31, %p26;
	mov.b64 	%rd87, %fd255;
	mov.b64 	{%r108, %r113}, %rd87;
	mov.b32 	%r114, 1;
	mov.b32 	%r156, -1;
	// begin inline asm
	shfl.sync.down.b32 %r107, %r108, %r114, %r155, %r156;
	// end inline asm
	// begin inline asm
	shfl.sync.down.b32 %r112, %r113, %r114, %r155, %r156;
	// end inline asm
	mov.b64 	%rd88, {%r107, %r112};
	mov.b64 	%fd129, %rd88;
	setp.lt.s32 	%p27, %r106, %r155;
	add.f64 	%fd130, %fd255, %fd129;
	selp.f64 	%fd131, %fd130, %fd255, %p27;
	mov.b64 	%rd89, %fd131;
	mov.b64 	{%r118, %r123}, %rd89;
	mov.b32 	%r124, 2;
	// begin inline asm
	shfl.sync.down.b32 %r117, %r118, %r124, %r155, %r156;
	// end inline asm
	// begin inline asm
	shfl.sync.down.b32 %r122, %r123, %r124, %r155, %r156;
	// end inline asm
	mov.b64 	%rd90, {%r117, %r122};
	mov.b64 	%fd132, %rd90;
	add.s32 	%r161, %r106, 2;
	setp.gt.s32 	%p28, %r161, %r155;
	add.f64 	%fd133, %fd131, %fd132;
	selp.f64 	%fd134, %fd131, %fd133, %p28;
	mov.b64 	%rd91, %fd134;
	mov.b64 	{%r128, %r133}, %rd91;
	mov.b32 	%r134, 4;
	// begin inline asm
	shfl.sync.down.b32 %r127, %r128, %r134, %r155, %r156;
	// end inline asm
	// begin inline asm
	shfl.sync.down.b32 %r132, %r133, %r134, %r155, %r156;
	// end inline asm
	mov.b64 	%rd92, {%r127, %r132};
	mov.b64 	%fd135, %rd92;
	add.s32 	%r162, %r106, 4;
	setp.gt.s32 	%p29, %r162, %r155;
	add.f64 	%fd136, %fd134, %fd135;
	selp.f64 	%fd137, %fd134, %fd136, %p29;
	mov.b64 	%rd93, %fd137;
	mov.b64 	{%r138, %r143}, %rd93;
	mov.b32 	%r144, 8;
	// begin inline asm
	shfl.sync.down.b32 %r137, %r138, %r144, %r155, %r156;
	// end inline asm
	// begin inline asm
	shfl.sync.down.b32 %r142, %r143, %r144, %r155, %r156;
	// end inline asm
	mov.b64 	%rd94, {%r137, %r142};
	mov.b64 	%fd138, %rd94;
	add.s32 	%r163, %r106, 8;
	setp.gt.s32 	%p30, %r163, %r155;
	add.f64 	%fd139, %fd137, %fd138;
	selp.f64 	%fd140, %fd137, %fd139, %p30;
	mov.b64 	%rd95, %fd140;
	mov.b64 	{%r148, %r153}, %rd95;
	mov.b32 	%r154, 16;
	// begin inline asm
	shfl.sync.down.b32 %r147, %r148, %r154, %r155, %r156;
	// end inline asm
	// begin inline asm
	shfl.sync.down.b32 %r152, %r153, %r154, %r155, %r156;
	// end inline asm
	mov.b64 	%rd96, {%r147, %r152};
	mov.b64 	%fd141, %rd96;
	add.s32 	%r164, %r106, 16;
	setp.gt.s32 	%p31, %r164, %r155;
	add.f64 	%fd142, %fd140, %fd141;
	selp.f64 	%fd263, %fd140, %fd142, %p31;
	setp.ne.s32 	%p32, %r106, 0;
	@%p32 bra 	$L__BB3_19;
	shr.u32 	%r165, %r1, 2;
	and.b32  	%r166, %r165, 248;
	mov.u32 	%r167, _ZZN3cub18CUB_300001_SM_10006detail6reduce28DeviceReduceSingleTileKernelINS2_10policy_hubIdjN4cuda3std3__44plusIdEEE10Policy1000EPdSC_iS9_ddNS7_10__identityEEEvT0_T1_T2_T3_T4_T6_E12temp_storage;
	add.s32 	%r168, %r167, %r166;
	st.shared.f64 	[%r168+24], %fd263;
$L__BB3_19:
	bar.sync 	0;
	setp.ne.s32 	%p33, %r1, 0;
	@%p33 bra 	$L__BB3_37;
	setp.gt.s32 	%p34, %r36, 32;
	ld.shared.f64 	%fd143, [_ZZN3cub18CUB_300001_SM_10006detail6reduce28DeviceReduceSingleTileKernelINS2_10policy_hubIdjN4cuda3std3__44plusIdEEE10Policy1000EPdSC_iS9_ddNS7_10__identityEEEvT0_T1_T2_T3_T4_T6_E12temp_storage+32];
	add.f64 	%fd144, %fd263, %fd143;
	selp.f64 	%fd145, %fd144, %fd263, %p34;
	setp.gt.s32 	%p35, %r36, 64;
	ld.shared.f64 	%fd146, [_ZZN3cub18CUB_300001_SM_10006detail6reduce28DeviceReduceSingleTileKernelINS2_10policy_hubIdjN4cuda3std3__44plusIdEEE10Policy1000EPdSC_iS9_ddNS7_10__identityEEEvT0_T1_T2_T3_T4_T6_E12temp_storage+40];
	add.f64 	%fd147, %fd146, %fd145;
	selp.f64 	%fd148, %fd147, %fd145, %p35;
	setp.gt.s32 	%p36, %r36, 96;
	ld.shared.f64 	%fd149, [_ZZN3cub18CUB_300001_SM_10006detail6reduce28DeviceReduceSingleTileKernelINS2_10policy_hubIdjN4cuda3std3__44plusIdEEE10Policy1000EPdSC_iS9_ddNS7_10__identityEEEvT0_T1_T2_T3_T4_T6_E12temp_storage+48];
	add.f64 	%fd150, %fd149, %fd148;
	selp.f64 	%fd151, %fd150, %fd148, %p36;
	setp.gt.s32 	%p37, %r36, 128;
	ld.shared.f64 	%fd152, [_ZZN3cub18CUB_300001_SM_10006detail6reduce28DeviceReduceSingleTileKernelINS2_10policy_hubIdjN4cuda3std3__44plusIdEEE10Policy1000EPdSC_iS9_ddNS7_10__identityEEEvT0_T1_T2_T3_T4_T6_E12temp_storage+56];
	add.f64 	%fd153, %fd152, %fd151;
	selp.f64 	%fd154, %fd153, %fd151, %p37;
	setp.gt.s32 	%p38, %r36, 160;
	ld.shared.f64 	%fd155, [_ZZN3cub18CUB_300001_SM_10006detail6reduce28DeviceReduceSingleTileKernelINS2_10policy_hubIdjN4cuda3std3__44plusIdEEE10Policy1000EPdSC_iS9_ddNS7_10__identityEEEvT0_T1_T2_T3_T4_T6_E12temp_storage+64];
	add.f64 	%fd156, %fd155, %fd154;
	selp.f64 	%fd157, %fd156, %fd154, %p38;
	setp.gt.s32 	%p39, %r36, 192;
	ld.shared.f64 	%fd158, [_ZZN3cub18CUB_300001_SM_10006detail6reduce28DeviceReduceSingleTileKernelINS2_10policy_hubIdjN4cuda3std3__44plusIdEEE10Policy1000EPdSC_iS9_ddNS7_10__identityEEEvT0_T1_T2_T3_T4_T6_E12temp_storage+72];
	add.f64 	%fd159, %fd158, %fd157;
	selp.f64 	%fd160, %fd159, %fd157, %p39;
	setp.gt.s32 	%p40, %r36, 224;
	ld.shared.f64 	%fd161, [_ZZN3cub18CUB_300001_SM_10006detail6reduce28DeviceReduceSingleTileKernelINS2_10policy_hubIdjN4cuda3std3__44plusIdEEE10Policy1000EPdSC_iS9_ddNS7_10__identityEEEvT0_T1_T2_T3_T4_T6_E12temp_storage+80];
	add.f64 	%fd162, %fd161, %fd160;
	selp.f64 	%fd163, %fd162, %fd160, %p40;
	setp.gt.s32 	%p41, %r36, 256;
	ld.shared.f64 	%fd164, [_ZZN3cub18CUB_300001_SM_10006detail6reduce28DeviceReduceSingleTileKernelINS2_10policy_hubIdjN4cuda3std3__44plusIdEEE10Policy1000EPdSC_iS9_ddNS7_10__identityEEEvT0_T1_T2_T3_T4_T6_E12temp_storage+88];
	add.f64 	%fd165, %fd164, %fd163;
	selp.f64 	%fd166, %fd165, %fd163, %p41;
	setp.gt.s32 	%p42, %r36, 288;
	ld.shared.f64 	%fd167, [_ZZN3cub18CUB_300001_SM_10006detail6reduce28DeviceReduceSingleTileKernelINS2_10policy_hubIdjN4cuda3std3__44plusIdEEE10Policy1000EPdSC_iS9_ddNS7_10__identityEEEvT0_T1_T2_T3_T4_T6_E12temp_storage+96];
	add.f64 	%fd168, %fd167, %fd166;
	selp.f64 	%fd169, %fd168, %fd166, %p42;
	setp.gt.s32 	%p43, %r36, 320;
	ld.shared.f64 	%fd170, [_ZZN3cub18CUB_300001_SM_10006detail6reduce28DeviceReduceSingleTileKernelINS2_10policy_hubIdjN4cuda3std3__44plusIdEEE10Policy1000EPdSC_iS9_ddNS7_10__identityEEEvT0_T1_T2_T3_T4_T6_E12temp_storage+104];
	add.f64 	%fd171, %fd170, %fd169;
	selp.f64 	%fd172, %fd171, %fd169, %p43;
	setp.gt.s32 	%p44, %r36, 352;
	ld.shared.f64 	%fd173, [_ZZN3cub18CUB_300001_SM_10006detail6reduce28DeviceReduceSingleTileKernelINS2_10policy_hubIdjN4cuda3std3__44plusIdEEE10Policy1000EPdSC_iS9_ddNS7_10__identityEEEvT0_T1_T2_T3_T4_T6_E12temp_storage+112];
	add.f64 	%fd174, %fd173, %fd172;
	selp.f64 	%fd175, %fd174, %fd172, %p44;
	setp.gt.s32 	%p45, %r36, 384;
	ld.shared.f64 	%fd176, [_ZZN3cub18CUB_300001_SM_10006detail6reduce28DeviceReduceSingleTileKernelINS2_10policy_hubIdjN4cuda3std3__44plusIdEEE10Policy1000EPdSC_iS9_ddNS7_10__identityEEEvT0_T1_T2_T3_T4_T6_E12temp_storage+120];
	add.f64 	%fd177, %fd176, %fd175;
	selp.f64 	%fd178, %fd177, %fd175, %p45;
	setp.gt.s32 	%p46, %r36, 416;
	ld.shared.f64 	%fd179, [_ZZN3cub18CUB_300001_SM_10006detail6reduce28DeviceReduceSingleTileKernelINS2_10policy_hubIdjN4cuda3std3__44plusIdEEE10Policy1000EPdSC_iS9_ddNS7_10__identityEEEvT0_T1_T2_T3_T4_T6_E12temp_storage+128];
	add.f64 	%fd180, %fd179, %fd178;
	selp.f64 	%fd181, %fd180, %fd178, %p46;
	setp.gt.s32 	%p47, %r36, 448;
	ld.shared.f64 	%fd182, [_ZZN3cub18CUB_300001_SM_10006detail6reduce28DeviceReduceSingleTileKernelINS2_10policy_hubIdjN4cuda3std3__44plusIdEEE10Policy1000EPdSC_iS9_ddNS7_10__identityEEEvT0_T1_T2_T3_T4_T6_E12temp_storage+136];
	add.f64 	%fd183, %fd182, %fd181;
	selp.f64 	%fd184, %fd183, %fd181, %p47;
	setp.gt.s32 	%p48, %r36, 480;
	ld.shared.f64 	%fd185, [_ZZN3cub18CUB_300001_SM_10006detail6reduce28DeviceReduceSingleTileKernelINS2_10policy_hubIdjN4cuda3std3__44plusIdEEE10Policy1000EPdSC_iS9_ddNS7_10__identityEEEvT0_T1_T2_T3_T4_T6_E12temp_storage+144];
	add.f64 	%fd186, %fd185, %fd184;
	selp.f64 	%fd187, %fd186, %fd184, %p48;
	setp.gt.s32 	%p49, %r36, 512;
	ld.shared.f64 	%fd188, [_ZZN3cub18CUB_300001_SM_10006detail6reduce28DeviceReduceSingleTileKernelINS2_10policy_hubIdjN4cuda3std3__44plusIdEEE10Policy1000EPdSC_iS9_ddNS7_10__identityEEEvT0_T1_T2_T3_T4_T6_E12temp_storage+152];
	add.f64 	%fd189, %fd188, %fd187;
	selp.f64 	%fd190, %fd189, %fd187, %p49;
	setp.gt.s32 	%p50, %r36, 544;
	ld.shared.f64 	%fd191, [_ZZN3cub18CUB_300001_SM_10006detail6reduce28DeviceReduceSingleTileKernelINS2_10policy_hubIdjN4cuda3std3__44plusIdEEE10Policy1000EPdSC_iS9_ddNS7_10__identityEEEvT0_T1_T2_T3_T4_T6_E12temp_storage+160];
	add.f64 	%fd192, %fd191, %fd190;
	selp.f64 	%fd193, %fd192, %fd190, %p50;
	setp.gt.s32 	%p51, %r36, 576;
	ld.shared.f64 	%fd194, [_ZZN3cub18CUB_300001_SM_10006detail6reduce28DeviceReduceSingleTileKernelINS2_10policy_hubIdjN4cuda3std3__44plusIdEEE10Policy1000EPdSC_iS9_ddNS7_10__identityEEEvT0_T1_T2_T3_T4_T6_E12temp_storage+168];
	add.f64 	%fd195, %fd194, %fd193;
	selp.f64 	%fd196, %fd195, %fd193, %p51;
	setp.gt.s32 	%p52, %r36, 608;
	ld.shared.f64 	%fd197, [_ZZN3cub18CUB_300001_SM_10006detail6reduce28DeviceReduceSingleTileKernelINS2_10policy_hubIdjN4cuda3std3__44plusIdEEE10Policy1000EPdSC_iS9_ddNS7_10__identityEEEvT0_T1_T2_T3_T4_T6_E12temp_storage+176];
	add.f64 	%fd198, %fd197, %fd196;
	selp.f64 	%fd263, %fd198, %fd196, %p52;
	bra.uni 	$L__BB3_37;
$L__BB3_21:
	mov.u32 	%r14, %tid.x;
	mul.wide.u32 	%rd27, %r14, 8;
	add.s64 	%rd12, %rd9, %rd27;
	// begin inline asm
	ld.global.nc.u64 %rd11, [%rd12];
	// end inline asm
	mov.b64 	%fd31, %rd11;
	add.s64 	%rd14, %rd12, 5120;
	// begin inline asm
	ld.global.nc.u64 %rd13, [%rd14];
	// end inline asm
	mov.b64 	%fd32, %rd13;
	add.s64 	%rd16, %rd12, 10240;
	// begin inline asm
	ld.global.nc.u64 %rd15, [%rd16];
	// end inline asm
	mov.b64 	%fd33, %rd15;
	add.s64 	%rd18, %rd12, 15360;
	// begin inline asm
	ld.global.nc.u64 %rd17, [%rd18];
	// end inline asm
	mov.b64 	%fd34, %rd17;
	add.s64 	%rd20, %rd12, 20480;
	// begin inline asm
	ld.global.nc.u64 %rd19, [%rd20];
	// end inline asm
	mov.b64 	%fd35, %rd19;
	add.s64 	%rd22, %rd12, 25600;
	// begin inline asm
	ld.global.nc.u64 %rd21, [%rd22];
	// end inline asm
	mov.b64 	%fd36, %rd21;
	add.s64 	%rd24, %rd12, 30720;
	// begin inline asm
	ld.global.nc.u64 %rd23, [%rd24];
	// end inline asm
	mov.b64 	%fd37, %rd23;
	add.s64 	%rd26, %rd12, 35840;
	// begin inline asm
	ld.global.nc.u64 %rd25, [%rd26];
	// end inline asm
	mov.b64 	%fd38, %rd25;
	add.f64 	%fd39, %fd31, %fd32;
	add.f64 	%fd40, %fd39, %fd33;
	add.f64 	%fd41, %fd40, %fd34;
	add.f64 	%fd42, %fd41, %fd35;
	add.f64 	%fd43, %fd42, %fd36;
	add.f64 	%fd44, %fd43, %fd37;
	add.f64 	%fd262, %fd44, %fd38;
	setp.lt.u32 	%p3, %r36, 10240;
	mov.b32 	%r232, 5120;
	@%p3 bra 	$L__BB3_25;
	add.s32 	%r15, %r36, -5120;
	mov.b32 	%r232, 5120;
$L__BB3_23:
	mul.wide.s32 	%rd44, %r232, 8;
	add.s64 	%rd29, %rd12, %rd44;
	// begin inline asm
	ld.global.nc.u64 %rd28, [%rd29];
	// end inline asm
	mov.b64 	%fd45, %rd28;
	add.s64 	%rd31, %rd29, 5120;
	// begin inline asm
	ld.global.nc.u64 %rd30, [%rd31];
	// end inline asm
	mov.b64 	%fd46, %rd30;
	add.s64 	%rd33, %rd29, 10240;
	// begin inline asm
	ld.global.nc.u64 %rd32, [%rd33];
	// end inline asm
	mov.b64 	%fd47, %rd32;
	add.s64 	%rd35, %rd29, 15360;
	// begin inline asm
	ld.global.nc.u64 %rd34, [%rd35];
	// end inline asm
	mov.b64 	%fd48, %rd34;
	add.s64 	%rd37, %rd29, 20480;
	// begin inline asm
	ld.global.nc.u64 %rd36, [%rd37];
	// end inline asm
	mov.b64 	%fd49, %rd36;
	add.s64 	%rd39, %rd29, 25600;
	// begin inline asm
	ld.global.nc.u64 %rd38, [%rd39];
	// end inline asm
	mov.b64 	%fd50, %rd38;
	add.s64 	%rd41, %rd29, 30720;
	// begin inline asm
	ld.global.nc.u64 %rd40, [%rd41];
	// end inline asm
	mov.b64 	%fd51, %rd40;
	add.s64 	%rd43, %rd29, 35840;
	// begin inline asm
	ld.global.nc.u64 %rd42, [%rd43];
	// end inline asm
	mov.b64 	%fd52, %rd42;
	add.f64 	%fd53, %fd262, %fd45;
	add.f64 	%fd54, %fd53, %fd46;
	add.f64 	%fd55, %fd54, %fd47;
	add.f64 	%fd56, %fd55, %fd48;
	add.f64 	%fd57, %fd56, %fd49;
	add.f64 	%fd58, %fd57, %fd50;
	add.f64 	%fd59, %fd58, %fd51;
	add.f64 	%fd262, %fd59, %fd52;
	sub.s32 	%r39, %r36, %r232;
	setp.lt.s32 	%p4, %r39, 5120;
	@%p4 bra 	$L__BB3_33;
	add.s32 	%r232, %r232, 5120;
	setp.le.s32 	%p5, %r232, %r15;
	@%p5 bra 	$L__BB3_23;
$L__BB3_25:
	setp.le.s32 	%p6, %r36, %r232;
	@%p6 bra 	$L__BB3_33;
	sub.s32 	%r19, %r36, %r232;
	setp.ge.s32 	%p7, %r14, %r19;
	@%p7 bra 	$L__BB3_33;
	not.b32 	%r40, %r14;
	add.s32 	%r41, %r36, %r40;
	sub.s32 	%r20, %r41, %r232;
	mul.hi.u32 	%r42, %r20, -858993459;
	shr.u32 	%r43, %r42, 9;
	add.s32 	%r21, %r43, 1;
	and.b32  	%r44, %r43, 3;
	setp.eq.s32 	%p8, %r44, 3;
	mov.u32 	%r236, %r14;
	@%p8 bra 	$L__BB3_30;
	add.s32 	%r234, %r14, %r232;
	and.b32  	%r45, %r21, 3;
	neg.s32 	%r233, %r45;
	mov.u32 	%r236, %r14;
$L__BB3_29:
	.pragma "nounroll";
	mul.wide.u32 	%rd47, %r234, 8;
	add.s64 	%rd46, %rd9, %rd47;
	// begin inline asm
	ld.global.nc.u64 %rd45, [%rd46];
	// end inline asm
	mov.b64 	%fd61, %rd45;
	add.f64 	%fd262, %fd262, %fd61;
	add.s32 	%r236, %r236, 640;
	add.s32 	%r234, %r234, 640;
	add.s32 	%r233, %r233, 1;
	setp.ne.s32 	%p9, %r233, 0;
	@%p9 bra 	$L__BB3_29;
$L__BB3_30:
	setp.lt.u32 	%p10, %r20, 1920;
	@%p10 bra 	$L__BB3_33;
	cvt.u64.u32 	%rd48, %r236;
	cvt.u64.u32 	%rd49, %r232;
	add.s64 	%rd50, %rd48, %rd49;
	shl.b64 	%rd51, %rd50, 3;
	add.s64 	%rd52, %rd51, %rd9;
	add.s64 	%rd108, %rd52, 10240;
	add.s32 	%r237, %r236, %r232;
$L__BB3_32:
	mul.wide.u32 	%rd61, %r237, 8;
	add.s64 	%rd54, %rd9, %rd61;
	// begin inline asm
	ld.global.nc.u64 %rd53, [%rd54];
	// end inline asm
	mov.b64 	%fd62, %rd53;
	add.f64 	%fd63, %fd262, %fd62;
	add.s64 	%rd56, %rd108, -5120;
	// begin inline asm
	ld.global.nc.u64 %rd55, [%rd56];
	// end inline asm
	mov.b64 	%fd64, %rd55;
	add.f64 	%fd65, %fd63, %fd64;
	// begin inline asm
	ld.global.nc.u64 %rd57, [%rd108];
	// end inline asm
	mov.b64 	%fd66, %rd57;
	add.f64 	%fd67, %fd65, %fd66;
	add.s64 	%rd60, %rd108, 5120;
	// begin inline asm
	ld.global.nc.u64 %rd59, [%rd60];
	// end inline asm
	mov.b64 	%fd68, %rd59;
	add.f64 	%fd262, %fd67, %fd68;
	add.s32 	%r236, %r236, 2560;
	add.s64 	%rd108, %rd108, 20480;
	add.s32 	%r237, %r237, 2560;
	setp.lt.s32 	%p11, %r236, %r19;
	@%p11 bra 	$L__BB3_32;
$L__BB3_33:
	// begin inline asm
	mov.u32 %r46, %laneid;
	// end inline asm
	mov.b64 	%rd62, %fd262;
	mov.b64 	{%r48, %r53}, %rd62;
	mov.b32 	%r54, 1;
	mov.b32 	%r95, 31;
	mov.b32 	%r96, -1;
	// begin inline asm
	shfl.sync.down.b32 %r47, %r48, %r54, %r95, %r96;
	// end inline asm
	// begin inline asm
	shfl.sync.down.b32 %r52, %r53, %r54, %r95, %r96;
	// end inline asm
	mov.b64 	%rd63, {%r47, %r52};
	mov.b64 	%fd69, %rd63;
	setp.gt.s32 	%p12, %r46, 30;
	add.f64 	%fd70, %fd262, %fd69;
	selp.f64 	%fd71, %fd262, %fd70, %p12;
	mov.b64 	%rd64, %fd71;
	mov.b64 	{%r58, %r63}, %rd64;
	mov.b32 	%r64, 2;
	// begin inline asm
	shfl.sync.down.b32 %r57, %r58, %r64, %r95, %r96;
	// end inline asm
	// begin inline asm
	shfl.sync.down.b32 %r62, %r63, %r64, %r95, %r96;
	// end inline asm
	mov.b64 	%rd65, {%r57, %r62};
	mov.b64 	%fd72, %rd65;
	setp.gt.s32 	%p13, %r46, 29;
	add.f64 	%fd73, %fd71, %fd72;
	selp.f64 	%fd74, %fd71, %fd73, %p13;
	mov.b64 	%rd66, %fd74;
	mov.b64 	{%r68, %r73}, %rd66;
	mov.b32 	%r74, 4;
	// begin inline asm
	shfl.sync.down.b32 %r67, %r68, %r74, %r95, %r96;
	// end inline asm
	// begin inline asm
	shfl.sync.down.b32 %r72, %r73, %r74, %r95, %r96;
	// end inline asm
	mov.b64 	%rd67, {%r67, %r72};
	mov.b64 	%fd75, %rd67;
	setp.gt.s32 	%p14, %r46, 27;
	add.f64 	%fd76, %fd74, %fd75;
	selp.f64 	%fd77, %fd74, %fd76, %p14;
	mov.b64 	%rd68, %fd77;
	mov.b64 	{%r78, %r83}, %rd68;
	mov.b32 	%r84, 8;
	// begin inline asm
	shfl.sync.down.b32 %r77, %r78, %r84, %r95, %r96;
	// end inline asm
	// begin inline asm
	shfl.sync.down.b32 %r82, %r83, %r84, %r95, %r96;
	// end inline asm
	mov.b64 	%rd69, {%r77, %r82};
	mov.b64 	%fd78, %rd69;
	setp.gt.s32 	%p15, %r46, 23;
	add.f64 	%fd79, %fd77, %fd78;
	selp.f64 	%fd80, %fd77, %fd79, %p15;
	mov.b64 	%rd70, %fd80;
	mov.b64 	{%r88, %r93}, %rd70;
	mov.b32 	%r94, 16;
	// begin inline asm
	shfl.sync.down.b32 %r87, %r88, %r94, %r95, %r96;
	// end inline asm
	// begin inline asm
	shfl.sync.down.b32 %r92, %r93, %r94, %r95, %r96;
	// end inline asm
	mov.b64 	%rd71, {%r87, %r92};
	mov.b64 	%fd81, %rd71;
	setp.gt.s32 	%p16, %r46, 15;
	add.f64 	%fd26, %fd80, %fd81;
	selp.f64 	%fd263, %fd80, %fd26, %p16;
	setp.ne.s32 	%p17, %r46, 0;
	@%p17 bra 	$L__BB3_35;
	shr.u32 	%r97, %r14, 2;
	and.b32  	%r98, %r97, 248;
	mov.u32 	%r99, _ZZN3cub18CUB_300001_SM_10006detail6reduce28DeviceReduceSingleTileKernelINS2_10policy_hubIdjN4cuda3std3__44plusIdEEE10Policy1000EPdSC_iS9_ddNS7_10__identityEEEvT0_T1_T2_T3_T4_T6_E12temp_storage;
	add.s32 	%r100, %r99, %r98;
	st.shared.f64 	[%r100+24], %fd26;
$L__BB3_35:
	bar.sync 	0;
	setp.ne.s32 	%p18, %r14, 0;
	@%p18 bra 	$L__BB3_37;
	ld.shared.f64 	%fd82, [_ZZN3cub18CUB_300001_SM_10006detail6reduce28DeviceReduceSingleTileKernelINS2_10policy_hubIdjN4cuda3std3__44plusIdEEE10Policy1000EPdSC_iS9_ddNS7_10__identityEEEvT0_T1_T2_T3_T4_T6_E12temp_storage+32];
	add.f64 	%fd83, %fd263, %fd82;
	ld.shared.f64 	%fd84, [_ZZN3cub18CUB_300001_SM_10006detail6reduce28DeviceReduceSingleTileKernelINS2_10policy_hubIdjN4cuda3std3__44plusIdEEE10Policy1000EPdSC_iS9_ddNS7_10__identityEEEvT0_T1_T2_T3_T4_T6_E12temp_storage+40];
	add.f64 	%fd85, %fd83, %fd84;
	ld.shared.f64 	%fd86, [_ZZN3cub18CUB_300001_SM_10006detail6reduce28DeviceReduceSingleTileKernelINS2_10policy_hubIdjN4cuda3std3__44plusIdEEE10Policy1000EPdSC_iS9_ddNS7_10__identityEEEvT0_T1_T2_T3_T4_T6_E12temp_storage+48];
	add.f64 	%fd87, %fd85, %fd86;
	ld.shared.f64 	%fd88, [_ZZN3cub18CUB_300001_SM_10006detail6reduce28DeviceReduceSingleTileKernelINS2_10policy_hubIdjN4cuda3std3__44plusIdEEE10Policy1000EPdSC_iS9_ddNS7_10__identityEEEvT0_T1_T2_T3_T4_T6_E12temp_storage+56];
	add.f64 	%fd89, %fd87, %fd88;
	ld.shared.f64 	%fd90, [_ZZN3cub18CUB_300001_SM_10006detail6reduce28DeviceReduceSingleTileKernelINS2_10policy_hubIdjN4cuda3std3__44plusIdEEE10Policy1000EPdSC_iS9_ddNS7_10__identityEEEvT0_T1_T2_T3_T4_T6_E12temp_storage+64];
	add.f64 	%fd91, %fd89, %fd90;
	ld.shared.f64 	%fd92, [_ZZN3cub18CUB_300001_SM_10006detail6reduce28DeviceReduceSingleTileKernelINS2_10policy_hubIdjN4cuda3std3__44plusIdEEE10Policy1000EPdSC_iS9_ddNS7_10__identityEEEvT0_T1_T2_T3_T4_T6_E12temp_storage+72];
	add.f64 	%fd93, %fd91, %fd92;
	ld.shared.f64 	%fd94, [_ZZN3cub18CUB_300001_SM_10006detail6reduce28DeviceReduceSingleTileKernelINS2_10policy_hubIdjN4cuda3std3__44plusIdEEE10Policy1000EPdSC_iS9_ddNS7_10__identityEEEvT0_T1_T2_T3_T4_T6_E12temp_storage+80];
	add.f64 	%fd95, %fd93, %fd94;
	ld.shared.f64 	%fd96, [_ZZN3cub18CUB_300001_SM_10006detail6reduce28DeviceReduceSingleTileKernelINS2_10policy_hubIdjN4cuda3std3__44plusIdEEE10Policy1000EPdSC_iS9_ddNS7_10__identityEEEvT0_T1_T2_T3_T4_T6_E12temp_storage+88];
	add.f64 	%fd97, %fd95, %fd96;
	ld.shared.f64 	%fd98, [_ZZN3cub18CUB_300001_SM_10006detail6reduce28DeviceReduceSingleTileKernelINS2_10policy_hubIdjN4cuda3std3__44plusIdEEE10Policy1000EPdSC_iS9_ddNS7_10__identityEEEvT0_T1_T2_T3_T4_T6_E12temp_storage+96];
	add.f64 	%fd99, %fd97, %fd98;
	ld.shared.f64 	%fd100, [_ZZN3cub18CUB_300001_SM_10006detail6reduce28DeviceReduceSingleTileKernelINS2_10policy_hubIdjN4cuda3std3__44plusIdEEE10Policy1000EPdSC_iS9_ddNS7_10__identityEEEvT0_T1_T2_T3_T4_T6_E12temp_storage+104];
	add.f64 	%fd101, %fd99, %fd100;
	ld.shared.f64 	%fd102, [_ZZN3cub18CUB_300001_SM_10006detail6reduce28DeviceReduceSingleTileKernelINS2_10policy_hubIdjN4cuda3std3__44plusIdEEE10Policy1000EPdSC_iS9_ddNS7_10__identityEEEvT0_T1_T2_T3_T4_T6_E12temp_storage+112];
	add.f64 	%fd103, %fd101, %fd102;
	ld.shared.f64 	%fd104, [_ZZN3cub18CUB_300001_SM_10006detail6reduce28DeviceReduceSingleTileKernelINS2_10policy_hubIdjN4cuda3std3__44plusIdEEE10Policy1000EPdSC_iS9_ddNS7_10__identityEEEvT0_T1_T2_T3_T4_T6_E12temp_storage+120];
	add.f64 	%fd105, %fd103, %fd104;
	ld.shared.f64 	%fd106, [_ZZN3cub18CUB_300001_SM_10006detail6reduce28DeviceReduceSingleTileKernelINS2_10policy_hubIdjN4cuda3std3__44plusIdEEE10Policy1000EPdSC_iS9_ddNS7_10__identityEEEvT0_T1_T2_T3_T4_T6_E12temp_storage+128];
	add.f64 	%fd107, %fd105, %fd106;
	ld.shared.f64 	%fd108, [_ZZN3cub18CUB_300001_SM_10006detail6reduce28DeviceReduceSingleTileKernelINS2_10policy_hubIdjN4cuda3std3__44plusIdEEE10Policy1000EPdSC_iS9_ddNS7_10__identityEEEvT0_T1_T2_T3_T4_T6_E12temp_storage+136];
	add.f64 	%fd109, %fd107, %fd108;
	ld.shared.f64 	%fd110, [_ZZN3cub18CUB_300001_SM_10006detail6reduce28DeviceReduceSingleTileKernelINS2_10policy_hubIdjN4cuda3std3__44plusIdEEE10Policy1000EPdSC_iS9_ddNS7_10__identityEEEvT0_T1_T2_T3_T4_T6_E12temp_storage+144];
	add.f64 	%fd111, %fd109, %fd110;
	ld.shared.f64 	%fd112, [_ZZN3cub18CUB_300001_SM_10006detail6reduce28DeviceReduceSingleTileKernelINS2_10policy_hubIdjN4cuda3std3__44plusIdEEE10Policy1000EPdSC_iS9_ddNS7_10__identityEEEvT0_T1_T2_T3_T4_T6_E12temp_storage+152];
	add.f64 	%fd113, %fd111, %fd112;
	ld.shared.f64 	%fd114, [_ZZN3cub18CUB_300001_SM_10006detail6reduce28DeviceReduceSingleTileKernelINS2_10policy_hubIdjN4cuda3std3__44plusIdEEE10Policy1000EPdSC_iS9_ddNS7_10__identityEEEvT0_T1_T2_T3_T4_T6_E12temp_storage+160];
	add.f64 	%fd115, %fd113, %fd114;
	ld.shared.f64 	%fd116, [_ZZN3cub18CUB_300001_SM_10006detail6reduce28DeviceReduceSingleTileKernelINS2_10policy_hubIdjN4cuda3std3__44plusIdEEE10Policy1000EPdSC_iS9_ddNS7_10__identityEEEvT0_T1_T2_T3_T4_T6_E12temp_storage+168];
	add.f64 	%fd117, %fd115, %fd116;
	ld.shared.f64 	%fd118, [_ZZN3cub18CUB_300001_SM_10006detail6reduce28DeviceReduceSingleTileKernelINS2_10policy_hubIdjN4cuda3std3__44plusIdEEE10Policy1000EPdSC_iS9_ddNS7_10__identityEEEvT0_T1_T2_T3_T4_T6_E12temp_storage+176];
	add.f64 	%fd263, %fd117, %fd118;
$L__BB3_37:
	mov.u32 	%r224, %tid.x;
	setp.ne.s32 	%p60, %r224, 0;
	@%p60 bra 	$L__BB3_39;
	add.f64 	%fd249, %fd30, %fd263;
	st.global.f64 	[%rd1], %fd249;
$L__BB3_39:
	ret;

}
	// .globl	_ZN3cub18CUB_300001_SM_10006detail6reduce28DeviceReduceSingleTileKernelINS2_10policy_hubIdyN4cuda3std3__44plusIdEEE10Policy1000EN6thrust24THRUST_300001_SM_1000_NS17counting_iteratorIiNSD_11use_defaultESF_SF_EEPdyS9_dd9integrandEEvT0_T1_T2_T3_T4_T6_
.visible .entry _ZN3cub18CUB_300001_SM_10006detail6reduce28DeviceReduceSingleTileKernelINS2_10policy_hubIdyN4cuda3std3__44plusIdEEE10Policy1000EN6thrust24THRUST_300001_SM_1000_NS17counting_iteratorIiNSD_11use_defaultESF_SF_EEPdyS9_dd9integrandEEvT0_T1_T2_T3_T4_T6_(
	.param .align 4 .b8 _ZN3cub18CUB_300001_SM_10006detail6reduce28DeviceReduceSingleTileKernelINS2_10policy_hubIdyN4cuda3std3__44plusIdEEE10Policy1000EN6thrust24THRUST_300001_SM_1000_NS17counting_iteratorIiNSD_11use_defaultESF_SF_EEPdyS9_dd9integrandEEvT0_T1_T2_T3_T4_T6__param_0[4],
	.param .u64 .ptr .align 1 _ZN3cub18CUB_300001_SM_10006detail6reduce28DeviceReduceSingleTileKernelINS2_10policy_hubIdyN4cuda3std3__44plusIdEEE10Policy1000EN6thrust24THRUST_300001_SM_1000_NS17counting_iteratorIiNSD_11use_defaultESF_SF_EEPdyS9_dd9integrandEEvT0_T1_T2_T3_T4_T6__param_1,
	.param .u64 _ZN3cub18CUB_300001_SM_10006detail6reduce28DeviceReduceSingleTileKernelINS2_10policy_hubIdyN4cuda3std3__44plusIdEEE10Policy1000EN6thrust24THRUST_300001_SM_1000_NS17counting_iteratorIiNSD_11use_defaultESF_SF_EEPdyS9_dd9integrandEEvT0_T1_T2_T3_T4_T6__param_2,
	.param .align 1 .b8 _ZN3cub18CUB_300001_SM_10006detail6reduce28DeviceReduceSingleTileKernelINS2_10policy_hubIdyN4cuda3std3__44plusIdEEE10Policy1000EN6thrust24THRUST_300001_SM_1000_NS17counting_iteratorIiNSD_11use_defaultESF_SF_EEPdyS9_dd9integrandEEvT0_T1_T2_T3_T4_T6__param_3[1],
	.param .f64 _ZN3cub18CUB_300001_SM_10006detail6reduce28DeviceReduceSingleTileKernelINS2_10policy_hubIdyN4cuda3std3__44plusIdEEE10Policy1000EN6thrust24THRUST_300001_SM_1000_NS17counting_iteratorIiNSD_11use_defaultESF_SF_EEPdyS9_dd9integrandEEvT0_T1_T2_T3_T4_T6__param_4,
	.param .align 8 .b8 _ZN3cub18CUB_300001_SM_10006detail6reduce28DeviceReduceSingleTileKernelINS2_10policy_hubIdyN4cuda3std3__44plusIdEEE10Policy1000EN6thrust24THRUST_300001_SM_1000_NS17counting_iteratorIiNSD_11use_defaultESF_SF_EEPdyS9_dd9integrandEEvT0_T1_T2_T3_T4_T6__param_5[8]
)
.maxntid 512
.minnctapersm 1
{
	.reg .pred 	%p<58>;
	.reg .b32 	%r<269>;
	.reg .b64 	%rd<43>;
	.reg .b64 	%fd<341>;
	// demoted variable
	.shared .align 8 .b8 _ZZN3cub18CUB_300001_SM_10006detail6reduce28DeviceReduceSingleTileKernelINS2_10policy_hubIdyN4cuda3std3__44plusIdEEE10Policy1000EN6thrust24THRUST_300001_SM_1000_NS17counting_iteratorIiNSD_11use_defaultESF_SF_EEPdyS9_dd9integrandEEvT0_T1_T2_T3_T4_T6_E12temp_storage[152];
	ld.param.f64 	%fd32, [_ZN3cub18CUB_300001_SM_10006detail6reduce28DeviceReduceSingleTileKernelINS2_10policy_hubIdyN4cuda3std3__44plusIdEEE10Policy1000EN6thrust24THRUST_300001_SM_1000_NS17counting_iteratorIiNSD_11use_defaultESF_SF_EEPdyS9_dd9integrandEEvT0_T1_T2_T3_T4_T6__param_5];
	ld.param.u32 	%r43, [_ZN3cub18CUB_300001_SM_10006detail6reduce28DeviceReduceSingleTileKernelINS2_10policy_hubIdyN4cuda3std3__44plusIdEEE10Policy1000EN6thrust24THRUST_300001_SM_1000_NS17counting_iteratorIiNSD_11use_defaultESF_SF_EEPdyS9_dd9integrandEEvT0_T1_T2_T3_T4_T6__param_0];
	ld.param.u64 	%rd7, [_ZN3cub18CUB_300001_SM_10006detail6reduce28DeviceReduceSingleTileKernelINS2_10policy_hubIdyN4cuda3std3__44plusIdEEE10Policy1000EN6thrust24THRUST_300001_SM_1000_NS17counting_iteratorIiNSD_11use_defaultESF_SF_EEPdyS9_dd9integrandEEvT0_T1_T2_T3_T4_T6__param_1];
	ld.param.u64 	%rd6, [_ZN3cub18CUB_300001_SM_10006detail6reduce28DeviceReduceSingleTileKernelINS2_10policy_hubIdyN4cuda3std3__44plusIdEEE10Policy1000EN6thrust24THRUST_300001_SM_1000_NS17counting_iteratorIiNSD_11use_defaultESF_SF_EEPdyS9_dd9integrandEEvT0_T1_T2_T3_T4_T6__param_2];
	ld.param.f64 	%fd31, [_ZN3cub18CUB_300001_SM_10006detail6reduce28DeviceReduceSingleTileKernelINS2_10policy_hubIdyN4cuda3std3__44plusIdEEE10Policy1000EN6thrust24THRUST_300001_SM_1000_NS17counting_iteratorIiNSD_11use_defaultESF_SF_EEPdyS9_dd9integrandEEvT0_T1_T2_T3_T4_T6__param_4];
	cvta.to.global.u64 	%rd1, %rd7;
	setp.ne.s64 	%p1, %rd6, 0;
	@%p1 bra 	$L__BB4_3;
	mov.u32 	%r255, %tid.x;
	setp.ne.s32 	%p57, %r255, 0;
	@%p57 bra 	$L__BB4_40;
	st.global.f64 	[%rd1], %fd31;
	bra.uni 	$L__BB4_40;
$L__BB4_3:
	setp.gt.u64 	%p2, %rd6, 3583;
	@%p2 bra 	$L__BB4_22;
	cvt.u32.u64 	%r2, %rd6;
	mov.u32 	%r3, %tid.x;
	setp.ge.u32 	%p19, %r3, %r2;
	mov.f64 	%fd332, 0d0000000000000000;
	mov.u32 	%r260, %r3;
	@%p19 bra 	$L__BB4_6;
	add.s32 	%r126, %r43, %r3;
	cvt.rn.f64.s32 	%fd190, %r126;
	add.f64 	%fd191, %fd190, 0d3FE0000000000000;
	mul.f64 	%fd192, %fd191, %fd32;
	fma.rn.f64 	%fd193, %fd192, %fd192, 0d3FF0000000000000;
	mov.f64 	%fd194, 0d4010000000000000;
	div.rn.f64 	%fd332, %fd194, %fd193;
	add.s32 	%r260, %r3, 512;
$L__BB4_6:
	setp.ge.u32 	%p20, %r260, %r2;
	@%p20 bra 	$L__BB4_13;
	not.b32 	%r127, %r260;
	add.s32 	%r6, %r127, %r2;
	and.b32  	%r128, %r6, 1536;
	setp.eq.s32 	%p21, %r128, 1536;
	@%p21 bra 	$L__BB4_10;
	add.s32 	%r258, %r43, %r260;
	shr.u32 	%r129, %r6, 9;
	add.s32 	%r130, %r129, 1;
	and.b32  	%r131, %r130, 3;
	neg.s32 	%r257, %r131;
$L__BB4_9:
	.pragma "nounroll";
	cvt.rn.f64.s32 	%fd196, %r258;
	add.f64 	%fd197, %fd196, 0d3FE0000000000000;
	mul.f64 	%fd198, %fd32, %fd197;
	fma.rn.f64 	%fd199, %fd198, %fd198, 0d3FF0000000000000;
	mov.f64 	%fd200, 0d4010000000000000;
	div.rn.f64 	%fd201, %fd200, %fd199;
	add.f64 	%fd332, %fd332, %fd201;
	add.s32 	%r260, %r260, 512;
	add.s32 	%r258, %r258, 512;
	add.s32 	%r257, %r257, 1;
	setp.ne.s32 	%p22, %r257, 0;
	@%p22 bra 	$L__BB4_9;
$L__BB4_10:
	setp.lt.u32 	%p23, %r6, 1536;
	@%p23 bra 	$L__BB4_13;
	add.s32 	%r262, %r260, 1024;
	add.s32 	%r261, %r43, %r260;
$L__BB4_12:
	cvt.rn.f64.s32 	%fd202, %r261;
	add.f64 	%fd203, %fd202, 0d3FE0000000000000;
	mul.f64 	%fd204, %fd32, %fd203;
	fma.rn.f64 	%fd205, %fd204, %fd204, 0d3FF0000000000000;
	mov.f64 	%fd206, 0d4010000000000000;
	div.rn.f64 	%fd207, %fd206, %fd205;
	add.f64 	%fd208, %fd332, %fd207;
	add.s32 	%r132, %r261, 512;
	cvt.rn.f64.s32 	%fd209, %r132;
	add.f64 	%fd210, %fd209, 0d3FE0000000000000;
	mul.f64 	%fd211, %fd32, %fd210;
	fma.rn.f64 	%fd212, %fd211, %fd211, 0d3FF0000000000000;
	div.rn.f64 	%fd213, %fd206, %fd212;
	add.f64 	%fd214, %fd208, %fd213;
	add.s32 	%r133, %r261, 1024;
	cvt.rn.f64.s32 	%fd215, %r133;
	add.f64 	%fd216, %fd215, 0d3FE0000000000000;
	mul.f64 	%fd217, %fd32, %fd216;
	fma.rn.f64 	%fd218, %fd217, %fd217, 0d3FF0000000000000;
	div.rn.f64 	%fd219, %fd206, %fd218;
	add.f64 	%fd220, %fd214, %fd219;
	add.s32 	%r134, %r261, 1536;
	cvt.rn.f64.s32 	%fd221, %r134;
	add.f64 	%fd222, %fd221, 0d3FE0000000000000;
	mul.f64 	%fd223, %fd32, %fd222;
	fma.rn.f64 	%fd224, %fd223, %fd223, 0d3FF0000000000000;
	div.rn.f64 	%fd225, %fd206, %fd224;
	add.f64 	%fd332, %fd220, %fd225;
	add.s32 	%r20, %r262, 2048;
	add.s32 	%r135, %r262, 1024;
	add.s32 	%r261, %r261, 2048;
	setp.lt.s32 	%p24, %r135, %r2;
	mov.u32 	%r262, %r20;
	@%p24 bra 	$L__BB4_12;
$L__BB4_13:
	setp.lt.u64 	%p25, %rd6, 512;
	@%p25 bra 	$L__BB4_18;
	// begin inline asm
	mov.u32 %r199, %laneid;
	// end inline asm
	mov.b64 	%rd31, %fd332;
	mov.b64 	{%r201, %r206}, %rd31;
	mov.b32 	%r207, 1;
	mov.b32 	%r248, 31;
	mov.b32 	%r249, -1;
	// begin inline asm
	shfl.sync.down.b32 %r200, %r201, %r207, %r248, %r249;
	// end inline asm
	// begin inline asm
	shfl.sync.down.b32 %r205, %r206, %r207, %r248, %r249;
	// end inline asm
	mov.b64 	%rd32, {%r200, %r205};
	mov.b64 	%fd284, %rd32;
	setp.gt.s32 	%p49, %r199, 30;
	add.f64 	%fd285, %fd332, %fd284;
	selp.f64 	%fd286, %fd332, %fd285, %p49;
	mov.b64 	%rd33, %fd286;
	mov.b64 	{%r211, %r216}, %rd33;
	mov.b32 	%r217, 2;
	// begin inline asm
	shfl.sync.down.b32 %r210, %r211, %r217, %r248, %r249;
	// end inline asm
	// begin inline asm
	shfl.sync.down.b32 %r215, %r216, %r217, %r248, %r249;
	// end inline asm
	mov.b64 	%rd34, {%r210, %r215};
	mov.b64 	%fd287, %rd34;
	setp.gt.s32 	%p50, %r199, 29;
	add.f64 	%fd288, %fd286, %fd287;
	selp.f64 	%fd289, %fd286, %fd288, %p50;
	mov.b64 	%rd35, %fd289;
	mov.b64 	{%r221, %r226}, %rd35;
	mov.b32 	%r227, 4;
	// begin inline asm
	shfl.sync.down.b32 %r220, %r221, %r227, %r248, %r249;
	// end inline asm
	// begin inline asm
	shfl.sync.down.b32 %r225, %r226, %r227, %r248, %r249;
	// end inline asm
	mov.b64 	%rd36, {%r220, %r225};
	mov.b64 	%fd290, %rd36;
	setp.gt.s32 	%p51, %r199, 27;
	add.f64 	%fd291, %fd289, %fd290;
	selp.f64 	%fd292, %fd289, %fd291, %p51;
	mov.b64 	%rd37, %fd292;
	mov.b64 	{%r231, %r236}, %rd37;
	mov.b32 	%r237, 8;
	// begin inline asm
	shfl.sync.down.b32 %r230, %r231, %r237, %r248, %r249;
	// end inline asm
	// begin inline asm
	shfl.sync.down.b32 %r235, %r236, %r237, %r248, %r249;
	// end inline asm
	mov.b64 	%rd38, {%r230, %r235};
	mov.b64 	%fd293, %rd38;
	setp.gt.s32 	%p52, %r199, 23;
	add.f64 	%fd294, %fd292, %fd293;
	selp.f64 	%fd295, %fd292, %fd294, %p52;
	mov.b64 	%rd39, %fd295;
	mov.b64 	{%r241, %r246}, %rd39;
	mov.b32 	%r247, 16;
	// begin inline asm
	shfl.sync.down.b32 %r240, %r241, %r247, %r248, %r249;
	// end inline asm
	// begin inline asm
	shfl.sync.down.b32 %r245, %r246, %r247, %r248, %r249;
	// end inline asm
	mov.b64 	%rd40, {%r240, %r245};
	mov.b64 	%fd296, %rd40;
	setp.gt.s32 	%p53, %r199, 15;
	add.f64 	%fd11, %fd295, %fd296;
	selp.f64 	%fd340, %fd295, %fd11, %p53;
	setp.ne.s32 	%p54, %r199, 0;
	@%p54 bra 	$L__BB4_16;
	shr.u32 	%r250, %r3, 2;
	and.b32  	%r251, %r250, 248;
	mov.u32 	%r252, _ZZN3cub18CUB_300001_SM_10006detail6reduce28DeviceReduceSingleTileKernelINS2_10policy_hubIdyN4cuda3std3__44plusIdEEE10Policy1000EN6thrust24THRUST_300001_SM_1000_NS17counting_iteratorIiNSD_11use_defaultESF_SF_EEPdyS9_dd9integrandEEvT0_T1_T2_T3_T4_T6_E12temp_storage;
	add.s32 	%r253, %r252, %r251;
	st.shared.f64 	[%r253+16], %fd11;
$L__BB4_16:
	bar.sync 	0;
	setp.ne.s32 	%p55, %r3, 0;
	@%p55 bra 	$L__BB4_38;
	ld.shared.f64 	%fd297, [_ZZN3cub18CUB_300001_SM_10006detail6reduce28DeviceReduceSingleTileKernelINS2_10policy_hubIdyN4cuda3std3__44plusIdEEE10Policy1000EN6thrust24THRUST_300001_SM_1000_NS17counting_iteratorIiNSD_11use_defaultESF_SF_EEPdyS9_dd9integrandEEvT0_T1_T2_T3_T4_T6_E12temp_storage+24];
	add.f64 	%fd298, %fd340, %fd297;
	ld.shared.f64 	%fd299, [_ZZN3cub18CUB_300001_SM_10006detail6reduce28DeviceReduceSingleTileKernelINS2_10policy_hubIdyN4cuda3std3__44plusIdEEE10Policy1000EN6thrust24THRUST_300001_SM_1000_NS17counting_iteratorIiNSD_11use_defaultESF_SF_EEPdyS9_dd9integrandEEvT0_T1_T2_T3_T4_T6_E12temp_storage+32];
	add.f64 	%fd300, %fd298, %fd299;
	ld.shared.f64 	%fd301, [_ZZN3cub18CUB_300001_SM_10006detail6reduce28DeviceReduceSingleTileKernelINS2_10policy_hubIdyN4cuda3std3__44plusIdEEE10Policy1000EN6thrust24THRUST_300001_SM_1000_NS17counting_iteratorIiNSD_11use_defaultESF_SF_EEPdyS9_dd9integrandEEvT0_T1_T2_T3_T4_T6_E12temp_storage+40];
	add.f64 	%fd302, %fd300, %fd301;
	ld.shared.f64 	%fd303, [_ZZN3cub18CUB_300001_SM_10006detail6reduce28DeviceReduceSingleTileKernelINS2_10policy_hubIdyN4cuda3std3__44plusIdEEE10Policy1000EN6thrust24THRUST_300001_SM_1000_NS17counting_iteratorIiNSD_11use_defaultESF_SF_EEPdyS9_dd9integrandEEvT0_T1_T2_T3_T4_T6_E12temp_storage+48];
	add.f64 	%fd304, %fd302, %fd303;
	ld.shared.f64 	%fd305, [_ZZN3cub18CUB_300001_SM_10006detail6reduce28DeviceReduceSingleTileKernelINS2_10policy_hubIdyN4cuda3std3__44plusIdEEE10Policy1000EN6thrust24THRUST_300001_SM_1000_NS17counting_iteratorIiNSD_11use_defaultESF_SF_EEPdyS9_dd9integrandEEvT0_T1_T2_T3_T4_T6_E12temp_storage+56];
	add.f64 	%fd306, %fd304, %fd305;
	ld.shared.f64 	%fd307, [_ZZN3cub18CUB_300001_SM_10006detail6reduce28DeviceReduceSingleTileKernelINS2_10policy_hubIdyN4cuda3std3__44plusIdEEE10Policy1000EN6thrust24THRUST_300001_SM_1000_NS17counting_iteratorIiNSD_11use_defaultESF_SF_EEPdyS9_dd9integrandEEvT0_T1_T2_T3_T4_T6_E12temp_storage+64];
	add.f64 	%fd308, %fd306, %fd307;
	ld.shared.f64 	%fd309, [_ZZN3cub18CUB_300001_SM_10006detail6reduce28DeviceReduceSingleTileKernelINS2_10policy_hubIdyN4cuda3std3__44plusIdEEE10Policy1000EN6thrust24THRUST_300001_SM_1000_NS17counting_iteratorIiNSD_11use_defaultESF_SF_EEPdyS9_dd9integrandEEvT0_T1_T2_T3_T4_T6_E12temp_storage+72];
	add.f64 	%fd310, %fd308, %fd309;
	ld.shared.f64 	%fd311, [_ZZN3cub18CUB_300001_SM_10006detail6reduce28DeviceReduceSingleTileKernelINS2_10policy_hubIdyN4cuda3std3__44plusIdEEE10Policy1000EN6thrust24THRUST_300001_SM_1000_NS17counting_iteratorIiNSD_11use_defaultESF_SF_EEPdyS9_dd9integrandEEvT0_T1_T2_T3_T4_T6_E12temp_storage+80];
	add.f64 	%fd312, %fd310, %fd311;
	ld.shared.f64 	%fd313, [_ZZN3cub18CUB_300001_SM_10006detail6reduce28DeviceReduceSingleTileKernelINS2_10policy_hubIdyN4cuda3std3__44plusIdEEE10Policy1000EN6thrust24THRUST_300001_SM_1000_NS17counting_iteratorIiNSD_11use_defaultESF_SF_EEPdyS9_dd9integrandEEvT0_T1_T2_T3_T4_T6_E12temp_storage+88];
	add.f64 	%fd314, %fd312, %fd313;
	ld.shared.f64 	%fd315, [_ZZN3cub18CUB_300001_SM_10006detail6reduce28DeviceReduceSingleTileKernelINS2_10policy_hubIdyN4cuda3std3__44plusIdEEE10Policy1000EN6thrust24THRUST_300001_SM_1000_NS17counting_iteratorIiNSD_11use_defaultESF_SF_EEPdyS9_dd9integrandEEvT0_T1_T2_T3_T4_T6_E12temp_storage+96];
	add.f64 	%fd316, %fd314, %fd315;
	ld.shared.f64 	%fd317, [_ZZN3cub18CUB_300001_SM_10006detail6reduce28DeviceReduceSingleTileKernelINS2_10policy_hubIdyN4cuda3std3__44plusIdEEE10Policy1000EN6thrust24THRUST_300001_SM_1000_NS17counting_iteratorIiNSD_11use_defaultESF_SF_EEPdyS9_dd9integrandEEvT0_T1_T2_T3_T4_T6_E12temp_storage+104];
	add.f64 	%fd318, %fd316, %fd317;
	ld.shared.f64 	%fd319, [_ZZN3cub18CUB_300001_SM_10006detail6reduce28DeviceReduceSingleTileKernelINS2_10policy_hubIdyN4cuda3std3__44plusIdEEE10Policy1000EN6thrust24THRUST_300001_SM_1000_NS17counting_iteratorIiNSD_11use_defaultESF_SF_EEPdyS9_dd9integrandEEvT0_T1_T2_T3_T4_T6_E12temp_storage+112];
	add.f64 	%fd320, %fd318, %fd319;
	ld.shared.f64 	%fd321, [_ZZN3cub18CUB_300001_SM_10006detail6reduce28DeviceReduceSingleTileKernelINS2_10policy_hubIdyN4cuda3std3__44plusIdEEE10Policy1000EN6thrust24THRUST_300001_SM_1000_NS17counting_iteratorIiNSD_11use_defaultESF_SF_EEPdyS9_dd9integrandEEvT0_T1_T2_T3_T4_T6_E12temp_storage+120];
	add.f64 	%fd322, %fd320, %fd321;
	ld.shared.f64 	%fd323, [_ZZN3cub18CUB_300001_SM_10006detail6reduce28DeviceReduceSingleTileKernelINS2_10policy_hubIdyN4cuda3std3__44plusIdEEE10Policy1000EN6thrust24THRUST_300001_SM_1000_NS17counting_iteratorIiNSD_11use_defaultESF_SF_EEPdyS9_dd9integrandEEvT0_T1_T2_T3_T4_T6_E12temp_storage+128];
	add.f64 	%fd324, %fd322, %fd323;
	ld.shared.f64 	%fd325, [_ZZN3cub18CUB_300001_SM_10006detail6reduce28DeviceReduceSingleTileKernelINS2_10policy_hubIdyN4cuda3std3__44plusIdEEE10Policy1000EN6thrust24THRUST_300001_SM_1000_NS17counting_iteratorIiNSD_11use_defaultESF_SF_EEPdyS9_dd9integrandEEvT0_T1_T2_T3_T4_T6_E12temp_storage+136];
	add.f64 	%fd340, %fd324, %fd325;
	bra.uni 	$L__BB4_38;
$L__BB4_18:
	// begin inline asm
	mov.u32 %r136, %laneid;
	// end inline asm
	and.b32  	%r187, %r3, 992;
	add.s32 	%r188, %r187, 32;
	setp.gt.u32 	%p26, %r188, %r2;
	not.b32 	%r189, %r187;
	add.s32 	%r190, %r2, %r189;
	selp.b32 	%r185, %r190, 31, %p26;
	mov.b64 	%rd21, %fd332;
	mov.b64 	{%r138, %r143}, %rd21;
	mov.b32 	%r144, 1;
	mov.b32 	%r186, -1;
	// begin inline asm
	shfl.sync.down.b32 %r137, %r138, %r144, %r185, %r186;
	// end inline asm
	// begin inline asm
	shfl.sync.down.b32 %r142, %r143, %r144, %r185, %r186;
	// end inline asm
	mov.b64 	%rd22, {%r137, %r142};
	mov.b64 	%fd226, %rd22;
	setp.lt.s32 	%p27, %r136, %r185;
	add.f64 	%fd227, %fd332, %fd226;
	selp.f64 	%fd228, %fd227, %fd332, %p27;
	mov.b64 	%rd23, %fd228;
	mov.b64 	{%r148, %r153}, %rd23;
	mov.b32 	%r154, 2;
	// begin inline asm
	shfl.sync.down.b32 %r147, %r148, %r154, %r185, %r186;
	// end inline asm
	// begin inline asm
	shfl.sync.down.b32 %r152, %r153, %r154, %r185, %r186;
	// end inline asm
	mov.b64 	%rd24, {%r147, %r152};
	mov.b64 	%fd229, %rd24;
	add.s32 	%r191, %r136, 2;
	setp.gt.s32 	%p28, %r191, %r185;
	add.f64 	%fd230, %fd228, %fd229;
	selp.f64 	%fd231, %fd228, %fd230, %p28;
	mov.b64 	%rd25, %fd231;
	mov.b64 	{%r158, %r163}, %rd25;
	mov.b32 	%r164, 4;
	// begin inline asm
	shfl.sync.down.b32 %r157, %r158, %r164, %r185, %r186;
	// end inline asm
	// begin inline asm
	shfl.sync.down.b32 %r162, %r163, %r164, %r185, %r186;
	// end inline asm
	mov.b64 	%rd26, {%r157, %r162};
	mov.b64 	%fd232, %rd26;
	add.s32 	%r192, %r136, 4;
	setp.gt.s32 	%p29, %r192, %r185;
	add.f64 	%fd233, %fd231, %fd232;
	selp.f64 	%fd234, %fd231, %fd233, %p29;
	mov.b64 	%rd27, %fd234;
	mov.b64 	{%r168, %r173}, %rd27;
	mov.b32 	%r174, 8;
	// begin inline asm
	shfl.sync.down.b32 %r167, %r168, %r174, %r185, %r186;
	// end inline asm
	// begin inline asm
	shfl.sync.down.b32 %r172, %r173, %r174, %r185, %r186;
	// end inline asm
	mov.b64 	%rd28, {%r167, %r172};
	mov.b64 	%fd235, %rd28;
	add.s32 	%r193, %r136, 8;
	setp.gt.s32 	%p30, %r193, %r185;
	add.f64 	%fd236, %fd234, %fd235;
	selp.f64 	%fd237, %fd234, %fd236, %p30;
	mov.b64 	%rd29, %fd237;
	mov.b64 	{%r178, %r183}, %rd29;
	mov.b32 	%r184, 16;
	// begin inline asm
	shfl.sync.down.b32 %r177, %r178, %r184, %r185, %r186;
	// end inline asm
	// begin inline asm
	shfl.sync.down.b32 %r182, %r183, %r184, %r185, %r186;
	// end inline asm
	mov.b64 	%rd30, {%r177, %r182};
	mov.b64 	%fd238, %rd30;
	add.s32 	%r194, %r136, 16;
	setp.gt.s32 	%p31, %r194, %r185;
	add.f64 	%fd239, %fd237, %fd238;
	selp.f64 	%fd340, %fd237, %fd239, %p31;
	setp.ne.s32 	%p32, %r136, 0;
	@%p32 bra 	$L__BB4_20;
	shr.u32 	%r195, %r3, 2;
	and.b32  	%r196, %r195, 248;
	mov.u32 	%r197, _ZZN3cub18CUB_300001_SM_10006detail6reduce28DeviceReduceSingleTileKernelINS2_10policy_hubIdyN4cuda3std3__44plusIdEEE10Policy1000EN6thrust24THRUST_300001_SM_1000_NS17counting_iteratorIiNSD_11use_defaultESF_SF_EEPdyS9_dd9integrandEEvT0_T1_T2_T3_T4_T6_E12temp_storage;
	add.s32 	%r198, %r197, %r196;
	st.shared.f64 	[%r198+16], %fd340;
$L__BB4_20:
	bar.sync 	0;
	setp.ne.s32 	%p33, %r3, 0;
	@%p33 bra 	$L__BB4_38;
	setp.gt.u64 	%p34, %rd6, 32;
	ld.shared.f64 	%fd240, [_ZZN3cub18CUB_300001_SM_10006detail6reduce28DeviceReduceSingleTileKernelINS2_10policy_hubIdyN4cuda3std3__44plusIdEEE10Policy1000EN6thrust24THRUST_300001_SM_1000_NS17counting_iteratorIiNSD_11use_defaultESF_SF_EEPdyS9_dd9integrandEEvT0_T1_T2_T3_T4_T6_E12temp_storage+24];
	add.f64 	%fd241, %fd340, %fd240;
	selp.f64 	%fd242, %fd241, %fd340, %p34;
	setp.gt.u64 	%p35, %rd6, 64;
	ld.shared.f64 	%fd243, [_ZZN3cub18CUB_300001_SM_10006detail6reduce28DeviceReduceSingleTileKernelINS2_10policy_hubIdyN4cuda3std3__44plusIdEEE10Policy1000EN6thrust24THRUST_300001_SM_1000_NS17counting_iteratorIiNSD_11use_defaultESF_SF_EEPdyS9_dd9integrandEEvT0_T1_T2_T3_T4_T6_E12temp_storage+32];
	add.f64 	%fd244, %fd243, %fd242;
	selp.f64 	%fd245, %fd244, %fd242, %p35;
	setp.gt.u64 	%p36, %rd6, 96;
	ld.shared.f64 	%fd246, [_ZZN3cub18CUB_300001_SM_10006detail6reduce28DeviceReduceSingleTileKernelINS2_10policy_hubIdyN4cuda3std3__44plusIdEEE10Policy1000EN6thrust24THRUST_300001_SM_1000_NS17counting_iteratorIiNSD_11use_defaultESF_SF_EEPdyS9_dd9integrandEEvT0_T1_T2_T3_T4_T6_E12temp_storage+40];
	add.f64 	%fd247, %fd246, %fd245;
	selp.f64 	%fd248, %fd247, %fd245, %p36;
	setp.gt.u64 	%p37, %rd6, 128;
	ld.shared.f64 	%fd249, [_ZZN3cub18CUB_300001_SM_10006detail6reduce28DeviceReduceSingleTileKernelINS2_10policy_hubIdyN4cuda3std3__44plusIdEEE10Policy1000EN6thrust24THRUST_300001_SM_1000_NS17counting_iteratorIiNSD_11use_defaultESF_SF_EEPdyS9_dd9integrandEEvT0_T1_T2_T3_T4_T6_E12temp_storage+48];
	add.f64 	%fd250, %fd249, %fd248;
	selp.f64 	%fd251, %fd250, %fd248, %p37;
	setp.gt.u64 	%p38, %rd6, 160;
	ld.shared.f64 	%fd252, [_ZZN3cub18CUB_300001_SM_10006detail6reduce28DeviceReduceSingleTileKernelINS2_10policy_hubIdyN4cuda3std3__44plusIdEEE10Policy1000EN6thrust24THRUST_300001_SM_1000_NS17counting_iteratorIiNSD_11use_defaultESF_SF_EEPdyS9_dd9integrandEEvT0_T1_T2_T3_T4_T6_E12temp_storage+56];
	add.f64 	%fd253, %fd252, %fd251;
	selp.f64 	%fd254, %fd253, %fd251, %p38;
	setp.gt.u64 	%p39, %rd6, 192;
	ld.shared.f64 	%fd255, [_ZZN3cub18CUB_300001_SM_10006detail6reduce28DeviceReduceSingleTileKernelINS2_10policy_hubIdyN4cuda3std3__44plusIdEEE10Policy1000EN6thrust24THRUST_300001_SM_1000_NS17counting_iteratorIiNSD_11use_defaultESF_SF_EEPdyS9_dd9integrandEEvT0_T1_T2_T3_T4_T6_E12temp_storage+64];
	add.f64 	%fd256, %fd255, %fd254;
	selp.f64 	%fd257, %fd256, %fd254, %p39;
	setp.gt.u64 	%p40, %rd6, 224;
	ld.shared.f64 	%fd258, [_ZZN3cub18CUB_300001_SM_10006detail6reduce28DeviceReduceSingleTileKernelINS2_10policy_hubIdyN4cuda3std3__44plusIdEEE10Policy1000EN6thrust24THRUST_300001_SM_1000_NS17counting_iteratorIiNSD_11use_defaultESF_SF_EEPdyS9_dd9integrandEEvT0_T1_T2_T3_T4_T6_E12temp_storage+72];
	add.f64 	%fd259, %fd258, %fd257;
	selp.f64 	%fd260, %fd259, %fd257, %p40;
	setp.gt.u64 	%p41, %rd6, 256;
	ld.shared.f64 	%fd261, [_ZZN3cub18CUB_300001_SM_10006detail6reduce28DeviceReduceSingleTileKernelINS2_10policy_hubIdyN4cuda3std3__44plusIdEEE10Policy1000EN6thrust24THRUST_300001_SM_1000_NS17counting_iteratorIiNSD_11use_defaultESF_SF_EEPdyS9_dd9integrandEEvT0_T1_T2_T3_T4_T6_E12temp_storage+80];
	add.f64 	%fd262, %fd261, %fd260;
	selp.f64 	%fd263, %fd262, %fd260, %p41;
	setp.gt.u64 	%p42, %rd6, 288;
	ld.shared.f64 	%fd264, [_ZZN3cub18CUB_300001_SM_10006detail6reduce28DeviceReduceSingleTileKernelINS2_10policy_hubIdyN4cuda3std3__44plusIdEEE10Policy1000EN6thrust24THRUST_300001_SM_1000_NS17counting_iteratorIiNSD_11use_defaultESF_SF_EEPdyS9_dd9integrandEEvT0_T1_T2_T3_T4_T6_E12temp_storage+88];
	add.f64 	%fd265, %fd264, %fd263;
	selp.f64 	%fd266, %fd265, %fd263, %p42;
	setp.gt.u64 	%p43, %rd6, 320;
	ld.shared.f64 	%fd267, [_ZZN3cub18CUB_300001_SM_10006detail6reduce28DeviceReduceSingleTileKernelINS2_10policy_hubIdyN4cuda3std3__44plusIdEEE10Policy1000EN6thrust24THRUST_300001_SM_1000_NS17counting_iteratorIiNSD_11use_defaultESF_SF_EEPdyS9_dd9integrandEEvT0_T1_T2_T3_T4_T6_E12temp_storage+96];
	add.f64 	%fd268, %fd267, %fd266;
	selp.f64 	%fd269, %fd268, %fd266, %p43;
	setp.gt.u64 	%p44, %rd6, 352;
	ld.shared.f64 	%fd270, [_ZZN3cub18CUB_300001_SM_10006detail6reduce28DeviceReduceSingleTileKernelINS2_10policy_hubIdyN4cuda3std3__44plusIdEEE10Policy1000EN6thrust24THRUST_300001_SM_1000_NS17counting_iteratorIiNSD_11use_defaultESF_SF_EEPdyS9_dd9integrandEEvT0_T1_T2_T3_T4_T6_E12temp_storage+104];
	add.f64 	%fd271, %fd270, %fd269;
	selp.f64 	%fd272, %fd271, %fd269, %p44;
	setp.gt.u64 	%p45, %rd6, 384;
	ld.shared.f64 	%fd273, [_ZZN3cub18CUB_300001_SM_10006detail6reduce28DeviceReduceSingleTileKernelINS2_10policy_hubIdyN4cuda3std3__44plusIdEEE10Policy1000EN6thrust24THRUST_300001_SM_1000_NS17counting_iteratorIiNSD_11use_defaultESF_SF_EEPdyS9_dd9integrandEEvT0_T1_T2_T3_T4_T6_E12temp_storage+112];
	add.f64 	%fd274, %fd273, %fd272;
	selp.f64 	%fd275, %fd274, %fd272, %p45;
	setp.gt.u64 	%p46, %rd6, 416;
	ld.shared.f64 	%fd276, [_ZZN3cub18CUB_300001_SM_10006detail6reduce28DeviceReduceSingleTileKernelINS2_10policy_hubIdyN4cuda3std3__44plusIdEEE10Policy1000EN6thrust24THRUST_300001_SM_1000_NS17counting_iteratorIiNSD_11use_defaultESF_SF_EEPdyS9_dd9integrandEEvT0_T1_T2_T3_T4_T6_E12temp_storage+120];
	add.f64 	%fd277, %fd276, %fd275;
	selp.f64 	%fd278, %fd277, %fd275, %p46;
	setp.gt.u64 	%p47, %rd6, 448;
	ld.shared.f64 	%fd279, [_ZZN3cub18CUB_300001_SM_10006detail6reduce28DeviceReduceSingleTileKernelINS2_10policy_hubIdyN4cuda3std3__44plusIdEEE10Policy1000EN6thrust24THRUST_300001_SM_1000_NS17counting_iteratorIiNSD_11use_defaultESF_SF_EEPdyS9_dd9integrandEEvT0_T1_T2_T3_T4_T6_E12temp_storage+128];
	add.f64 	%fd280, %fd279, %fd278;
	selp.f64 	%fd281, %fd280, %fd278, %p47;
	setp.gt.u64 	%p48, %rd6, 480;
	ld.shared.f64 	%fd282, [_ZZN3cub18CUB_300001_SM_10006detail6reduce28DeviceReduceSingleTileKernelINS2_10policy_hubIdyN4cuda3std3__44plusIdEEE10Policy1000EN6thrust24THRUST_300001_SM_1000_NS17counting_iteratorIiNSD_11use_defaultESF_SF_EEPdyS9_dd9integrandEEvT0_T1_T2_T3_T4_T6_E12temp_storage+136];
	add.f64 	%fd283, %fd282, %fd281;
	selp.f64 	%fd340, %fd283, %fd281, %p48;
	bra.uni 	$L__BB4_38;
$L__BB4_22:
	mov.u32 	%r22, %tid.x;
	add.s32 	%r23, %r43, %r22;
	cvt.rn.f64.s32 	%fd33, %r23;
	add.f64 	%fd34, %fd33, 0d3FE0000000000000;
	mul.f64 	%fd35, %fd32, %fd34;
	fma.rn.f64 	%fd36, %fd35, %fd35, 0d3FF0000000000000;
	mov.f64 	%fd37, 0d4010000000000000;
	div.rn.f64 	%fd38, %fd37, %fd36;
	add.s32 	%r24, %r23, 512;
	cvt.rn.f64.s32 	%fd39, %r24;
	add.f64 	%fd40, %fd39, 0d3FE0000000000000;
	mul.f64 	%fd41, %fd32, %fd40;
	fma.rn.f64 	%fd42, %fd41, %fd41, 0d3FF0000000000000;
	div.rn.f64 	%fd43, %fd37, %fd42;
	add.s32 	%r44, %r23, 1024;
	cvt.rn.f64.s32 	%fd44, %r44;
	add.f64 	%fd45, %fd44, 0d3FE0000000000000;
	mul.f64 	%fd46, %fd32, %fd45;
	fma.rn.f64 	%fd47, %fd46, %fd46, 0d3FF0000000000000;
	div.rn.f64 	%fd48, %fd37, %fd47;
	add.s32 	%r45, %r23, 1536;
	cvt.rn.f64.s32 	%fd49, %r45;
	add.f64 	%fd50, %fd49, 0d3FE0000000000000;
	mul.f64 	%fd51, %fd32, %fd50;
	fma.rn.f64 	%fd52, %fd51, %fd51, 0d3FF0000000000000;
	div.rn.f64 	%fd53, %fd37, %fd52;
	add.s32 	%r46, %r23, 2048;
	cvt.rn.f64.s32 	%fd54, %r46;
	add.f64 	%fd55, %fd54, 0d3FE0000000000000;
	mul.f64 	%fd56, %fd32, %fd55;
	fma.rn.f64 	%fd57, %fd56, %fd56, 0d3FF0000000000000;
	div.rn.f64 	%fd58, %fd37, %fd57;
	add.s32 	%r47, %r23, 2560;
	cvt.rn.f64.s32 	%fd59, %r47;
	add.f64 	%fd60, %fd59, 0d3FE0000000000000;
	mul.f64 	%fd61, %fd32, %fd60;
	fma.rn.f64 	%fd62, %fd61, %fd61, 0d3FF0000000000000;
	div.rn.f64 	%fd63, %fd37, %fd62;
	add.s32 	%r48, %r23, 3072;
	cvt.rn.f64.s32 	%fd64, %r48;
	add.f64 	%fd65, %fd64, 0d3FE0000000000000;
	mul.f64 	%fd66, %fd32, %fd65;
	fma.rn.f64 	%fd67, %fd66, %fd66, 0d3FF0000000000000;
	div.rn.f64 	%fd68, %fd37, %fd67;
	add.f64 	%fd69, %fd38, %fd43;
	add.f64 	%fd70, %fd69, %fd48;
	add.f64 	%fd71, %fd70, %fd53;
	add.f64 	%fd72, %fd71, %fd58;
	add.f64 	%fd73, %fd72, %fd63;
	add.f64 	%fd339, %fd73, %fd68;
	add.s64 	%rd2, %rd6, -3584;
	setp.lt.u64 	%p3, %rd2, 3584;
	mov.b64 	%rd42, 3584;
	@%p3 bra 	$L__BB4_26;
	mov.b64 	%rd42, 3584;
$L__BB4_24:
	cvt.u32.u64 	%r49, %rd42;
	add.s32 	%r50, %r23, %r49;
	cvt.rn.f64.s32 	%fd74, %r50;
	add.f64 	%fd75, %fd74, 0d3FE0000000000000;
	mul.f64 	%fd76, %fd32, %fd75;
	fma.rn.f64 	%fd77, %fd76, %fd76, 0d3FF0000000000000;
	mov.f64 	%fd78, 0d4010000000000000;
	div.rn.f64 	%fd79, %fd78, %fd77;
	add.s32 	%r51, %r24, %r49;
	cvt.rn.f64.s32 	%fd80, %r51;
	add.f64 	%fd81, %fd80, 0d3FE0000000000000;
	mul.f64 	%fd82, %fd32, %fd81;
	fma.rn.f64 	%fd83, %fd82, %fd82, 0d3FF0000000000000;
	div.rn.f64 	%fd84, %fd78, %fd83;
	add.s32 	%r52, %r51, 512;
	cvt.rn.f64.s32 	%fd85, %r52;
	add.f64 	%fd86, %fd85, 0d3FE0000000000000;
	mul.f64 	%fd87, %fd32, %fd86;
	fma.rn.f64 	%fd88, %fd87, %fd87, 0d3FF0000000000000;
	div.rn.f64 	%fd89, %fd78, %fd88;
	add.s32 	%r53, %r51, 1024;
	cvt.rn.f64.s32 	%fd90, %r53;
	add.f64 	%fd91, %fd90, 0d3FE0000000000000;
	mul.f64 	%fd92, %fd32, %fd91;
	fma.rn.f64 	%fd93, %fd92, %fd92, 0d3FF0000000000000;
	div.rn.f64 	%fd94, %fd78, %fd93;
	add.s32 	%r54, %r51, 1536;
	cvt.rn.f64.s32 	%fd95, %r54;
	add.f64 	%fd96, %fd95, 0d3FE0000000000000;
	mul.f64 	%fd97, %fd32, %fd96;
	fma.rn.f64 	%fd98, %fd97, %fd97, 0d3FF0000000000000;
	div.rn.f64 	%fd99, %fd78, %fd98;
	add.s32 	%r55, %r51, 2048;
	cvt.rn.f64.s32 	%fd100, %r55;
	add.f64 	%fd101, %fd100, 0d3FE0000000000000;
	mul.f64 	%fd102, %fd32, %fd101;
	fma.rn.f64 	%fd103, %fd102, %fd102, 0d3FF0000000000000;
	div.rn.f64 	%fd104, %fd78, %fd103;
	add.s32 	%r56, %r51, 2560;
	cvt.rn.f64.s32 	%fd105, %r56;
	add.f64 	%fd106, %fd105, 0d3FE0000000000000;
	mul.f64 	%fd107, %fd32, %fd106;
	fma.rn.f64 	%fd108, %fd107, %fd107, 0d3FF0000000000000;
	div.rn.f64 	%fd109, %fd78, %fd108;
	add.f64 	%fd110, %fd339, %fd79;
	add.f64 	%fd111, %fd110, %fd84;
	add.f64 	%fd112, %fd111, %fd89;
	add.f64 	%fd113, %fd112, %fd94;
	add.f64 	%fd114, %fd113, %fd99;
	add.f64 	%fd115, %fd114, %fd104;
	add.f64 	%fd339, %fd115, %fd109;
	sub.s64 	%rd10, %rd6, %rd42;
	setp.lt.u64 	%p4, %rd10, 3584;
	@%p4 bra 	$L__BB4_34;
	add.s64 	%rd42, %rd42, 3584;
	setp.le.u64 	%p5, %rd42, %rd2;
	@%p5 bra 	$L__BB4_24;
$L__BB4_26:
	setp.le.u64 	%p6, %rd6, %rd42;
	@%p6 bra 	$L__BB4_34;
	cvt.u32.u64 	%r57, %rd42;
	cvt.u32.u64 	%r58, %rd6;
	sub.s32 	%r25, %r58, %r57;
	setp.ge.s32 	%p7, %r22, %r25;
	@%p7 bra 	$L__BB4_34;
	not.b32 	%r60, %r22;
	add.s32 	%r61, %r60, %r58;
	sub.s32 	%r27, %r61, %r57;
	and.b32  	%r62, %r27, 1536;
	setp.eq.s32 	%p8, %r62, 1536;
	mov.u32 	%r266, %r22;
	@%p8 bra 	$L__BB4_31;
	add.s32 	%r264, %r23, %r57;
	shr.u32 	%r63, %r27, 9;
	add.s32 	%r64, %r63, 1;
	and.b32  	%r65, %r64, 3;
	neg.s32 	%r263, %r65;
	mov.u32 	%r266, %r22;
$L__BB4_30:
	.pragma "nounroll";
	cvt.rn.f64.s32 	%fd117, %r264;
	add.f64 	%fd118, %fd117, 0d3FE0000000000000;
	mul.f64 	%fd119, %fd32, %fd118;
	fma.rn.f64 	%fd120, %fd119, %fd119, 0d3FF0000000000000;
	mov.f64 	%fd121, 0d4010000000000000;
	div.rn.f64 	%fd122, %fd121, %fd120;
	add.f64 	%fd339, %fd339, %fd122;
	add.s32 	%r266, %r266, 512;
	add.s32 	%r264, %r264, 512;
	add.s32 	%r263, %r263, 1;
	setp.ne.s32 	%p9, %r263, 0;
	@%p9 bra 	$L__BB4_30;
$L__BB4_31:
	setp.lt.u32 	%p10, %r27, 1536;
	@%p10 bra 	$L__BB4_34;
	add.s32 	%r268, %r266, 1024;
	add.s32 	%r66, %r43, %r266;
	add.s32 	%r267, %r66, %r57;
$L__BB4_33:
	cvt.rn.f64.s32 	%fd123, %r267;
	add.f64 	%fd124, %fd123, 0d3FE0000000000000;
	mul.f64 	%fd125, %fd32, %fd124;
	fma.rn.f64 	%fd126, %fd125, %fd125, 0d3FF0000000000000;
	mov.f64 	%fd127, 0d4010000000000000;
	div.rn.f64 	%fd128, %fd127, %fd126;
	add.f64 	%fd129, %fd339, %fd128;
	add.s32 	%r67, %r267, 512;
	cvt.rn.f64.s32 	%fd130, %r67;
	add.f64 	%fd131, %fd130, 0d3FE0000000000000;
	mul.f64 	%fd132, %fd32, %fd131;
	fma.rn.f64 	%fd133, %fd132, %fd132, 0d3FF0000000000000;
	div.rn.f64 	%fd134, %fd127, %fd133;
	add.f64 	%fd135, %fd129, %fd134;
	add.s32 	%r68, %r267, 1024;
	cvt.rn.f64.s32 	%fd136, %r68;
	add.f64 	%fd137, %fd136, 0d3FE0000000000000;
	mul.f64 	%fd138, %fd32, %fd137;
	fma.rn.f64 	%fd139, %fd138, %fd138, 0d3FF0000000000000;
	div.rn.f64 	%fd140, %fd127, %fd139;
	add.f64 	%fd141, %fd135, %fd140;
	add.s32 	%r69, %r267, 1536;
	cvt.rn.f64.s32 	%fd142, %r69;
	add.f64 	%fd143, %fd142, 0d3FE0000000000000;
	mul.f64 	%fd144, %fd32, %fd143;
	fma.rn.f64 	%fd145, %fd144, %fd144, 0d3FF0000000000000;
	div.rn.f64 	%fd146, %fd127, %fd145;
	add.f64 	%fd339, %fd141, %fd146;
	add.s32 	%r41, %r268, 2048;
	add.s32 	%r70, %r268, 1024;
	add.s32 	%r267, %r267, 2048;
	setp.lt.s32 	%p11, %r70, %r25;
	mov.u32 	%r268, %r41;
	@%p11 bra 	$L__BB4_33;
$L__BB4_34:
	// begin inline asm
	mov.u32 %r71, %laneid;
	// end inline asm
	mov.b64 	%rd11, %fd339;
	mov.b64 	{%r73, %r78}, %rd11;
	mov.b32 	%r79, 1;
	mov.b32 	%r120, 31;
	mov.b32 	%r121, -1;
	// begin inline asm
	shfl.sync.down.b32 %r72, %r73, %r79, %r120, %r121;
	// end inline asm
	// begin inline asm
	shfl.sync.down.b32 %r77, %r78, %r79, %r120, %r121;
	// end inline asm
	mov.b64 	%rd12, {%r72, %r77};
	mov.b64 	%fd147, %rd12;
	setp.gt.s32 	%p12, %r71, 30;
	add.f64 	%fd148, %fd339, %fd147;
	selp.f64 	%fd149, %fd339, %fd148, %p12;
	mov.b64 	%rd13, %fd149;
	mov.b64 	{%r83, %r88}, %rd13;
	mov.b32 	%r89, 2;
	// begin inline asm
	shfl.sync.down.b32 %r82, %r83, %r89, %r120, %r121;
	// end inline asm
	// begin inline asm
	shfl.sync.down.b32 %r87, %r88, %r89, %r120, %r121;
	// end inline asm
	mov.b64 	%rd14, {%r82, %r87};
	mov.b64 	%fd150, %rd14;
	setp.gt.s32 	%p13, %r71, 29;
	add.f64 	%fd151, %fd149, %fd150;
	selp.f64 	%fd152, %fd149, %fd151, %p13;
	mov.b64 	%rd15, %fd152;
	mov.b64 	{%r93, %r98}, %rd15;
	mov.b32 	%r99, 4;
	// begin inline asm
	shfl.sync.down.b32 %r92, %r93, %r99, %r120, %r121;
	// end inline asm
	// begin inline asm
	shfl.sync.down.b32 %r97, %r98, %r99, %r120, %r121;
	// end inline asm
	mov.b64 	%rd16, {%r92, %r97};
	mov.b64 	%fd153, %rd16;
	setp.gt.s32 	%p14, %r71, 27;
	add.f64 	%fd154, %fd152, %fd153;
	selp.f64 	%fd155, %fd152, %fd154, %p14;
	mov.b64 	%rd17, %fd155;
	mov.b64 	{%r103, %r108}, %rd17;
	mov.b32 	%r109, 8;
	// begin inline asm
	shfl.sync.down.b32 %r102, %r103, %r109, %r120, %r121;
	// end inline asm
	// begin inline asm
	shfl.sync.down.b32 %r107, %r108, %r109, %r120, %r121;
	// end inline asm
	mov.b64 	%rd18, {%r102, %r107};
	mov.b64 	%fd156, %rd18;
	setp.gt.s32 	%p15, %r71, 23;
	add.f64 	%fd157, %fd155, %fd156;
	selp.f64 	%fd158, %fd155, %fd157, %p15;
	mov.b64 	%rd19, %fd158;
	mov.b64 	{%r113, %r118}, %rd19;
	mov.b32 	%r119, 16;
	// begin inline asm
	shfl.sync.down.b32 %r112, %r113, %r119, %r120, %r121;
	// end inline asm
	// begin inline asm
	shfl.sync.down.b32 %r117, %r118, %r119, %r120, %r121;
	// end inline asm
	mov.b64 	%rd20, {%r112, %r117};
	mov.b64 	%fd159, %rd20;
	setp.gt.s32 	%p16, %r71, 15;
	add.f64 	%fd27, %fd158, %fd159;
	selp.f64 	%fd340, %fd158, %fd27, %p16;
	setp.ne.s32 	%p17, %r71, 0;
	@%p17 bra 	$L__BB4_36;
	shr.u32 	%r122, %r22, 2;
	and.b32  	%r123, %r122, 248;
	mov.u32 	%r124, _ZZN3cub18CUB_300001_SM_10006detail6reduce28DeviceReduceSingleTileKernelINS2_10policy_hubIdyN4cuda3std3__44plusIdEEE10Policy1000EN6thrust24THRUST_300001_SM_1000_NS17counting_iteratorIiNSD_11use_defaultESF_SF_EEPdyS9_dd9integrandEEvT0_T1_T2_T3_T4_T6_E12temp_storage;
	add.s32 	%r125, %r124, %r123;
	st.shared.f64 	[%r125+16], %fd27;
$L__BB4_36:
	bar.sync 	0;
	setp.ne.s32 	%p18, %r22, 0;
	@%p18 bra 	$L__BB4_38;
	ld.shared.f64 	%fd160, [_ZZN3cub18CUB_300001_SM_10006detail6reduce28DeviceReduceSingleTileKernelINS2_10policy_hubIdyN4cuda3std3__44plusIdEEE10Policy1000EN6thrust24THRUST_300001_SM_1000_NS17counting_iteratorIiNSD_11use_defaultESF_SF_EEPdyS9_dd9integrandEEvT0_T1_T2_T3_T4_T6_E12temp_storage+24];
	add.f64 	%fd161, %fd340, %fd160;
	ld.shared.f64 	%fd162, [_ZZN3cub18CUB_300001_SM_10006detail6reduce28DeviceReduceSingleTileKernelINS2_10policy_hubIdyN4cuda3std3__44plusIdEEE10Policy1000EN6thrust24THRUST_300001_SM_1000_NS17counting_iteratorIiNSD_11use_defaultESF_SF_EEPdyS9_dd9integrandEEvT0_T1_T2_T3_T4_T6_E12temp_storage+32];
	add.f64 	%fd163, %fd161, %fd162;
	ld.shared.f64 	%fd164, [_ZZN3cub18CUB_300001_SM_10006detail6reduce28DeviceReduceSingleTileKernelINS2_10policy_hubIdyN4cuda3std3__44plusIdEEE10Policy1000EN6thrust24THRUST_300001_SM_1000_NS17counting_iteratorIiNSD_11use_defaultESF_SF_EEPdyS9_dd9integrandEEvT0_T1_T2_T3_T4_T6_E12temp_storage+40];
	add.f64 	%fd165, %fd163, %fd164;
	ld.shared.f64 	%fd166, [_ZZN3cub18CUB_300001_SM_10006detail6reduce28DeviceReduceSingleTileKernelINS2_10policy_hubIdyN4cuda3std3__44plusIdEEE10Policy1000EN6thrust24THRUST_300001_SM_1000_NS17counting_iteratorIiNSD_11use_defaultESF_SF_EEPdyS9_dd9integrandEEvT0_T1_T2_T3_T4_T6_E12temp_storage+48];
	add.f64 	%fd167, %fd165, %fd166;
	ld.shared.f64 	%fd168, [_ZZN3cub18CUB_300001_SM_10006detail6reduce28DeviceReduceSingleTileKernelINS2_10policy_hubIdyN4cuda3std3__44plusIdEEE10Policy1000EN6thrust24THRUST_300001_SM_1000_NS17counting_iteratorIiNSD_11use_defaultESF_SF_EEPdyS9_dd9integrandEEvT0_T1_T2_T3_T4_T6_E12temp_storage+56];
	add.f64 	%fd169, %fd167, %fd168;
	ld.shared.f64 	%fd170, [_ZZN3cub18CUB_300001_SM_10006detail6reduce28DeviceReduceSingleTileKernelINS2_10policy_hubIdyN4cuda3std3__44plusIdEEE10Policy1000EN6thrust24THRUST_300001_SM_1000_NS17counting_iteratorIiNSD_11use_defaultESF_SF_EEPdyS9_dd9integrandEEvT0_T1_T2_T3_T4_T6_E12temp_storage+64];
	add.f64 	%fd171, %fd169, %fd170;
	ld.shared.f64 	%fd172, [_ZZN3cub18CUB_300001_SM_10006detail6reduce28DeviceReduceSingleTileKernelINS2_10policy_hubIdyN4cuda3std3__44plusIdEEE10Policy1000EN6thrust24THRUST_300001_SM_1000_NS17counting_iteratorIiNSD_11use_defaultESF_SF_EEPdyS9_dd9integrandEEvT0_T1_T2_T3_T4_T6_E12temp_storage+72];
	add.f64 	%fd173, %fd171, %fd172;
	ld.shared.f64 	%fd174, [_ZZN3cub18CUB_300001_SM_10006detail6reduce28DeviceReduceSingleTileKernelINS2_10policy_hubIdyN4cuda3std3__44plusIdEEE10Policy1000EN6thrust24THRUST_300001_SM_1000_NS17counting_iteratorIiNSD_11use_defaultESF_SF_EEPdyS9_dd9integrandEEvT0_T1_T2_T3_T4_T6_E12temp_storage+80];
	add.f64 	%fd175, %fd173, %fd174;
	ld.shared.f64 	%fd176, [_ZZN3cub18CUB_300001_SM_10006detail6reduce28DeviceReduceSingleTileKernelINS2_10policy_hubIdyN4cuda3std3__44plusIdEEE10Policy1000EN6thrust24THRUST_300001_SM_1000_NS17counting_iteratorIiNSD_11use_defaultESF_SF_EEPdyS9_dd9integrandEEvT0_T1_T2_T3_T4_T6_E12temp_storage+88];
	add.f64 	%fd177, %fd175, %fd176;
	ld.shared.f64 	%fd178, [_ZZN3cub18CUB_300001_SM_10006detail6reduce28DeviceReduceSingleTileKernelINS2_10policy_hubIdyN4cuda3std3__44plusIdEEE10Policy1000EN6thrust24THRUST_300001_SM_1000_NS17counting_iteratorIiNSD_11use_defaultESF_SF_EEPdyS9_dd9integrandEEvT0_T1_T2_T3_T4_T6_E12temp_storage+96];
	add.f64 	%fd179, %fd177, %fd178;
	ld.shared.f64 	%fd180, [_ZZN3cub18CUB_300001_SM_10006detail6reduce28DeviceReduceSingleTileKernelINS2_10policy_hubIdyN4cuda3std3__44plusIdEEE10Policy1000EN6thrust24THRUST_300001_SM_1000_NS17counting_iteratorIiNSD_11use_defaultESF_SF_EEPdyS9_dd9integrandEEvT0_T1_T2_T3_T4_T6_E12temp_storage+104];
	add.f64 	%fd181, %fd179, %fd180;
	ld.shared.f64 	%fd182, [_ZZN3cub18CUB_300001_SM_10006detail6reduce28DeviceReduceSingleTileKernelINS2_10policy_hubIdyN4cuda3std3__44plusIdEEE10Policy1000EN6thrust24THRUST_300001_SM_1000_NS17counting_iteratorIiNSD_11use_defaultESF_SF_EEPdyS9_dd9integrandEEvT0_T1_T2_T3_T4_T6_E12temp_storage+112];
	add.f64 	%fd183, %fd181, %fd182;
	ld.shared.f64 	%fd184, [_ZZN3cub18CUB_300001_SM_10006detail6reduce28DeviceReduceSingleTileKernelINS2_10policy_hubIdyN4cuda3std3__44plusIdEEE10Policy1000EN6thrust24THRUST_300001_SM_1000_NS17counting_iteratorIiNSD_11use_defaultESF_SF_EEPdyS9_dd9integrandEEvT0_T1_T2_T3_T4_T6_E12temp_storage+120];
	add.f64 	%fd185, %fd183, %fd184;
	ld.shared.f64 	%fd186, [_ZZN3cub18CUB_300001_SM_10006detail6reduce28DeviceReduceSingleTileKernelINS2_10policy_hubIdyN4cuda3std3__44plusIdEEE10Policy1000EN6thrust24THRUST_300001_SM_1000_NS17counting_iteratorIiNSD_11use_defaultESF_SF_EEPdyS9_dd9integrandEEvT0_T1_T2_T3_T4_T6_E12temp_storage+128];
	add.f64 	%fd187, %fd185, %fd186;
	ld.shared.f64 	%fd188, [_ZZN3cub18CUB_300001_SM_10006detail6reduce28DeviceReduceSingleTileKernelINS2_10policy_hubIdyN4cuda3std3__44plusIdEEE10Policy1000EN6thrust24THRUST_300001_SM_1000_NS17counting_iteratorIiNSD_11use_defaultESF_SF_EEPdyS9_dd9integrandEEvT0_T1_T2_T3_T4_T6_E12temp_storage+136];
	add.f64 	%fd340, %fd187, %fd188;
$L__BB4_38:
	mov.u32 	%r254, %tid.x;
	setp.ne.s32 	%p56, %r254, 0;
	@%p56 bra 	$L__BB4_40;
	add.f64 	%fd326, %fd31, %fd340;
	st.global.f64 	[%rd1], %fd326;
$L__BB4_40:
	ret;

}
	// .globl	_ZN3cub18CUB_300001_SM_10006detail6reduce18DeviceReduceKernelINS2_10policy_hubIdyN4cuda3std3__44plusIdEEE10Policy1000EN6thrust24THRUST_300001_SM_1000_NS17counting_iteratorIiNSD_11use_defaultESF_SF_EEyS9_d9integrandEEvT0_PT3_T1_NS0_13GridEvenShareISL_EET2_T4_
.visible .entry _ZN3cub18CUB_300001_SM_10006detail6reduce18DeviceReduceKernelINS2_10policy_hubIdyN4cuda3std3__44plusIdEEE10Policy1000EN6thrust24THRUST_300001_SM_1000_NS17counting_iteratorIiNSD_11use_defaultESF_SF_EEyS9_d9integrandEEvT0_PT3_T1_NS0_13GridEvenShareISL_EET2_T4_(
	.param .align 4 .b8 _ZN3cub18CUB_300001_SM_10006detail6reduce18DeviceReduceKernelINS2_10policy_hubIdyN4cuda3std3__44plusIdEEE10Policy1000EN6thrust24THRUST_300001_SM_1000_NS17counting_iteratorIiNSD_11use_defaultESF_SF_EEyS9_d9integrandEEvT0_PT3_T1_NS0_13GridEvenShareISL_EET2_T4__param_0[4],
	.param .u64 .ptr .align 1 _ZN3cub18CUB_300001_SM_10006detail6reduce18DeviceReduceKernelINS2_10policy_hubIdyN4cuda3std3__44plusIdEEE10Policy1000EN6thrust24THRUST_300001_SM_1000_NS17counting_iteratorIiNSD_11use_defaultESF_SF_EEyS9_d9integrandEEvT0_PT3_T1_NS0_13GridEvenShareISL_EET2_T4__param_1,
	.param .u64 _ZN3cub18CUB_300001_SM_10006detail6reduce18DeviceReduceKernelINS2_10policy_hubIdyN4cuda3std3__44plusIdEEE10Policy1000EN6thrust24THRUST_300001_SM_1000_NS17counting_iteratorIiNSD_11use_defaultESF_SF_EEyS9_d9integrandEEvT0_PT3_T1_NS0_13GridEvenShareISL_EET2_T4__param_2,
	.param .align 8 .b8 _ZN3cub18CUB_300001_SM_10006detail6reduce18DeviceReduceKernelINS2_10policy_hubIdyN4cuda3std3__44plusIdEEE10Policy1000EN6thrust24THRUST_300001_SM_1000_NS17counting_iteratorIiNSD_11use_defaultESF_SF_EEyS9_d9integrandEEvT0_PT3_T1_NS0_13GridEvenShareISL_EET2_T4__param_3[72],
	.param .align 1 .b8 _ZN3cub18CUB_300001_SM_10006detail6reduce18DeviceReduceKernelINS2_10policy_hubIdyN4cuda3std3__44plusIdEEE10Policy1000EN6thrust24THRUST_300001_SM_1000_NS17counting_iteratorIiNSD_11use_defaultESF_SF_EEyS9_d9integrandEEvT0_PT3_T1_NS0_13GridEvenShareISL_EET2_T4__param_4[1],
	.param .align 8 .b8 _ZN3cub18CUB_300001_SM_10006detail6reduce18DeviceReduceKernelINS2_10policy_hubIdyN4cuda3std3__44plusIdEEE10Policy1000EN6thrust24THRUST_300001_SM_1000_NS17counting_iteratorIiNSD_11use_defaultESF_SF_EEyS9_d9integrandEEvT0_PT3_T1_NS0_13GridEvenShareISL_EET2_T4__param_5[8]
)
.maxntid 512
{
	.reg .pred 	%p<56>;
	.reg .b16 	%rs<4>;
	.reg .b32 	%r<308>;
	.reg .b64 	%rd<44>;
	.reg .b64 	%fd<336>;
	// demoted variable
	.shared .align 8 .b8 _ZZN3cub18CUB_300001_SM_10006detail6reduce18DeviceReduceKernelINS2_10policy_hubIdyN4cuda3std3__44plusIdEEE10Policy1000EN6thrust24THRUST_300001_SM_1000_NS17counting_iteratorIiNSD_11use_defaultESF_SF_EEyS9_d9integrandEEvT0_PT3_T1_NS0_13GridEvenShareISL_EET2_T4_E12temp_storage[152];
	ld.param.u32 	%r2, [_ZN3cub18CUB_300001_SM_10006detail6reduce18DeviceReduceKernelINS2_10policy_hubIdyN4cuda3std3__44plusIdEEE10Policy1000EN6thrust24THRUST_300001_SM_1000_NS17counting_iteratorIiNSD_11use_defaultESF_SF_EEyS9_d9integrandEEvT0_PT3_T1_NS0_13GridEvenShareISL_EET2_T4__param_0];
	ld.param.f64 	%fd1, [_ZN3cub18CUB_300001_SM_10006detail6reduce18DeviceReduceKernelINS2_10policy_hubIdyN4cuda3std3__44plusIdEEE10Policy1000EN6thrust24THRUST_300001_SM_1000_NS17counting_iteratorIiNSD_11use_defaultESF_SF_EEyS9_d9integrandEEvT0_PT3_T1_NS0_13GridEvenShareISL_EET2_T4__param_5];
	ld.param.u64 	%rd1, [_ZN3cub18CUB_300001_SM_10006detail6reduce18DeviceReduceKernelINS2_10policy_hubIdyN4cuda3std3__44plusIdEEE10Policy1000EN6thrust24THRUST_300001_SM_1000_NS17counting_iteratorIiNSD_11use_defaultESF_SF_EEyS9_d9integrandEEvT0_PT3_T1_NS0_13GridEvenShareISL_EET2_T4__param_3+32];
	ld.param.u32 	%r1, [_ZN3cub18CUB_300001_SM_10006detail6reduce18DeviceReduceKernelINS2_10policy_hubIdyN4cuda3std3__44plusIdEEE10Policy1000EN6thrust24THRUST_300001_SM_1000_NS17counting_iteratorIiNSD_11use_defaultESF_SF_EEyS9_d9integrandEEvT0_PT3_T1_NS0_13GridEvenShareISL_EET2_T4__param_3+40];
	ld.param.u64 	%rd7, [_ZN3cub18CUB_300001_SM_10006detail6reduce18DeviceReduceKernelINS2_10policy_hubIdyN4cuda3std3__44plusIdEEE10Policy1000EN6thrust24THRUST_300001_SM_1000_NS17counting_iteratorIiNSD_11use_defaultESF_SF_EEyS9_d9integrandEEvT0_PT3_T1_NS0_13GridEvenShareISL_EET2_T4__param_1];
	mov.u32 	%r3, %ctaid.x;
	mul.lo.s32 	%r54, %r1, 3584;
	cvt.s64.s32 	%rd2, %r54;
	mul.lo.s32 	%r55, %r3, 3584;
	cvt.u64.u32 	%rd3, %r55;
	sub.s64 	%rd4, %rd1, %rd3;
	setp.gt.u64 	%p1, %rd4, 3583;
	@%p1 bra 	$L__BB5_19;
	cvt.u32.u64 	%r153, %rd3;
	cvt.u32.u64 	%r4, %rd1;
	sub.s32 	%r5, %r4, %r153;
	mov.u32 	%r6, %tid.x;
	setp.ge.s32 	%p18, %r6, %r5;
	mov.f64 	%fd328, 0d0000000000000000;
	mov.u32 	%r295, %r6;
	@%p18 bra 	$L__BB5_3;
	add.s32 	%r155, %r153, %r6;
	add.s32 	%r156, %r155, %r2;
	cvt.rn.f64.s32 	%fd187, %r156;
	add.f64 	%fd188, %fd187, 0d3FE0000000000000;
	mul.f64 	%fd189, %fd188, %fd1;
	fma.rn.f64 	%fd190, %fd189, %fd189, 0d3FF0000000000000;
	mov.f64 	%fd191, 0d4010000000000000;
	div.rn.f64 	%fd328, %fd191, %fd190;
	add.s32 	%r295, %r6, 512;
$L__BB5_3:
	setp.ge.s32 	%p19, %r295, %r5;
	@%p19 bra 	$L__BB5_10;
	not.b32 	%r158, %r295;
	add.s32 	%r159, %r158, %r4;
	sub.s32 	%r9, %r159, %r153;
	and.b32  	%r160, %r9, 1536;
	setp.eq.s32 	%p20, %r160, 1536;
	@%p20 bra 	$L__BB5_7;
	add.s32 	%r162, %r2, %r295;
	add.s32 	%r293, %r162, %r153;
	shr.u32 	%r163, %r9, 9;
	add.s32 	%r164, %r163, 1;
	and.b32  	%r165, %r164, 3;
	neg.s32 	%r292, %r165;
$L__BB5_6:
	.pragma "nounroll";
	cvt.rn.f64.s32 	%fd193, %r293;
	add.f64 	%fd194, %fd193, 0d3FE0000000000000;
	mul.f64 	%fd195, %fd1, %fd194;
	fma.rn.f64 	%fd196, %fd195, %fd195, 0d3FF0000000000000;
	mov.f64 	%fd197, 0d4010000000000000;
	div.rn.f64 	%fd198, %fd197, %fd196;
	add.f64 	%fd328, %fd328, %fd198;
	add.s32 	%r295, %r295, 512;
	add.s32 	%r293, %r293, 512;
	add.s32 	%r292, %r292, 1;
	setp.ne.s32 	%p21, %r292, 0;
	@%p21 bra 	$L__BB5_6;
$L__BB5_7:
	setp.lt.u32 	%p22, %r9, 1536;
	@%p22 bra 	$L__BB5_10;
	add.s32 	%r297, %r295, 1024;
	add.s32 	%r167, %r2, %r295;
	add.s32 	%r296, %r167, %r153;
$L__BB5_9:
	cvt.rn.f64.s32 	%fd199, %r296;
	add.f64 	%fd200, %fd199, 0d3FE0000000000000;
	mul.f64 	%fd201, %fd1, %fd200;
	fma.rn.f64 	%fd202, %fd201, %fd201, 0d3FF0000000000000;
	mov.f64 	%fd203, 0d4010000000000000;
	div.rn.f64 	%fd204, %fd203, %fd202;
	add.f64 	%fd205, %fd328, %fd204;
	add.s32 	%r168, %r296, 512;
	cvt.rn.f64.s32 	%fd206, %r168;
	add.f64 	%fd207, %fd206, 0d3FE0000000000000;
	mul.f64 	%fd208, %fd1, %fd207;
	fma.rn.f64 	%fd209, %fd208, %fd208, 0d3FF0000000000000;
	div.rn.f64 	%fd210, %fd203, %fd209;
	add.f64 	%fd211, %fd205, %fd210;
	add.s32 	%r169, %r296, 1024;
	cvt.rn.f64.s32 	%fd212, %r169;
	add.f64 	%fd213, %fd212, 0d3FE0000000000000;
	mul.f64 	%fd214, %fd1, %fd213;
	fma.rn.f64 	%fd215, %fd214, %fd214, 0d3FF0000000000000;
	div.rn.f64 	%fd216, %fd203, %fd215;
	add.f64 	%fd217, %fd211, %fd216;
	add.s32 	%r170, %r296, 1536;
	cvt.rn.f64.s32 	%fd218, %r170;
	add.f64 	%fd219, %fd218, 0d3FE0000000000000;
	mul.f64 	%fd220, %fd1, %fd219;
	fma.rn.f64 	%fd221, %fd220, %fd220, 0d3FF0000000000000;
	div.rn.f64 	%fd222, %fd203, %fd221;
	add.f64 	%fd328, %fd217, %fd222;
	add.s32 	%r23, %r297, 2048;
	add.s32 	%r171, %r297, 1024;
	add.s32 	%r296, %r296, 2048;
	setp.lt.s32 	%p23, %r171, %r5;
	mov.u32 	%r297, %r23;
	@%p23 bra 	$L__BB5_9;
$L__BB5_10:
	setp.lt.s32 	%p24, %r5, 512;
	@%p24 bra 	$L__BB5_15;
	// begin inline asm
	mov.u32 %r235, %laneid;
	// end inline asm
	mov.b64 	%rd30, %fd328;
	mov.b64 	{%r237, %r242}, %rd30;
	mov.b32 	%r243, 1;
	mov.b32 	%r284, 31;
	mov.b32 	%r285, -1;
	// begin inline asm
	shfl.sync.down.b32 %r236, %r237, %r243, %r284, %r285;
	// end inline asm
	// begin inline asm
	shfl.sync.down.b32 %r241, %r242, %r243, %r284, %r285;
	// end inline asm
	mov.b64 	%rd31, {%r236, %r241};
	mov.b64 	%fd281, %rd31;
	setp.gt.s32 	%p48, %r235, 30;
	add.f64 	%fd282, %fd328, %fd281;
	selp.f64 	%fd283, %fd328, %fd282, %p48;
	mov.b64 	%rd32, %fd283;
	mov.b64 	{%r247, %r252}, %rd32;
	mov.b32 	%r253, 2;
	// begin inline asm
	shfl.sync.down.b32 %r246, %r247, %r253, %r284, %r285;
	// end inline asm
	// begin inline asm
	shfl.sync.down.b32 %r251, %r252, %r253, %r284, %r285;
	// end inline asm
	mov.b64 	%rd33, {%r246, %r251};
	mov.b64 	%fd284, %rd33;
	setp.gt.s32 	%p49, %r235, 29;
	add.f64 	%fd285, %fd283, %fd284;
	selp.f64 	%fd286, %fd283, %fd285, %p49;
	mov.b64 	%rd34, %fd286;
	mov.b64 	{%r257, %r262}, %rd34;
	mov.b32 	%r263, 4;
	// begin inline asm
	shfl.sync.down.b32 %r256, %r257, %r263, %r284, %r285;
	// end inline asm
	// begin inline asm
	shfl.sync.down.b32 %r261, %r262, %r263, %r284, %r285;
	// end inline asm
	mov.b64 	%rd35, {%r256, %r261};
	mov.b64 	%fd287, %rd35;
	setp.gt.s32 	%p50, %r235, 27;
	add.f64 	%fd288, %fd286, %fd287;
	selp.f64 	%fd289, %fd286, %fd288, %p50;
	mov.b64 	%rd36, %fd289;
	mov.b64 	{%r267, %r272}, %rd36;
	mov.b32 	%r273, 8;
	// begin inline asm
	shfl.sync.down.b32 %r266, %r267, %r273, %r284, %r285;
	// end inline asm
	// begin inline asm
	shfl.sync.down.b32 %r271, %r272, %r273, %r284, %r285;
	// end inline asm
	mov.b64 	%rd37, {%r266, %r271};
	mov.b64 	%fd290, %rd37;
	setp.gt.s32 	%p51, %r235, 23;
	add.f64 	%fd291, %fd289, %fd290;
	selp.f64 	%fd292, %fd289, %fd291, %p51;
	mov.b64 	%rd38, %fd292;
	mov.b64 	{%r277, %r282}, %rd38;
	mov.b32 	%r283, 16;
	// begin inline asm
	shfl.sync.down.b32 %r276, %r277, %r283, %r284, %r285;
	// end inline asm
	// begin inline asm
	shfl.sync.down.b32 %r281, %r282, %r283, %r284, %r285;
	// end inline asm
	mov.b64 	%rd39, {%r276, %r281};
	mov.b64 	%fd293, %rd39;
	setp.gt.s32 	%p52, %r235, 15;
	add.f64 	%fd11, %fd292, %fd293;
	selp.f64 	%fd335, %fd292, %fd11, %p52;
	setp.ne.s32 	%p53, %r235, 0;
	@%p53 bra 	$L__BB5_13;
	shr.u32 	%r286, %r6, 2;
	and.b32  	%r287, %r286, 248;
	mov.u32 	%r288, _ZZN3cub18CUB_300001_SM_10006detail6reduce18DeviceReduceKernelINS2_10policy_hubIdyN4cuda3std3__44plusIdEEE10Policy1000EN6thrust24THRUST_300001_SM_1000_NS17counting_iteratorIiNSD_11use_defaultESF_SF_EEyS9_d9integrandEEvT0_PT3_T1_NS0_13GridEvenShareISL_EET2_T4_E12temp_storage;
	add.s32 	%r289, %r288, %r287;
	st.shared.f64 	[%r289+16], %fd11;
$L__BB5_13:
	bar.sync 	0;
	setp.ne.s32 	%p54, %r6, 0;
	@%p54 bra 	$L__BB5_35;
	ld.shared.f64 	%fd294, [_ZZN3cub18CUB_300001_SM_10006detail6reduce18DeviceReduceKernelINS2_10policy_hubIdyN4cuda3std3__44plusIdEEE10Policy1000EN6thrust24THRUST_300001_SM_1000_NS17counting_iteratorIiNSD_11use_defaultESF_SF_EEyS9_d9integrandEEvT0_PT3_T1_NS0_13GridEvenShareISL_EET2_T4_E12temp_storage+24];
	add.f64 	%fd295, %fd335, %fd294;
	ld.shared.f64 	%fd296, [_ZZN3cub18CUB_300001_SM_10006detail6reduce18DeviceReduceKernelINS2_10policy_hubIdyN4cuda3std3__44plusIdEEE10Policy1000EN6thrust24THRUST_300001_SM_1000_NS17counting_iteratorIiNSD_11use_defaultESF_SF_EEyS9_d9integrandEEvT0_PT3_T1_NS0_13GridEvenShareISL_EET2_T4_E12temp_storage+32];
	add.f64 	%fd297, %fd295, %fd296;
	ld.shared.f64 	%fd298, [_ZZN3cub18CUB_300001_SM_10006detail6reduce18DeviceReduceKernelINS2_10policy_hubIdyN4cuda3std3__44plusIdEEE10Policy1000EN6thrust24THRUST_300001_SM_1000_NS17counting_iteratorIiNSD_11use_defaultESF_SF_EEyS9_d9integrandEEvT0_PT3_T1_NS0_13GridEvenShareISL_EET2_T4_E12temp_storage+40];
	add.f64 	%fd299, %fd297, %fd298;
	ld.shared.f64 	%fd300, [_ZZN3cub18CUB_300001_SM_10006detail6reduce18DeviceReduceKernelINS2_10policy_hubIdyN4cuda3std3__44plusIdEEE10Policy1000EN6thrust24THRUST_300001_SM_1000_NS17counting_iteratorIiNSD_11use_defaultESF_SF_EEyS9_d9integrandEEvT0_PT3_T1_NS0_13GridEvenShareISL_EET2_T4_E12temp_storage+48];
	add.f64 	%fd301, %fd299, %fd300;
	ld.shared.f64 	%fd302, [_ZZN3cub18CUB_300001_SM_10006detail6reduce18DeviceReduceKernelINS2_10policy_hubIdyN4cuda3std3__44plusIdEEE10Policy1000EN6thrust24THRUST_300001_SM_1000_NS17counting_iteratorIiNSD_11use_defaultESF_SF_EEyS9_d9integrandEEvT0_PT3_T1_NS0_13GridEvenShareISL_EET2_T4_E12temp_storage+56];
	add.f64 	%fd303, %fd301, %fd302;
	ld.shared.f64 	%fd304, [_ZZN3cub18CUB_300001_SM_10006detail6reduce18DeviceReduceKernelINS2_10policy_hubIdyN4cuda3std3__44plusIdEEE10Policy1000EN6thrust24THRUST_300001_SM_1000_NS17counting_iteratorIiNSD_11use_defaultESF_SF_EEyS9_d9integrandEEvT0_PT3_T1_NS0_13GridEvenShareISL_EET2_T4_E12temp_storage+64];
	add.f64 	%fd305, %fd303, %fd304;
	ld.shared.f64 	%fd306, [_ZZN3cub18CUB_300001_SM_10006detail6reduce18DeviceReduceKernelINS2_10policy_hubIdyN4cuda3std3__44plusIdEEE10Policy1000EN6thrust24THRUST_300001_SM_1000_NS17counting_iteratorIiNSD_11use_defaultESF_SF_EEyS9_d9integrandEEvT0_PT3_T1_NS0_13GridEvenShareISL_EET2_T4_E12temp_storage+72];
	add.f64 	%fd307, %fd305, %fd306;
	ld.shared.f64 	%fd308, [_ZZN3cub18CUB_300001_SM_10006detail6reduce18DeviceReduceKernelINS2_10policy_hubIdyN4cuda3std3__44plusIdEEE10Policy1000EN6thrust24THRUST_300001_SM_1000_NS17counting_iteratorIiNSD_11use_defaultESF_SF_EEyS9_d9integrandEEvT0_PT3_T1_NS0_13GridEvenShareISL_EET2_T4_E12temp_storage+80];
	add.f64 	%fd309, %fd307, %fd308;
	ld.shared.f64 	%fd310, [_ZZN3cub18CUB_300001_SM_10006detail6reduce18DeviceReduceKernelINS2_10policy_hubIdyN4cuda3std3__44plusIdEEE10Policy1000EN6thrust24THRUST_300001_SM_1000_NS17counting_iteratorIiNSD_11use_defaultESF_SF_EEyS9_d9integrandEEvT0_PT3_T1_NS0_13GridEvenShareISL_EET2_T4_E12temp_storage+88];
	add.f64 	%fd311, %fd309, %fd310;
	ld.shared.f64 	%fd312, [_ZZN3cub18CUB_300001_SM_10006detail6reduce18DeviceReduceKernelINS2_10policy_hubIdyN4cuda3std3__44plusIdEEE10Policy1000EN6thrust24THRUST_300001_SM_1000_NS17counting_iteratorIiNSD_11use_defaultESF_SF_EEyS9_d9integrandEEvT0_PT3_T1_NS0_13GridEvenShareISL_EET2_T4_E12temp_storage+96];
	add.f64 	%fd313, %fd311, %fd312;
	ld.shared.f64 	%fd314, [_ZZN3cub18CUB_300001_SM_10006detail6reduce18DeviceReduceKernelINS2_10policy_hubIdyN4cuda3std3__44plusIdEEE10Policy1000EN6thrust24THRUST_300001_SM_1000_NS17counting_iteratorIiNSD_11use_defaultESF_SF_EEyS9_d9integrandEEvT0_PT3_T1_NS0_13GridEvenShareISL_EET2_T4_E12temp_storage+104];
	add.f64 	%fd315, %fd313, %fd314;
	ld.shared.f64 	%fd316, [_ZZN3cub18CUB_300001_SM_10006detail6reduce18DeviceReduceKernelINS2_10policy_hubIdyN4cuda3std3__44plusIdEEE10Policy1000EN6thrust24THRUST_300001_SM_1000_NS17counting_iteratorIiNSD_11use_defaultESF_SF_EEyS9_d9integrandEEvT0_PT3_T1_NS0_13GridEvenShareISL_EET2_T4_E12temp_storage+112];
	add.f64 	%fd317, %fd315, %fd316;
	ld.shared.f64 	%fd318, [_ZZN3cub18CUB_300001_SM_10006detail6reduce18DeviceReduceKernelINS2_10policy_hubIdyN4cuda3std3__44plusIdEEE10Policy1000EN6thrust24THRUST_300001_SM_1000_NS17counting_iteratorIiNSD_11use_defaultESF_SF_EEyS9_d9integrandEEvT0_PT3_T1_NS0_13GridEvenShareISL_EET2_T4_E12temp_storage+120];
	add.f64 	%fd319, %fd317, %fd318;
	ld.shared.f64 	%fd320, [_ZZN3cub18CUB_300001_SM_10006detail6reduce18DeviceReduceKernelINS2_10policy_hubIdyN4cuda3std3__44plusIdEEE10Policy1000EN6thrust24THRUST_300001_SM_1000_NS17counting_iteratorIiNSD_11use_defaultESF_SF_EEyS9_d9integrandEEvT0_PT3_T1_NS0_13GridEvenShareISL_EET2_T4_E12temp_storage+128];
	add.f64 	%fd321, %fd319, %fd320;
	ld.shared.f64 	%fd322, [_ZZN3cub18CUB_300001_SM_10006detail6reduce18DeviceReduceKernelINS2_10policy_hubIdyN4cuda3std3__44plusIdEEE10Policy1000EN6thrust24THRUST_300001_SM_1000_NS17counting_iteratorIiNSD_11use_defaultESF_SF_EEyS9_d9integrandEEvT0_PT3_T1_NS0_13GridEvenShareISL_EET2_T4_E12temp_storage+136];
	add.f64 	%fd335, %fd321, %fd322;
	bra.uni 	$L__BB5_35;
$L__BB5_15:
	// begin inline asm
	mov.u32 %r172, %laneid;
	// end inline asm
	and.b32  	%r223, %r6, 992;
	add.s32 	%r224, %r223, 32;
	setp.gt.s32 	%p25, %r224, %r5;
	not.b32 	%r225, %r223;
	add.s32 	%r226, %r5, %r225;
	selp.b32 	%r221, %r226, 31, %p25;
	mov.b64 	%rd20, %fd328;
	mov.b64 	{%r174, %r179}, %rd20;
	mov.b32 	%r180, 1;
	mov.b32 	%r222, -1;
	// begin inline asm
	shfl.sync.down.b32 %r173, %r174, %r180, %r221, %r222;
	// end inline asm
	// begin inline asm
	shfl.sync.down.b32 %r178, %r179, %r180, %r221, %r222;
	// end inline asm
	mov.b64 	%rd21, {%r173, %r178};
	mov.b64 	%fd223, %rd21;
	setp.lt.s32 	%p26, %r172, %r221;
	add.f64 	%fd224, %fd328, %fd223;
	selp.f64 	%fd225, %fd224, %fd328, %p26;
	mov.b64 	%rd22, %fd225;
	mov.b64 	{%r184, %r189}, %rd22;
	mov.b32 	%r190, 2;
	// begin inline asm
	shfl.sync.down.b32 %r183, %r184, %r190, %r221, %r222;
	// end inline asm
	// begin inline asm
	shfl.sync.down.b32 %r188, %r189, %r190, %r221, %r222;
	// end inline asm
	mov.b64 	%rd23, {%r183, %r188};
	mov.b64 	%fd226, %rd23;
	add.s32 	%r227, %r172, 2;
	setp.gt.s32 	%p27, %r227, %r221;
	add.f64 	%fd227, %fd225, %fd226;
	selp.f64 	%fd228, %fd225, %fd227, %p27;
	mov.b64 	%rd24, %fd228;
	mov.b64 	{%r194, %r199}, %rd24;
	mov.b32 	%r200, 4;
	// begin inline asm
	shfl.sync.down.b32 %r193, %r194, %r200, %r221, %r222;
	// end inline asm
	// begin inline asm
	shfl.sync.down.b32 %r198, %r199, %r200, %r221, %r222;
	// end inline asm
	mov.b64 	%rd25, {%r193, %r198};
	mov.b64 	%fd229, %rd25;
	add.s32 	%r228, %r172, 4;
	setp.gt.s32 	%p28, %r228, %r221;
	add.f64 	%fd230, %fd228, %fd229;
	selp.f64 	%fd231, %fd228, %fd230, %p28;
	mov.b64 	%rd26, %fd231;
	mov.b64 	{%r204, %r209}, %rd26;
	mov.b32 	%r210, 8;
	// begin inline asm
	shfl.sync.down.b32 %r203, %r204, %r210, %r221, %r222;
	// end inline asm
	// begin inline asm
	shfl.sync.down.b32 %r208, %r209, %r210, %r221, %r222;
	// end inline asm
	mov.b64 	%rd27, {%r203, %r208};
	mov.b64 	%fd232, %rd27;
	add.s32 	%r229, %r172, 8;
	setp.gt.s32 	%p29, %r229, %r221;
	add.f64 	%fd233, %fd231, %fd232;
	selp.f64 	%fd234, %fd231, %fd233, %p29;
	mov.b64 	%rd28, %fd234;
	mov.b64 	{%r214, %r219}, %rd28;
	mov.b32 	%r220, 16;
	// begin inline asm
	shfl.sync.down.b32 %r213, %r214, %r220, %r221, %r222;
	// end inline asm
	// begin inline asm
	shfl.sync.down.b32 %r218, %r219, %r220, %r221, %r222;
	// end inline asm
	mov.b64 	%rd29, {%r213, %r218};
	mov.b64 	%fd235, %rd29;
	add.s32 	%r230, %r172, 16;
	setp.gt.s32 	%p30, %r230, %r221;
	add.f64 	%fd236, %fd234, %fd235;
	selp.f64 	%fd335, %fd234, %fd236, %p30;
	setp.ne.s32 	%p31, %r172, 0;
	@%p31 bra 	$L__BB5_17;
	shr.u32 	%r231, %r6, 2;
	and.b32  	%r232, %r231, 248;
	mov.u32 	%r233, _ZZN3cub18CUB_300001_SM_10006detail6reduce18DeviceReduceKernelINS2_10policy_hubIdyN4cuda3std3__44plusIdEEE10Policy1000EN6thrust24THRUST_300001_SM_1000_NS17counting_iteratorIiNSD_11use_defaultESF_SF_EEyS9_d9integrandEEvT0_PT3_T1_NS0_13GridEvenShareISL_EET2_T4_E12temp_storage;
	add.s32 	%r234, %r233, %r232;
	st.shared.f64 	[%r234+16], %fd335;
$L__BB5_17:
	bar.sync 	0;
	setp.ne.s32 	%p32, %r6, 0;
	@%p32 bra 	$L__BB5_35;
	setp.gt.s32 	%p33, %r5, 32;
	ld.shared.f64 	%fd237, [_ZZN3cub18CUB_300001_SM_10006detail6reduce18DeviceReduceKernelINS2_10policy_hubIdyN4cuda3std3__44plusIdEEE10Policy1000EN6thrust24THRUST_300001_SM_1000_NS17counting_iteratorIiNSD_11use_defaultESF_SF_EEyS9_d9integrandEEvT0_PT3_T1_NS0_13GridEvenShareISL_EET2_T4_E12temp_storage+24];
	add.f64 	%fd238, %fd335, %fd237;
	selp.f64 	%fd239, %fd238, %fd335, %p33;
	setp.gt.s32 	%p34, %r5, 64;
	ld.shared.f64 	%fd240, [_ZZN3cub18CUB_300001_SM_10006detail6reduce18DeviceReduceKernelINS2_10policy_hubIdyN4cuda3std3__44plusIdEEE10Policy1000EN6thrust24THRUST_300001_SM_1000_NS17counting_iteratorIiNSD_11use_defaultESF_SF_EEyS9_d9integrandEEvT0_PT3_T1_NS0_13GridEvenShareISL_EET2_T4_E12temp_storage+32];
	add.f64 	%fd241, %fd240, %fd239;
	selp.f64 	%fd242, %fd241, %fd239, %p34;
	setp.gt.s32 	%p35, %r5, 96;
	ld.shared.f64 	%fd243, [_ZZN3cub18CUB_300001_SM_10006detail6reduce18DeviceReduceKernelINS2_10policy_hubIdyN4cuda3std3__44plusIdEEE10Policy1000EN6thrust24THRUST_300001_SM_1000_NS17counting_iteratorIiNSD_11use_defaultESF_SF_EEyS9_d9integrandEEvT0_PT3_T1_NS0_13GridEvenShareISL_EET2_T4_E12temp_storage+40];
	add.f64 	%fd244, %fd243, %fd242;
	selp.f64 	%fd245, %fd244, %fd242, %p35;
	setp.gt.s32 	%p36, %r5, 128;
	ld.shared.f64 	%fd246, [_ZZN3cub18CUB_300001_SM_10006detail6reduce18DeviceReduceKernelINS2_10policy_hubIdyN4cuda3std3__44plusIdEEE10Policy1000EN6thrust24THRUST_300001_SM_1000_NS17counting_iteratorIiNSD_11use_defaultESF_SF_EEyS9_d9integrandEEvT0_PT3_T1_NS0_13GridEvenShareISL_EET2_T4_E12temp_storage+48];
	add.f64 	%fd247, %fd246, %fd245;
	selp.f64 	%fd248, %fd247, %fd245, %p36;
	setp.gt.s32 	%p37, %r5, 160;
	ld.shared.f64 	%fd249, [_ZZN3cub18CUB_300001_SM_10006detail6reduce18DeviceReduceKernelINS2_10policy_hubIdyN4cuda3std3__44plusIdEEE10Policy1000EN6thrust24THRUST_300001_SM_1000_NS17counting_iteratorIiNSD_11use_defaultESF_SF_EEyS9_d9integrandEEvT0_PT3_T1_NS0_13GridEvenShareISL_EET2_T4_E12temp_storage+56];
	add.f64 	%fd250, %fd249, %fd248;
	selp.f64 	%fd251, %fd250, %fd248, %p37;
	setp.gt.s32 	%p38, %r5, 192;
	ld.shared.f64 	%fd252, [_ZZN3cub18CUB_300001_SM_10006detail6reduce18DeviceReduceKernelINS2_10policy_hubIdyN4cuda3std3__44plusIdEEE10Policy1000EN6thrust24THRUST_300001_SM_1000_NS17counting_iteratorIiNSD_11use_defaultESF_SF_EEyS9_d9integrandEEvT0_PT3_T1_NS0_13GridEvenShareISL_EET2_T4_E12temp_storage+64];
	add.f64 	%fd253, %fd252, %fd251;
	selp.f64 	%fd254, %fd253, %fd251, %p38;
	setp.gt.s32 	%p39, %r5, 224;
	ld.shared.f64 	%fd255, [_ZZN3cub18CUB_300001_SM_10006detail6reduce18DeviceReduceKernelINS2_10policy_hubIdyN4cuda3std3__44plusIdEEE10Policy1000EN6thrust24THRUST_300001_SM_1000_NS17counting_iteratorIiNSD_11use_defaultESF_SF_EEyS9_d9integrandEEvT0_PT3_T1_NS0_13GridEvenShareISL_EET2_T4_E12temp_storage+72];
	add.f64 	%fd256, %fd255, %fd254;
	selp.f64 	%fd257, %fd256, %fd254, %p39;
	setp.gt.s32 	%p40, %r5, 256;
	ld.shared.f64 	%fd258, [_ZZN3cub18CUB_300001_SM_10006detail6reduce18DeviceReduceKernelINS2_10policy_hubIdyN4cuda3std3__44plusIdEEE10Policy1000EN6thrust24THRUST_300001_SM_1000_NS17counting_iteratorIiNSD_11use_defaultESF_SF_EEyS9_d9integrandEEvT0_PT3_T1_NS0_13GridEvenShareISL_EET2_T4_E12temp_storage+80];
	add.f64 	%fd259, %fd258, %fd257;
	selp.f64 	%fd260, %fd259, %fd257, %p40;
	setp.gt.s32 	%p41, %r5, 288;
	ld.shared.f64 	%fd261, [_ZZN3cub18CUB_300001_SM_10006detail6reduce18DeviceReduceKernelINS2_10policy_hubIdyN4cuda3std3__44plusIdEEE10Policy1000EN6thrust24THRUST_300001_SM_1000_NS17counting_iteratorIiNSD_11use_defaultESF_SF_EEyS9_d9integrandEEvT0_PT3_T1_NS0_13GridEvenShareISL_EET2_T4_E12temp_storage+88];
	add.f64 	%fd262, %fd261, %fd260;
	selp.f64 	%fd263, %fd262, %fd260, %p41;
	setp.gt.s32 	%p42, %r5, 320;
	ld.shared.f64 	%fd264, [_ZZN3cub18CUB_300001_SM_10006detail6reduce18DeviceReduceKernelINS2_10policy_hubIdyN4cuda3std3__44plusIdEEE10Policy1000EN6thrust24THRUST_300001_SM_1000_NS17counting_iteratorIiNSD_11use_defaultESF_SF_EEyS9_d9integrandEEvT0_PT3_T1_NS0_13GridEvenShareISL_EET2_T4_E12temp_storage+96];
	add.f64 	%fd265, %fd264, %fd263;
	selp.f64 	%fd266, %fd265, %fd263, %p42;
	setp.gt.s32 	%p43, %r5, 352;
	ld.shared.f64 	%fd267, [_ZZN3cub18CUB_300001_SM_10006detail6reduce18DeviceReduceKernelINS2_10policy_hubIdyN4cuda3std3__44plusIdEEE10Policy1000EN6thrust24THRUST_300001_SM_1000_NS17counting_iteratorIiNSD_11use_defaultESF_SF_EEyS9_d9integrandEEvT0_PT3_T1_NS0_13GridEvenShareISL_EET2_T4_E12temp_storage+104];
	add.f64 	%fd268, %fd267, %fd266;
	selp.f64 	%fd269, %fd268, %fd266, %p43;
	setp.gt.s32 	%p44, %r5, 384;
	ld.shared.f64 	%fd270, [_ZZN3cub18CUB_300001_SM_10006detail6reduce18DeviceReduceKernelINS2_10policy_hubIdyN4cuda3std3__44plusIdEEE10Policy1000EN6thrust24THRUST_300001_SM_1000_NS17counting_iteratorIiNSD_11use_defaultESF_SF_EEyS9_d9integrandEEvT0_PT3_T1_NS0_13GridEvenShareISL_EET2_T4_E12temp_storage+112];
	add.f64 	%fd271, %fd270, %fd269;
	selp.f64 	%fd272, %fd271, %fd269, %p44;
	setp.gt.s32 	%p45, %r5, 416;
	ld.shared.f64 	%fd273, [_ZZN3cub18CUB_300001_SM_10006detail6reduce18DeviceReduceKernelINS2_10policy_hubIdyN4cuda3std3__44plusIdEEE10Policy1000EN6thrust24THRUST_300001_SM_1000_NS17counting_iteratorIiNSD_11use_defaultESF_SF_EEyS9_d9integrandEEvT0_PT3_T1_NS0_13GridEvenShareISL_EET2_T4_E12temp_storage+120];
	add.f64 	%fd274, %fd273, %fd272;
	selp.f64 	%fd275, %fd274, %fd272, %p45;
	setp.gt.s32 	%p46, %r5, 448;
	ld.shared.f64 	%fd276, [_ZZN3cub18CUB_300001_SM_10006detail6reduce18DeviceReduceKernelINS2_10policy_hubIdyN4cuda3std3__44plusIdEEE10Policy1000EN6thrust24THRUST_300001_SM_1000_NS17counting_iteratorIiNSD_11use_defaultESF_SF_EEyS9_d9integrandEEvT0_PT3_T1_NS0_13GridEvenShareISL_EET2_T4_E12temp_storage+128];
	add.f64 	%fd277, %fd276, %fd275;
	selp.f64 	%fd278, %fd277, %fd275, %p46;
	setp.gt.s32 	%p47, %r5, 480;
	ld.shared.f64 	%fd279, [_ZZN3cub18CUB_300001_SM_10006detail6reduce18DeviceReduceKernelINS2_10policy_hubIdyN4cuda3std3__44plusIdEEE10Policy1000EN6thrust24THRUST_300001_SM_1000_NS17counting_iteratorIiNSD_11use_defaultESF_SF_EEyS9_d9integrandEEvT0_PT3_T1_NS0_13GridEvenShareISL_EET2_T4_E12temp_storage+136];
	add.f64 	%fd280, %fd279, %fd278;
	selp.f64 	%fd335, %fd280, %fd278, %p47;
	bra.uni 	$L__BB5_35;
$L__BB5_19:
	cvt.u32.u64 	%r56, %rd3;
	mov.u32 	%r25, %tid.x;
	add.s32 	%r57, %r56, %r25;
	add.s32 	%r58, %r57, %r2;
	cvt.rn.f64.s32 	%fd30, %r58;
	add.f64 	%fd31, %fd30, 0d3FE0000000000000;
	mul.f64 	%fd32, %fd1, %fd31;
	fma.rn.f64 	%fd33, %fd32, %fd32, 0d3FF0000000000000;
	mov.f64 	%fd34, 0d4010000000000000;
	div.rn.f64 	%fd35, %fd34, %fd33;
	add.s32 	%r59, %r58, 512;
	cvt.rn.f64.s32 	%fd36, %r59;
	add.f64 	%fd37, %fd36, 0d3FE0000000000000;
	mul.f64 	%fd38, %fd1, %fd37;
	fma.rn.f64 	%fd39, %fd38, %fd38, 0d3FF0000000000000;
	div.rn.f64 	%fd40, %fd34, %fd39;
	add.s32 	%r60, %r58, 1024;
	cvt.rn.f64.s32 	%fd41, %r60;
	add.f64 	%fd42, %fd41, 0d3FE0000000000000;
	mul.f64 	%fd43, %fd1, %fd42;
	fma.rn.f64 	%fd44, %fd43, %fd43, 0d3FF0000000000000;
	div.rn.f64 	%fd45, %fd34, %fd44;
	add.s32 	%r61, %r58, 1536;
	cvt.rn.f64.s32 	%fd46, %r61;
	add.f64 	%fd47, %fd46, 0d3FE0000000000000;
	mul.f64 	%fd48, %fd1, %fd47;
	fma.rn.f64 	%fd49, %fd48, %fd48, 0d3FF0000000000000;
	div.rn.f64 	%fd50, %fd34, %fd49;
	add.s32 	%r62, %r58, 2048;
	cvt.rn.f64.s32 	%fd51, %r62;
	add.f64 	%fd52, %fd51, 0d3FE0000000000000;
	mul.f64 	%fd53, %fd1, %fd52;
	fma.rn.f64 	%fd54, %fd53, %fd53, 0d3FF0000000000000;
	div.rn.f64 	%fd55, %fd34, %fd54;
	add.s32 	%r63, %r58, 2560;
	cvt.rn.f64.s32 	%fd56, %r63;
	add.f64 	%fd57, %fd56, 0d3FE0000000000000;
	mul.f64 	%fd58, %fd1, %fd57;
	fma.rn.f64 	%fd59, %fd58, %fd58, 0d3FF0000000000000;
	div.rn.f64 	%fd60, %fd34, %fd59;
	add.s32 	%r64, %r58, 3072;
	cvt.rn.f64.s32 	%fd61, %r64;
	add.f64 	%fd62, %fd61, 0d3FE0000000000000;
	mul.f64 	%fd63, %fd1, %fd62;
	fma.rn.f64 	%fd64, %fd63, %fd63, 0d3FF0000000000000;
	div.rn.f64 	%fd65, %fd34, %fd64;
	add.f64 	%fd66, %fd35, %fd40;
	add.f64 	%fd67, %fd66, %fd45;
	add.f64 	%fd68, %fd67, %fd50;
	add.f64 	%fd69, %fd68, %fd55;
	add.f64 	%fd70, %fd69, %fd60;
	add.f64 	%fd334, %fd70, %fd65;
	setp.lt.u64 	%p2, %rd4, %rd2;
	@%p2 bra 	$L__BB5_31;
	cvt.u32.u64 	%r66, %rd2;
	add.s32 	%r26, %r2, %r25;
	add.s32 	%r68, %r2, %r66;
	add.s32 	%r69, %r68, %r56;
	add.s32 	%r300, %r69, 1024;
	add.s32 	%r70, %r26, %r66;
	add.s32 	%r299, %r70, %r56;
	cvt.u32.u64 	%r29, %rd1;
	not.b32 	%r71, %r25;
	add.s32 	%r72, %r71, %r29;
	sub.s32 	%r73, %r72, %r66;
	sub.s32 	%r298, %r73, %r56;
	mov.b32 	%r301, 0;
	add.s64 	%rd8, %rd1, -3584;
	mov.u64 	%rd43, %rd3;
$L__BB5_21:
	add.s64 	%rd43, %rd43, %rd2;
	setp.gt.u64 	%p3, %rd43, %rd8;
	@%p3 bra 	$L__BB5_23;
	cvt.u32.u64 	%r74, %rd2;
	cvt.u32.u64 	%r75, %rd43;
	add.s32 	%r76, %r26, %r75;
	cvt.rn.f64.s32 	%fd71, %r76;
	add.f64 	%fd72, %fd71, 0d3FE0000000000000;
	mul.f64 	%fd73, %fd1, %fd72;
	fma.rn.f64 	%fd74, %fd73, %fd73, 0d3FF0000000000000;
	mov.f64 	%fd75, 0d4010000000000000;
	div.rn.f64 	%fd76, %fd75, %fd74;
	add.s32 	%r77, %r76, 512;
	cvt.rn.f64.s32 	%fd77, %r77;
	add.f64 	%fd78, %fd77, 0d3FE0000000000000;
	mul.f64 	%fd79, %fd1, %fd78;
	fma.rn.f64 	%fd80, %fd79, %fd79, 0d3FF0000000000000;
	div.rn.f64 	%fd81, %fd75, %fd80;
	add.s32 	%r78, %r76, 1024;
	cvt.rn.f64.s32 	%fd82, %r78;
	add.f64 	%fd83, %fd82, 0d3FE0000000000000;
	mul.f64 	%fd84, %fd1, %fd83;
	fma.rn.f64 	%fd85, %fd84, %fd84, 0d3FF0000000000000;
	div.rn.f64 	%fd86, %fd75, %fd85;
	add.s32 	%r79, %r76, 1536;
	cvt.rn.f64.s32 	%fd87, %r79;
	add.f64 	%fd88, %fd87, 0d3FE0000000000000;
	mul.f64 	%fd89, %fd1, %fd88;
	fma.rn.f64 	%fd90, %fd89, %fd89, 0d3FF0000000000000;
	div.rn.f64 	%fd91, %fd75, %fd90;
	add.s32 	%r80, %r76, 2048;
	cvt.rn.f64.s32 	%fd92, %r80;
	add.f64 	%fd93, %fd92, 0d3FE0000000000000;
	mul.f64 	%fd94, %fd1, %fd93;
	fma.rn.f64 	%fd95, %fd94, %fd94, 0d3FF0000000000000;
	div.rn.f64 	%fd96, %fd75, %fd95;
	add.s32 	%r81, %r76, 2560;
	cvt.rn.f64.s32 	%fd97, %r81;
	add.f64 	%fd98, %fd97, 0d3FE0000000000000;
	mul.f64 	%fd99, %fd1, %fd98;
	fma.rn.f64 	%fd100, %fd99, %fd99, 0d3FF0000000000000;
	div.rn.f64 	%fd101, %fd75, %fd100;
	add.s32 	%r82, %r76, 3072;
	cvt.rn.f64.s32 	%fd102, %r82;
	add.f64 	%fd103, %fd102, 0d3FE0000000000000;
	mul.f64 	%fd104, %fd1, %fd103;
	fma.rn.f64 	%fd105, %fd104, %fd104, 0d3FF0000000000000;
	div.rn.f64 	%fd106, %fd75, %fd105;
	add.f64 	%fd107, %fd334, %fd76;
	add.f64 	%fd108, %fd107, %fd81;
	add.f64 	%fd109, %fd108, %fd86;
	add.f64 	%fd110, %fd109, %fd91;
	add.f64 	%fd111, %fd110, %fd96;
	add.f64 	%fd112, %fd111, %fd101;
	add.f64 	%fd334, %fd112, %fd106;
	sub.s64 	%rd9, %rd1, %rd43;
	setp.lt.u64 	%p4, %rd9, %rd2;
	add.s32 	%r301, %r301, 1;
	add.s32 	%r300, %r300, %r74;
	add.s32 	%r299, %r299, %r74;
	sub.s32 	%r298, %r298, %r74;
	@%p4 bra 	$L__BB5_31;
	bra.uni 	$L__BB5_21;
$L__BB5_23:
	setp.le.u64 	%p5, %rd1, %rd43;
	@%p5 bra 	$L__BB5_31;
	cvt.u32.u64 	%r83, %rd43;
	cvt.u32.u64 	%r84, %rd1;
	sub.s32 	%r39, %r84, %r83;
	setp.ge.s32 	%p6, %r25, %r39;
	@%p6 bra 	$L__BB5_31;
	cvt.u32.u64 	%r85, %rd2;
	cvt.u32.u64 	%r86, %rd3;
	not.b32 	%r87, %r25;
	add.s32 	%r88, %r87, %r29;
	add.s32 	%r89, %r85, %r86;
	sub.s32 	%r90, %r88, %r89;
	mul.lo.s32 	%r91, %r1, %r301;
	mad.lo.s32 	%r40, %r91, -3584, %r90;
	and.b32  	%r92, %r40, 1536;
	setp.eq.s32 	%p7, %r92, 1536;
	mov.u32 	%r305, %r25;
	@%p7 bra 	$L__BB5_28;
	cvt.u16.u32 	%rs1, %r298;
	shr.u16 	%rs2, %rs1, 9;
	add.s16 	%rs3, %rs2, 1;
	cvt.u32.u16 	%r93, %rs3;
	and.b32  	%r94, %r93, 3;
	neg.s32 	%r302, %r94;
	mov.u32 	%r305, %r25;
$L__BB5_27:
	.pragma "nounroll";
	cvt.rn.f64.s32 	%fd114, %r299;
	add.f64 	%fd115, %fd114, 0d3FE0000000000000;
	mul.f64 	%fd116, %fd1, %fd115;
	fma.rn.f64 	%fd117, %fd116, %fd116, 0d3FF0000000000000;
	mov.f64 	%fd118, 0d4010000000000000;
	div.rn.f64 	%fd119, %fd118, %fd117;
	add.f64 	%fd334, %fd334, %fd119;
	add.s32 	%r305, %r305, 512;
	add.s32 	%r299, %r299, 512;
	add.s32 	%r302, %r302, 1;
	setp.ne.s32 	%p8, %r302, 0;
	@%p8 bra 	$L__BB5_27;
$L__BB5_28:
	setp.lt.u32 	%p9, %r40, 1536;
	@%p9 bra 	$L__BB5_31;
	add.s32 	%r306, %r305, %r300;
$L__BB5_30:
	add.s32 	%r95, %r306, -1024;
	cvt.rn.f64.s32 	%fd120, %r95;
	add.f64 	%fd121, %fd120, 0d3FE0000000000000;
	mul.f64 	%fd122, %fd1, %fd121;
	fma.rn.f64 	%fd123, %fd122, %fd122, 0d3FF0000000000000;
	mov.f64 	%fd124, 0d4010000000000000;
	div.rn.f64 	%fd125, %fd124, %fd123;
	add.f64 	%fd126, %fd334, %fd125;
	add.s32 	%r96, %r306, -512;
	cvt.rn.f64.s32 	%fd127, %r96;
	add.f64 	%fd128, %fd127, 0d3FE0000000000000;
	mul.f64 	%fd129, %fd1, %fd128;
	fma.rn.f64 	%fd130, %fd129, %fd129, 0d3FF0000000000000;
	div.rn.f64 	%fd131, %fd124, %fd130;
	add.f64 	%fd132, %fd126, %fd131;
	add.s32 	%r97, %r306, 512;
	cvt.rn.f64.s32 	%fd133, %r306;
	add.f64 	%fd134, %fd133, 0d3FE0000000000000;
	mul.f64 	%fd135, %fd1, %fd134;
	fma.rn.f64 	%fd136, %fd135, %fd135, 0d3FF0000000000000;
	div.rn.f64 	%fd137, %fd124, %fd136;
	add.f64 	%fd138, %fd132, %fd137;
	cvt.rn.f64.s32 	%fd139, %r97;
	add.f64 	%fd140, %fd139, 0d3FE0000000000000;
	mul.f64 	%fd141, %fd1, %fd140;
	fma.rn.f64 	%fd142, %fd141, %fd141, 0d3FF0000000000000;
	div.rn.f64 	%fd143, %fd124, %fd142;
	add.f64 	%fd334, %fd138, %fd143;
	add.s32 	%r305, %r305, 2048;
	add.s32 	%r306, %r306, 2048;
	setp.lt.s32 	%p10, %r305, %r39;
	@%p10 bra 	$L__BB5_30;
$L__BB5_31:
	// begin inline asm
	mov.u32 %r98, %laneid;
	// end inline asm
	mov.b64 	%rd10, %fd334;
	mov.b64 	{%r100, %r105}, %rd10;
	mov.b32 	%r106, 1;
	mov.b32 	%r147, 31;
	mov.b32 	%r148, -1;
	// begin inline asm
	shfl.sync.down.b32 %r99, %r100, %r106, %r147, %r148;
	// end inline asm
	// begin inline asm
	shfl.sync.down.b32 %r104, %r105, %r106, %r147, %r148;
	// end inline asm
	mov.b64 	%rd11, {%r99, %r104};
	mov.b64 	%fd144, %rd11;
	setp.gt.s32 	%p11, %r98, 30;
	add.f64 	%fd145, %fd334, %fd144;
	selp.f64 	%fd146, %fd334, %fd145, %p11;
	mov.b64 	%rd12, %fd146;
	mov.b64 	{%r110, %r115}, %rd12;
	mov.b32 	%r116, 2;
	// begin inline asm
	shfl.sync.down.b32 %r109, %r110, %r116, %r147, %r148;
	// end inline asm
	// begin inline asm
	shfl.sync.down.b32 %r114, %r115, %r116, %r147, %r148;
	// end inline asm
	mov.b64 	%rd13, {%r109, %r114};
	mov.b64 	%fd147, %rd13;
	setp.gt.s32 	%p12, %r98, 29;
	add.f64 	%fd148, %fd146, %fd147;
	selp.f64 	%fd149, %fd146, %fd148, %p12;
	mov.b64 	%rd14, %fd149;
	mov.b64 	{%r120, %r125}, %rd14;
	mov.b32 	%r126, 4;
	// begin inline asm
	shfl.sync.down.b32 %r119, %r120, %r126, %r147, %r148;
	// end inline asm
	// begin inline asm
	shfl.sync.down.b32 %r124, %r125, %r126, %r147, %r148;
	// end inline asm
	mov.b64 	%rd15, {%r119, %r124};
	mov.b64 	%fd150, %rd15;
	setp.gt.s32 	%p13, %r98, 27;
	add.f64 	%fd151, %fd149, %fd150;
	selp.f64 	%fd152, %fd149, %fd151, %p13;
	mov.b64 	%rd16, %fd152;
	mov.b64 	{%r130, %r135}, %rd16;
	mov.b32 	%r136, 8;
	// begin inline asm
	shfl.sync.down.b32 %r129, %r130, %r136, %r147, %r148;
	// end inline asm
	// begin inline asm
	shfl.sync.down.b32 %r134, %r135, %r136, %r147, %r148;
	// end inline asm
	mov.b64 	%rd17, {%r129, %r134};
	mov.b64 	%fd153, %rd17;
	setp.gt.s32 	%p14, %r98, 23;
	add.f64 	%fd154, %fd152, %fd153;
	selp.f64 	%fd155, %fd152, %fd154, %p14;
	mov.b64 	%rd18, %fd155;
	mov.b64 	{%r140, %r145}, %rd18;
	mov.b32 	%r146, 16;
	// begin inline asm
	shfl.sync.down.b32 %r139, %r140, %r146, %r147, %r148;
	// end inline asm
	// begin inline asm
	shfl.sync.down.b32 %r144, %r145, %r146, %r147, %r148;
	// end inline asm
	mov.b64 	%rd19, {%r139, %r144};
	mov.b64 	%fd156, %rd19;
	setp.gt.s32 	%p15, %r98, 15;
	add.f64 	%fd26, %fd155, %fd156;
	selp.f64 	%fd335, %fd155, %fd26, %p15;
	setp.ne.s32 	%p16, %r98, 0;
	@%p16 bra 	$L__BB5_33;
	shr.u32 	%r149, %r25, 2;
	and.b32  	%r150, %r149, 248;
	mov.u32 	%r151, _ZZN3cub18CUB_300001_SM_10006detail6reduce18DeviceReduceKernelINS2_10policy_hubIdyN4cuda3std3__44plusIdEEE10Policy1000EN6thrust24THRUST_300001_SM_1000_NS17counting_iteratorIiNSD_11use_defaultESF_SF_EEyS9_d9integrandEEvT0_PT3_T1_NS0_13GridEvenShareISL_EET2_T4_E12temp_storage;
	add.s32 	%r152, %r151, %r150;
	st.shared.f64 	[%r152+16], %fd26;
$L__BB5_33:
	bar.sync 	0;
	setp.ne.s32 	%p17, %r25, 0;
	@%p17 bra 	$L__BB5_35;
	ld.shared.f64 	%fd157, [_ZZN3cub18CUB_300001_SM_10006detail6reduce18DeviceReduceKernelINS2_10policy_hubIdyN4cuda3std3__44plusIdEEE10Policy1000EN6thrust24THRUST_300001_SM_1000_NS17counting_iteratorIiNSD_11use_defaultESF_SF_EEyS9_d9integrandEEvT0_PT3_T1_NS0_13GridEvenShareISL_EET2_T4_E12temp_storage+24];
	add.f64 	%fd158, %fd335, %fd157;
	ld.shared.f64 	%fd159, [_ZZN3cub18CUB_300001_SM_10006detail6reduce18DeviceReduceKernelINS2_10policy_hubIdyN4cuda3std3__44plusIdEEE10Policy1000EN6thrust24THRUST_300001_SM_1000_NS17counting_iteratorIiNSD_11use_defaultESF_SF_EEyS9_d9integrandEEvT0_PT3_T1_NS0_13GridEvenShareISL_EET2_T4_E12temp_storage+32];
	add.f64 	%fd160, %fd158, %fd159;
	ld.shared.f64 	%fd161, [_ZZN3cub18CUB_300001_SM_10006detail6reduce18DeviceReduceKernelINS2_10policy_hubIdyN4cuda3std3__44plusIdEEE10Policy1000EN6thrust24THRUST_300001_SM_1000_NS17counting_iteratorIiNSD_11use_defaultESF_SF_EEyS9_d9integrandEEvT0_PT3_T1_NS0_13GridEvenShareISL_EET2_T4_E12temp_storage+40];
	add.f64 	%fd162, %fd160, %fd161;
	ld.shared.f64 	%fd163, [_ZZN3cub18CUB_300001_SM_10006detail6reduce18DeviceReduceKernelINS2_10policy_hubIdyN4cuda3std3__44plusIdEEE10Policy1000EN6thrust24THRUST_300001_SM_1000_NS17counting_iteratorIiNSD_11use_defaultESF_SF_EEyS9_d9integrandEEvT0_PT3_T1_NS0_13GridEvenShareISL_EET2_T4_E12temp_storage+48];
	add.f64 	%fd164, %fd162, %fd163;
	ld.shared.f64 	%fd165, [_ZZN3cub18CUB_300001_SM_10006detail6reduce18DeviceReduceKernelINS2_10policy_hubIdyN4cuda3std3__44plusIdEEE10Policy1000EN6thrust24THRUST_300001_SM_1000_NS17counting_iteratorIiNSD_11use_defaultESF_SF_EEyS9_d9integrandEEvT0_PT3_T1_NS0_13GridEvenShareISL_EET2_T4_E12temp_storage+56];
	add.f64 	%fd166, %fd164, %fd165;
	ld.shared.f64 	%fd167, [_ZZN3cub18CUB_300001_SM_10006detail6reduce18DeviceReduceKernelINS2_10policy_hubIdyN4cuda3std3__44plusIdEEE10Policy1000EN6thrust24THRUST_300001_SM_1000_NS17counting_iteratorIiNSD_11use_defaultESF_SF_EEyS9_d9integrandEEvT0_PT3_T1_NS0_13GridEvenShareISL_EET2_T4_E12temp_storage+64];
	add.f64 	%fd168, %fd166, %fd167;
	ld.shared.f64 	%fd169, [_ZZN3cub18CUB_300001_SM_10006detail6reduce18DeviceReduceKernelINS2_10policy_hubIdyN4cuda3std3__44plusIdEEE10Policy1000EN6thrust24THRUST_300001_SM_1000_NS17counting_iteratorIiNSD_11use_defaultESF_SF_EEyS9_d9integrandEEvT0_PT3_T1_NS0_13GridEvenShareISL_EET2_T4_E12temp_storage+72];
	add.f64 	%fd170, %fd168, %fd169;
	ld.shared.f64 	%fd171, [_ZZN3cub18CUB_300001_SM_10006detail6reduce18DeviceReduceKernelINS2_10policy_hubIdyN4cuda3std3__44plusIdEEE10Policy1000EN6thrust24THRUST_300001_SM_1000_NS17counting_iteratorIiNSD_11use_defaultESF_SF_EEyS9_d9integrandEEvT0_PT3_T1_NS0_13GridEvenShareISL_EET2_T4_E12temp_storage+80];
	add.f64 	%fd172, %fd170, %fd171;
	ld.shared.f64 	%fd173, [_ZZN3cub18CUB_300001_SM_10006detail6reduce18DeviceReduceKernelINS2_10policy_hubIdyN4cuda3std3__44plusIdEEE10Policy1000EN6thrust24THRUST_300001_SM_1000_NS17counting_iteratorIiNSD_11use_defaultESF_SF_EEyS9_d9integrandEEvT0_PT3_T1_NS0_13GridEvenShareISL_EET2_T4_E12temp_storage+88];
	add.f64 	%fd174, %fd172, %fd173;
	ld.shared.f64 	%fd175, [_ZZN3cub18CUB_300001_SM_10006detail6reduce18DeviceReduceKernelINS2_10policy_hubIdyN4cuda3std3__44plusIdEEE10Policy1000EN6thrust24THRUST_300001_SM_1000_NS17counting_iteratorIiNSD_11use_defaultESF_SF_EEyS9_d9integrandEEvT0_PT3_T1_NS0_13GridEvenShareISL_EET2_T4_E12temp_storage+96];
	add.f64 	%fd176, %fd174, %fd175;
	ld.shared.f64 	%fd177, [_ZZN3cub18CUB_300001_SM_10006detail6reduce18DeviceReduceKernelINS2_10policy_hubIdyN4cuda3std3__44plusIdEEE10Policy1000EN6thrust24THRUST_300001_SM_1000_NS17counting_iteratorIiNSD_11use_defaultESF_SF_EEyS9_d9integrandEEvT0_PT3_T1_NS0_13GridEvenShareISL_EET2_T4_E12temp_storage+104];
	add.f64 	%fd178, %fd176, %fd177;
	ld.shared.f64 	%fd179, [_ZZN3cub18CUB_300001_SM_10006detail6reduce18DeviceReduceKernelINS2_10policy_hubIdyN4cuda3std3__44plusIdEEE10Policy1000EN6thrust24THRUST_300001_SM_1000_NS17counting_iteratorIiNSD_11use_defaultESF_SF_EEyS9_d9integrandEEvT0_PT3_T1_NS0_13GridEvenShareISL_EET2_T4_E12temp_storage+112];
	add.f64 	%fd180, %fd178, %fd179;
	ld.shared.f64 	%fd181, [_ZZN3cub18CUB_300001_SM_10006detail6reduce18DeviceReduceKernelINS2_10policy_hubIdyN4cuda3std3__44plusIdEEE10Policy1000EN6thrust24THRUST_300001_SM_1000_NS17counting_iteratorIiNSD_11use_defaultESF_SF_EEyS9_d9integrandEEvT0_PT3_T1_NS0_13GridEvenShareISL_EET2_T4_E12temp_storage+120];
	add.f64 	%fd182, %fd180, %fd181;
	ld.shared.f64 	%fd183, [_ZZN3cub18CUB_300001_SM_10006detail6reduce18DeviceReduceKernelINS2_10policy_hubIdyN4cuda3std3__44plusIdEEE10Policy1000EN6thrust24THRUST_300001_SM_1000_NS17counting_iteratorIiNSD_11use_defaultESF_SF_EEyS9_d9integrandEEvT0_PT3_T1_NS0_13GridEvenShareISL_EET2_T4_E12temp_storage+128];
	add.f64 	%fd184, %fd182, %fd183;
	ld.shared.f64 	%fd185, [_ZZN3cub18CUB_300001_SM_10006detail6reduce18DeviceReduceKernelINS2_10policy_hubIdyN4cuda3std3__44plusIdEEE10Policy1000EN6thrust24THRUST_300001_SM_1000_NS17counting_iteratorIiNSD_11use_defaultESF_SF_EEyS9_d9integrandEEvT0_PT3_T1_NS0_13GridEvenShareISL_EET2_T4_E12temp_storage+136];
	add.f64 	%fd335, %fd184, %fd185;
$L__BB5_35:
	mov.u32 	%r290, %tid.x;
	setp.ne.s32 	%p55, %r290, 0;
	@%p55 bra 	$L__BB5_37;
	cvta.to.global.u64 	%rd40, %rd7;
	mul.wide.u32 	%rd41, %r3, 8;
	add.s64 	%rd42, %rd40, %rd41;
	st.global.f64 	[%rd42], %fd335;
$L__BB5_37:
	ret;

}
	// .globl	_ZN3cub18CUB_300001_SM_10006detail6reduce28DeviceReduceSingleTileKernelINS2_10policy_hubIdyN4cuda3std3__44plusIdEEE10Policy1000EPdSC_iS9_ddNS7_10__identityEEEvT0_T1_T2_T3_T4_T6_
.visible .entry _ZN3cub18CUB_300001_SM_10006detail6reduce28DeviceReduceSingleTileKernelINS2_10policy_hubIdyN4cuda3std3__44plusIdEEE10Policy1000EPdSC_iS9_ddNS7_10__identityEEEvT0_T1_T2_T3_T4_T6_(
	.param .u64 .ptr .align 1 _ZN3cub18CUB_300001_SM_10006detail6reduce28DeviceReduceSingleTileKernelINS2_10policy_hubIdyN4cuda3std3__44plusIdEEE10Policy1000EPdSC_iS9_ddNS7_10__identityEEEvT0_T1_T2_T3_T4_T6__param_0,
	.param .u64 .ptr .align 1 _ZN3cub18CUB_300001_SM_10006detail6reduce28DeviceReduceSingleTileKernelINS2_10policy_hubIdyN4cuda3std3__44plusIdEEE10Policy1000EPdSC_iS9_ddNS7_10__identityEEEvT0_T1_T2_T3_T4_T6__param_1,
	.param .u32 _ZN3cub18CUB_300001_SM_10006detail6reduce28DeviceReduceSingleTileKernelINS2_10policy_hubIdyN4cuda3std3__44plusIdEEE10Policy1000EPdSC_iS9_ddNS7_10__identityEEEvT0_T1_T2_T3_T4_T6__param_2,
	.param .align 1 .b8 _ZN3cub18CUB_300001_SM_10006detail6reduce28DeviceReduceSingleTileKernelINS2_10policy_hubIdyN4cuda3std3__44plusIdEEE10Policy1000EPdSC_iS9_ddNS7_10__identityEEEvT0_T1_T2_T3_T4_T6__param_3[1],
	.param .f64 _ZN3cub18CUB_300001_SM_10006detail6reduce28DeviceReduceSingleTileKernelINS2_10policy_hubIdyN4cuda3std3__44plusIdEEE10Policy1000EPdSC_iS9_ddNS7_10__identityEEEvT0_T1_T2_T3_T4_T6__param_4,
	.param .align 1 .b8 _ZN3cub18CUB_300001_SM_10006detail6reduce28DeviceReduceSingleTileKernelINS2_10policy_hubIdyN4cuda3std3__44plusIdEEE10Policy1000EPdSC_iS9_ddNS7_10__identityEEEvT0_T1_T2_T3_T4_T6__param_5[1]
)
.maxntid 512
.minnctapersm 1
{
	.reg .pred 	%p<58>;
	.reg .b32 	%r<238>;
	.reg .b64 	%rd<104>;
	.reg .b64 	%fd<232>;
	// demoted variable
	.shared .align 8 .b8 _ZZN3cub18CUB_300001_SM_10006detail6reduce28DeviceReduceSingleTileKernelINS2_10policy_hubIdyN4cuda3std3__44plusIdEEE10Policy1000EPdSC_iS9_ddNS7_10__identityEEEvT0_T1_T2_T3_T4_T6_E12temp_storage[152];
	ld.param.u64 	%rd8, [_ZN3cub18CUB_300001_SM_10006detail6reduce28DeviceReduceSingleTileKernelINS2_10policy_hubIdyN4cuda3std3__44plusIdEEE10Policy1000EPdSC_iS9_ddNS7_10__identityEEEvT0_T1_T2_T3_T4_T6__param_0];
	ld.param.u64 	%rd9, [_ZN3cub18CUB_300001_SM_10006detail6reduce28DeviceReduceSingleTileKernelINS2_10policy_hubIdyN4cuda3std3__44plusIdEEE10Policy1000EPdSC_iS9_ddNS7_10__identityEEEvT0_T1_T2_T3_T4_T6__param_1];
	ld.param.u32 	%r34, [_ZN3cub18CUB_300001_SM_10006detail6reduce28DeviceReduceSingleTileKernelINS2_10policy_hubIdyN4cuda3std3__44plusIdEEE10Policy1000EPdSC_iS9_ddNS7_10__identityEEEvT0_T1_T2_T3_T4_T6__param_2];
	ld.param.f64 	%fd30, [_ZN3cub18CUB_300001_SM_10006detail6reduce28DeviceReduceSingleTileKernelINS2_10policy_hubIdyN4cuda3std3__44plusIdEEE10Policy1000EPdSC_iS9_ddNS7_10__identityEEEvT0_T1_T2_T3_T4_T6__param_4];
	cvta.to.global.u64 	%rd1, %rd9;
	setp.ne.s32 	%p1, %r34, 0;
	@%p1 bra 	$L__BB6_3;
	mov.u32 	%r224, %tid.x;
	setp.ne.s32 	%p57, %r224, 0;
	@%p57 bra 	$L__BB6_39;
	st.global.f64 	[%rd1], %fd30;
	bra.uni 	$L__BB6_39;
$L__BB6_3:
	setp.gt.s32 	%p2, %r34, 3583;
	@%p2 bra 	$L__BB6_21;
	mov.u32 	%r1, %tid.x;
	setp.ge.s32 	%p19, %r1, %r34;
	mov.f64 	%fd223, 0d0000000000000000;
	mov.u32 	%r228, %r1;
	@%p19 bra 	$L__BB6_6;
	mul.wide.u32 	%rd69, %r1, 8;
	add.s64 	%rd68, %rd8, %rd69;
	// begin inline asm
	ld.global.nc.u64 %rd67, [%rd68];
	// end inline asm
	mov.b64 	%fd223, %rd67;
	add.s32 	%r228, %r1, 512;
$L__BB6_6:
	setp.ge.s32 	%p20, %r228, %r34;
	@%p20 bra 	$L__BB6_12;
	not.b32 	%r100, %r228;
	add.s32 	%r4, %r34, %r100;
	and.b32  	%r101, %r4, 1536;
	setp.eq.s32 	%p21, %r101, 1536;
	@%p21 bra 	$L__BB6_10;
	mul.wide.u32 	%rd70, %r228, 8;
	add.s64 	%rd102, %rd8, %rd70;
	shr.u32 	%r102, %r4, 9;
	add.s32 	%r103, %r102, 1;
	and.b32  	%r104, %r103, 3;
	neg.s32 	%r226, %r104;
$L__BB6_9:
	.pragma "nounroll";
	// begin inline asm
	ld.global.nc.u64 %rd71, [%rd102];
	// end inline asm
	mov.b64 	%fd109, %rd71;
	add.f64 	%fd223, %fd223, %fd109;
	add.s32 	%r228, %r228, 512;
	add.s64 	%rd102, %rd102, 4096;
	add.s32 	%r226, %r226, 1;
	setp.ne.s32 	%p22, %r226, 0;
	@%p22 bra 	$L__BB6_9;
$L__BB6_10:
	setp.lt.u32 	%p23, %r4, 1536;
	@%p23 bra 	$L__BB6_12;
$L__BB6_11:
	mul.wide.s32 	%rd81, %r228, 8;
	add.s64 	%rd74, %rd8, %rd81;
	// begin inline asm
	ld.global.nc.u64 %rd73, [%rd74];
	// end inline asm
	mov.b64 	%fd110, %rd73;
	add.f64 	%fd111, %fd223, %fd110;
	add.s64 	%rd76, %rd74, 4096;
	// begin inline asm
	ld.global.nc.u64 %rd75, [%rd76];
	// end inline asm
	mov.b64 	%fd112, %rd75;
	add.f64 	%fd113, %fd111, %fd112;
	add.s64 	%rd78, %rd74, 8192;
	// begin inline asm
	ld.global.nc.u64 %rd77, [%rd78];
	// end inline asm
	mov.b64 	%fd114, %rd77;
	add.f64 	%fd115, %fd113, %fd114;
	add.s64 	%rd80, %rd74, 12288;
	// begin inline asm
	ld.global.nc.u64 %rd79, [%rd80];
	// end inline asm
	mov.b64 	%fd116, %rd79;
	add.f64 	%fd223, %fd115, %fd116;
	add.s32 	%r228, %r228, 2048;
	setp.lt.s32 	%p24, %r228, %r34;
	@%p24 bra 	$L__BB6_11;
$L__BB6_12:
	setp.lt.s32 	%p25, %r34, 512;
	@%p25 bra 	$L__BB6_17;
	// begin inline asm
	mov.u32 %r168, %laneid;
	// end inline asm
	mov.b64 	%rd92, %fd223;
	mov.b64 	{%r170, %r175}, %rd92;
	mov.b32 	%r176, 1;
	mov.b32 	%r217, 31;
	mov.b32 	%r218, -1;
	// begin inline asm
	shfl.sync.down.b32 %r169, %r170, %r176, %r217, %r218;
	// end inline asm
	// begin inline asm
	shfl.sync.down.b32 %r174, %r175, %r176, %r217, %r218;
	// end inline asm
	mov.b64 	%rd93, {%r169, %r174};
	mov.b64 	%fd175, %rd93;
	setp.gt.s32 	%p49, %r168, 30;
	add.f64 	%fd176, %fd223, %fd175;
	selp.f64 	%fd177, %fd223, %fd176, %p49;
	mov.b64 	%rd94, %fd177;
	mov.b64 	{%r180, %r185}, %rd94;
	mov.b32 	%r186, 2;
	// begin inline asm
	shfl.sync.down.b32 %r179, %r180, %r186, %r217, %r218;
	// end inline asm
	// begin inline asm
	shfl.sync.down.b32 %r184, %r185, %r186, %r217, %r218;
	// end inline asm
	mov.b64 	%rd95, {%r179, %r184};
	mov.b64 	%fd178, %rd95;
	setp.gt.s32 	%p50, %r168, 29;
	add.f64 	%fd179, %fd177, %fd178;
	selp.f64 	%fd180, %fd177, %fd179, %p50;
	mov.b64 	%rd96, %fd180;
	mov.b64 	{%r190, %r195}, %rd96;
	mov.b32 	%r196, 4;
	// begin inline asm
	shfl.sync.down.b32 %r189, %r190, %r196, %r217, %r218;
	// end inline asm
	// begin inline asm
	shfl.sync.down.b32 %r194, %r195, %r196, %r217, %r218;
	// end inline asm
	mov.b64 	%rd97, {%r189, %r194};
	mov.b64 	%fd181, %rd97;
	setp.gt.s32 	%p51, %r168, 27;
	add.f64 	%fd182, %fd180, %fd181;
	selp.f64 	%fd183, %fd180, %fd182, %p51;
	mov.b64 	%rd98, %fd183;
	mov.b64 	{%r200, %r205}, %rd98;
	mov.b32 	%r206, 8;
	// begin inline asm
	shfl.sync.down.b32 %r199, %r200, %r206, %r217, %r218;
	// end inline asm
	// begin inline asm
	shfl.sync.down.b32 %r204, %r205, %r206, %r217, %r218;
	// end inline asm
	mov.b64 	%rd99, {%r199, %r204};
	mov.b64 	%fd184, %rd99;
	setp.gt.s32 	%p52, %r168, 23;
	add.f64 	%fd185, %fd183, %fd184;
	selp.f64 	%fd186, %fd183, %fd185, %p52;
	mov.b64 	%rd100, %fd186;
	mov.b64 	{%r210, %r215}, %rd100;
	mov.b32 	%r216, 16;
	// begin inline asm
	shfl.sync.down.b32 %r209, %r210, %r216, %r217, %r218;
	// end inline asm
	// begin inline asm
	shfl.sync.down.b32 %r214, %r215, %r216, %r217, %r218;
	// end inline asm
	mov.b64 	%rd101, {%r209, %r214};
	mov.b64 	%fd187, %rd101;
	setp.gt.s32 	%p53, %r168, 15;
	add.f64 	%fd10, %fd186, %fd187;
	selp.f64 	%fd231, %fd186, %fd10, %p53;
	setp.ne.s32 	%p54, %r168, 0;
	@%p54 bra 	$L__BB6_15;
	shr.u32 	%r219, %r1, 2;
	and.b32  	%r220, %r219, 248;
	mov.u32 	%r221, _ZZN3cub18CUB_300001_SM_10006detail6reduce28DeviceReduceSingleTileKernelINS2_10policy_hubIdyN4cuda3std3__44plusIdEEE10Policy1000EPdSC_iS9_ddNS7_10__identityEEEvT0_T1_T2_T3_T4_T6_E12temp_storage;
	add.s32 	%r222, %r221, %r220;
	st.shared.f64 	[%r222+16], %fd10;
$L__BB6_15:
	bar.sync 	0;
	setp.ne.s32 	%p55, %r1, 0;
	@%p55 bra 	$L__BB6_37;
	ld.shared.f64 	%fd188, [_ZZN3cub18CUB_300001_SM_10006detail6reduce28DeviceReduceSingleTileKernelINS2_10policy_hubIdyN4cuda3std3__44plusIdEEE10Policy1000EPdSC_iS9_ddNS7_10__identityEEEvT0_T1_T2_T3_T4_T6_E12temp_storage+24];
	add.f64 	%fd189, %fd231, %fd188;
	ld.shared.f64 	%fd190, [_ZZN3cub18CUB_300001_SM_10006detail6reduce28DeviceReduceSingleTileKernelINS2_10policy_hubIdyN4cuda3std3__44plusIdEEE10Policy1000EPdSC_iS9_ddNS7_10__identityEEEvT0_T1_T2_T3_T4_T6_E12temp_storage+32];
	add.f64 	%fd191, %fd189, %fd190;
	ld.shared.f64 	%fd192, [_ZZN3cub18CUB_300001_SM_10006detail6reduce28DeviceReduceSingleTileKernelINS2_10policy_hubIdyN4cuda3std3__44plusIdEEE10Policy1000EPdSC_iS9_ddNS7_10__identityEEEvT0_T1_T2_T3_T4_T6_E12temp_storage+40];
	add.f64 	%fd193, %fd191, %fd192;
	ld.shared.f64 	%fd194, [_ZZN3cub18CUB_300001_SM_10006detail6reduce28DeviceReduceSingleTileKernelINS2_10policy_hubIdyN4cuda3std3__44plusIdEEE10Policy1000EPdSC_iS9_ddNS7_10__identityEEEvT0_T1_T2_T3_T4_T6_E12temp_storage+48];
	add.f64 	%fd195, %fd193, %fd194;
	ld.shared.f64 	%fd196, [_ZZN3cub18CUB_300001_SM_10006detail6reduce28DeviceReduceSingleTileKernelINS2_10policy_hubIdyN4cuda3std3__44plusIdEEE10Policy1000EPdSC_iS9_ddNS7_10__identityEEEvT0_T1_T2_T3_T4_T6_E12temp_storage+56];
	add.f64 	%fd197, %fd195, %fd196;
	ld.shared.f64 	%fd198, [_ZZN3cub18CUB_300001_SM_10006detail6reduce28DeviceReduceSingleTileKernelINS2_10policy_hubIdyN4cuda3std3__44plusIdEEE10Policy1000EPdSC_iS9_ddNS7_10__identityEEEvT0_T1_T2_T3_T4_T6_E12temp_storage+64];
	add.f64 	%fd199, %fd197, %fd198;
	ld.shared.f64 	%fd200, [_ZZN3cub18CUB_300001_SM_10006detail6reduce28DeviceReduceSingleTileKernelINS2_10policy_hubIdyN4cuda3std3__44plusIdEEE10Policy1000EPdSC_iS9_ddNS7_10__identityEEEvT0_T1_T2_T3_T4_T6_E12temp_storage+72];
	add.f64 	%fd201, %fd199, %fd200;
	ld.shared.f64 	%fd202, [_ZZN3cub18CUB_300001_SM_10006detail6reduce28DeviceReduceSingleTileKernelINS2_10policy_hubIdyN4cuda3std3__44plusIdEEE10Policy1000EPdSC_iS9_ddNS7_10__identityEEEvT0_T1_T2_T3_T4_T6_E12temp_storage+80];
	add.f64 	%fd203, %fd201, %fd202;
	ld.shared.f64 	%fd204, [_ZZN3cub18CUB_300001_SM_10006detail6reduce28DeviceReduceSingleTileKernelINS2_10policy_hubIdyN4cuda3std3__44plusIdEEE10Policy1000EPdSC_iS9_ddNS7_10__identityEEEvT0_T1_T2_T3_T4_T6_E12temp_storage+88];
	add.f64 	%fd205, %fd203, %fd204;
	ld.shared.f64 	%fd206, [_ZZN3cub18CUB_300001_SM_10006detail6reduce28DeviceReduceSingleTileKernelINS2_10policy_hubIdyN4cuda3std3__44plusIdEEE10Policy1000EPdSC_iS9_ddNS7_10__identityEEEvT0_T1_T2_T3_T4_T6_E12temp_storage+96];
	add.f64 	%fd207, %fd205, %fd206;
	ld.shared.f64 	%fd208, [_ZZN3cub18CUB_300001_SM_10006detail6reduce28DeviceReduceSingleTileKernelINS2_10policy_hubIdyN4cuda3std3__44plusIdEEE10Policy1000EPdSC_iS9_ddNS7_10__identityEEEvT0_T1_T2_T3_T4_T6_E12temp_storage+104];
	add.f64 	%fd209, %fd207, %fd208;
	ld.shared.f64 	%fd210, [_ZZN3cub18CUB_300001_SM_10006detail6reduce28DeviceReduceSingleTileKernelINS2_10policy_hubIdyN4cuda3std3__44plusIdEEE10Policy1000EPdSC_iS9_ddNS7_10__identityEEEvT0_T1_T2_T3_T4_T6_E12temp_storage+112];
	add.f64 	%fd211, %fd209, %fd210;
	ld.shared.f64 	%fd212, [_ZZN3cub18CUB_300001_SM_10006detail6reduce28DeviceReduceSingleTileKernelINS2_10policy_hubIdyN4cuda3std3__44plusIdEEE10Policy1000EPdSC_iS9_ddNS7_10__identityEEEvT0_T1_T2_T3_T4_T6_E12temp_storage+120];
	add.f64 	%fd213, %fd211, %fd212;
	ld.shared.f64 	%fd214, [_ZZN3cub18CUB_300001_SM_10006detail6reduce28DeviceReduceSingleTileKernelINS2_10policy_hubIdyN4cuda3std3__44plusIdEEE10Policy1000EPdSC_iS9_ddNS7_10__identityEEEvT0_T1_T2_T3_T4_T6_E12temp_storage+128];
	add.f64 	%fd215, %fd213, %fd214;
	ld.shared.f64 	%fd216, [_ZZN3cub18CUB_300001_SM_10006detail6reduce28DeviceReduceSingleTileKernelINS2_10policy_hubIdyN4cuda3std3__44plusIdEEE10Policy1000EPdSC_iS9_ddNS7_10__identityEEEvT0_T1_T2_T3_T4_T6_E12temp_storage+136];
	add.f64 	%fd231, %fd215, %fd216;
	bra.uni 	$L__BB6_37;
$L__BB6_17:
	// begin inline asm
	mov.u32 %r105, %laneid;
	// end inline asm
	and.b32  	%r156, %r1, 992;
	add.s32 	%r157, %r156, 32;
	setp.gt.s32 	%p26, %r157, %r34;
	not.b32 	%r158, %r156;
	add.s32 	%r159, %r34, %r158;
	selp.b32 	%r154, %r159, 31, %p26;
	mov.b64 	%rd82, %fd223;
	mov.b64 	{%r107, %r112}, %rd82;
	mov.b32 	%r113, 1;
	mov.b32 	%r155, -1;
	// begin inline asm
	shfl.sync.down.b32 %r106, %r107, %r113, %r154, %r155;
	// end inline asm
	// begin inline asm
	shfl.sync.down.b32 %r111, %r112, %r113, %r154, %r155;
	// end inline asm
	mov.b64 	%rd83, {%r106, %r111};
	mov.b64 	%fd117, %rd83;
	setp.lt.s32 	%p27, %r105, %r154;
	add.f64 	%fd118, %fd223, %fd117;
	selp.f64 	%fd119, %fd118, %fd223, %p27;
	mov.b64 	%rd84, %fd119;
	mov.b64 	{%r117, %r122}, %rd84;
	mov.b32 	%r123, 2;
	// begin inline asm
	shfl.sync.down.b32 %r116, %r117, %r123, %r154, %r155;
	// end inline asm
	// begin inline asm
	shfl.sync.down.b32 %r121, %r122, %r123, %r154, %r155;
	// end inline asm
	mov.b64 	%rd85, {%r116, %r121};
	mov.b64 	%fd120, %rd85;
	add.s32 	%r160, %r105, 2;
	setp.gt.s32 	%p28, %r160, %r154;
	add.f64 	%fd121, %fd119, %fd120;
	selp.f64 	%fd122, %fd119, %fd121, %p28;
	mov.b64 	%rd86, %fd122;
	mov.b64 	{%r127, %r132}, %rd86;
	mov.b32 	%r133, 4;
	// begin inline asm
	shfl.sync.down.b32 %r126, %r127, %r133, %r154, %r155;
	// end inline asm
	// begin inline asm
	shfl.sync.down.b32 %r131, %r132, %r133, %r154, %r155;
	// end inline asm
	mov.b64 	%rd87, {%r126, %r131};
	mov.b64 	%fd123, %rd87;
	add.s32 	%r161, %r105, 4;
	setp.gt.s32 	%p29, %r161, %r154;
	add.f64 	%fd124, %fd122, %fd123;
	selp.f64 	%fd125, %fd122, %fd124, %p29;
	mov.b64 	%rd88, %fd125;
	mov.b64 	{%r137, %r142}, %rd88;
	mov.b32 	%r143, 8;
	// begin inline asm
	shfl.sync.down.b32 %r136, %r137, %r143, %r154, %r155;
	// end inline asm
	// begin inline asm
	shfl.sync.down.b32 %r141, %r142, %r143, %r154, %r155;
	// end inline asm
	mov.b64 	%rd89, {%r136, %r141};
	mov.b64 	%fd126, %rd89;
	add.s32 	%r162, %r105, 8;
	setp.gt.s32 	%p30, %r162, %r154;
	add.f64 	%fd127, %fd125, %fd126;
	selp.f64 	%fd128, %fd125, %fd127, %p30;
	mov.b64 	%rd90, %fd128;
	mov.b64 	{%r147, %r152}, %rd90;
	mov.b32 	%r153, 16;
	// begin inline asm
	shfl.sync.down.b32 %r146, %r147, %r153, %r154, %r155;
	// end inline asm
	// begin inline asm
	shfl.sync.down.b32 %r151, %r152, %r153, %r154, %r155;
	// end inline asm
	mov.b64 	%rd91, {%r146, %r151};
	mov.b64 	%fd129, %rd91;
	add.s32 	%r163, %r105, 16;
	setp.gt.s32 	%p31, %r163, %r154;
	add.f64 	%fd130, %fd128, %fd129;
	selp.f64 	%fd231, %fd128, %fd130, %p31;
	setp.ne.s32 	%p32, %r105, 0;
	@%p32 bra 	$L__BB6_19;
	shr.u32 	%r164, %r1, 2;
	and.b32  	%r165, %r164, 248;
	mov.u32 	%r166, _ZZN3cub18CUB_300001_SM_10006detail6reduce28DeviceReduceSingleTileKernelINS2_10policy_hubIdyN4cuda3std3__44plusIdEEE10Policy1000EPdSC_iS9_ddNS7_10__identityEEEvT0_T1_T2_T3_T4_T6_E12temp_storage;
	add.s32 	%r167, %r166, %r165;
	st.shared.f64 	[%r167+16], %fd231;
$L__BB6_19:
	bar.sync 	0;
	setp.ne.s32 	%p33, %r1, 0;
	@%p33 bra 	$L__BB6_37;
	setp.gt.s32 	%p34, %r34, 32;
	ld.shared.f64 	%fd131, [_ZZN3cub18CUB_300001_SM_10006detail6reduce28DeviceReduceSingleTileKernelINS2_10policy_hubIdyN4cuda3std3__44plusIdEEE10Policy1000EPdSC_iS9_ddNS7_10__identityEEEvT0_T1_T2_T3_T4_T6_E12temp_storage+24];
	add.f64 	%fd132, %fd231, %fd131;
	selp.f64 	%fd133, %fd132, %fd231, %p34;
	setp.gt.s32 	%p35, %r34, 64;
	ld.shared.f64 	%fd134, [_ZZN3cub18CUB_300001_SM_10006detail6reduce28DeviceReduceSingleTileKernelINS2_10policy_hubIdyN4cuda3std3__44plusIdEEE10Policy1000EPdSC_iS9_ddNS7_10__identityEEEvT0_T1_T2_T3_T4_T6_E12temp_storage+32];
	add.f64 	%fd135, %fd134, %fd133;
	selp.f64 	%fd136, %fd135, %fd133, %p35;
	setp.gt.s32 	%p36, %r34, 96;
	ld.shared.f64 	%fd137, [_ZZN3cub18CUB_300001_SM_10006detail6reduce28DeviceReduceSingleTileKernelINS2_10policy_hubIdyN4cuda3std3__44plusIdEEE10Policy1000EPdSC_iS9_ddNS7_10__identityEEEvT0_T1_T2_T3_T4_T6_E12temp_storage+40];
	add.f64 	%fd138, %fd137, %fd136;
	selp.f64 	%fd139, %fd138, %fd136, %p36;
	setp.gt.s32 	%p37, %r34, 128;
	ld.shared.f64 	%fd140, [_ZZN3cub18CUB_300001_SM_10006detail6reduce28DeviceReduceSingleTileKernelINS2_10policy_hubIdyN4cuda3std3__44plusIdEEE10Policy1000EPdSC_iS9_ddNS7_10__identityEEEvT0_T1_T2_T3_T4_T6_E12temp_storage+48];
	add.f64 	%fd141, %fd140, %fd139;
	selp.f64 	%fd142, %fd141, %fd139, %p37;
	setp.gt.s32 	%p38, %r34, 160;
	ld.shared.f64 	%fd143, [_ZZN3cub18CUB_300001_SM_10006detail6reduce28DeviceReduceSingleTileKernelINS2_10policy_hubIdyN4cuda3std3__44plusIdEEE10Policy1000EPdSC_iS9_ddNS7_10__identityEEEvT0_T1_T2_T3_T4_T6_E12temp_storage+56];
	add.f64 	%fd144, %fd143, %fd142;
	selp.f64 	%fd145, %fd144, %fd142, %p38;
	setp.gt.s32 	%p39, %r34, 192;
	ld.shared.f64 	%fd146, [_ZZN3cub18CUB_300001_SM_10006detail6reduce28DeviceReduceSingleTileKernelINS2_10policy_hubIdyN4cuda3std3__44plusIdEEE10Policy1000EPdSC_iS9_ddNS7_10__identityEEEvT0_T1_T2_T3_T4_T6_E12temp_storage+64];
	add.f64 	%fd147, %fd146, %fd145;
	selp.f64 	%fd148, %fd147, %fd145, %p39;
	setp.gt.s32 	%p40, %r34, 224;
	ld.shared.f64 	%fd149, [_ZZN3cub18CUB_300001_SM_10006detail6reduce28DeviceReduceSingleTileKernelINS2_10policy_hubIdyN4cuda3std3__44plusIdEEE10Policy1000EPdSC_iS9_ddNS7_10__identityEEEvT0_T1_T2_T3_T4_T6_E12temp_storage+72];
	add.f64 	%fd150, %fd149, %fd148;
	selp.f64 	%fd151, %fd150, %fd148, %p40;
	setp.gt.s32 	%p41, %r34, 256;
	ld.shared.f64 	%fd152, [_ZZN3cub18CUB_300001_SM_10006detail6reduce28DeviceReduceSingleTileKernelINS2_10policy_hubIdyN4cuda3std3__44plusIdEEE10Policy1000EPdSC_iS9_ddNS7_10__identityEEEvT0_T1_T2_T3_T4_T6_E12temp_storage+80];
	add.f64 	%fd153, %fd152, %fd151;
	selp.f64 	%fd154, %fd153, %fd151, %p41;
	setp.gt.s32 	%p42, %r34, 288;
	ld.shared.f64 	%fd155, [_ZZN3cub18CUB_300001_SM_10006detail6reduce28DeviceReduceSingleTileKernelINS2_10policy_hubIdyN4cuda3std3__44plusIdEEE10Policy1000EPdSC_iS9_ddNS7_10__identityEEEvT0_T1_T2_T3_T4_T6_E12temp_storage+88];
	add.f64 	%fd156, %fd155, %fd154;
	selp.f64 	%fd157, %fd156, %fd154, %p42;
	setp.gt.s32 	%p43, %r34, 320;
	ld.shared.f64 	%fd158, [_ZZN3cub18CUB_300001_SM_10006detail6reduce28DeviceReduceSingleTileKernelINS2_10policy_hubIdyN4cuda3std3__44plusIdEEE10Policy1000EPdSC_iS9_ddNS7_10__identityEEEvT0_T1_T2_T3_T4_T6_E12temp_storage+96];
	add.f64 	%fd159, %fd158, %fd157;
	selp.f64 	%fd160, %fd159, %fd157, %p43;
	setp.gt.s32 	%p44, %r34, 352;
	ld.shared.f64 	%fd161, [_ZZN3cub18CUB_300001_SM_10006detail6reduce28DeviceReduceSingleTileKernelINS2_10policy_hubIdyN4cuda3std3__44plusIdEEE10Policy1000EPdSC_iS9_ddNS7_10__identityEEEvT0_T1_T2_T3_T4_T6_E12temp_storage+104];
	add.f64 	%fd162, %fd161, %fd160;
	selp.f64 	%fd163, %fd162, %fd160, %p44;
	setp.gt.s32 	%p45, %r34, 384;
	ld.shared.f64 	%fd164, [_ZZN3cub18CUB_300001_SM_10006detail6reduce28DeviceReduceSingleTileKernelINS2_10policy_hubIdyN4cuda3std3__44plusIdEEE10Policy1000EPdSC_iS9_ddNS7_10__identityEEEvT0_T1_T2_T3_T4_T6_E12temp_storage+112];
	add.f64 	%fd165, %fd164, %fd163;
	selp.f64 	%fd166, %fd165, %fd163, %p45;
	setp.gt.s32 	%p46, %r34, 416;
	ld.shared.f64 	%fd167, [_ZZN3cub18CUB_300001_SM_10006detail6reduce28DeviceReduceSingleTileKernelINS2_10policy_hubIdyN4cuda3std3__44plusIdEEE10Policy1000EPdSC_iS9_ddNS7_10__identityEEEvT0_T1_T2_T3_T4_T6_E12temp_storage+120];
	add.f64 	%fd168, %fd167, %fd166;
	selp.f64 	%fd169, %fd168, %fd166, %p46;
	setp.gt.s32 	%p47, %r34, 448;
	ld.shared.f64 	%fd170, [_ZZN3cub18CUB_300001_SM_10006detail6reduce28DeviceReduceSingleTileKernelINS2_10policy_hubIdyN4cuda3std3__44plusIdEEE10Policy1000EPdSC_iS9_ddNS7_10__identityEEEvT0_T1_T2_T3_T4_T6_E12temp_storage+128];
	add.f64 	%fd171, %fd170, %fd169;
	selp.f64 	%fd172, %fd171, %fd169, %p47;
	setp.gt.s32 	%p48, %r34, 480;
	ld.shared.f64 	%fd173, [_ZZN3cub18CUB_300001_SM_10006detail6reduce28DeviceReduceSingleTileKernelINS2_10policy_hubIdyN4cuda3std3__44plusIdEEE10Policy1000EPdSC_iS9_ddNS7_10__identityEEEvT0_T1_T2_T3_T4_T6_E12temp_storage+136];
	add.f64 	%fd174, %fd173, %fd172;
	selp.f64 	%fd231, %fd174, %fd172, %p48;
	bra.uni 	$L__BB6_37;
$L__BB6_21:
	mov.u32 	%r13, %tid.x;
	mul.wide.u32 	%rd24, %r13, 8;
	add.s64 	%rd11, %rd8, %rd24;
	// begin inline asm
	ld.global.nc.u64 %rd10, [%rd11];
	// end inline asm
	mov.b64 	%fd31, %rd10;
	add.s64 	%rd13, %rd11, 4096;
	// begin inline asm
	ld.global.nc.u64 %rd12, [%rd13];
	// end inline asm
	mov.b64 	%fd32, %rd12;
	add.s64 	%rd15, %rd11, 8192;
	// begin inline asm
	ld.global.nc.u64 %rd14, [%rd15];
	// end inline asm
	mov.b64 	%fd33, %rd14;
	add.s64 	%rd17, %rd11, 12288;
	// begin inline asm
	ld.global.nc.u64 %rd16, [%rd17];
	// end inline asm
	mov.b64 	%fd34, %rd16;
	add.s64 	%rd19, %rd11, 16384;
	// begin inline asm
	ld.global.nc.u64 %rd18, [%rd19];
	// end inline asm
	mov.b64 	%fd35, %rd18;
	add.s64 	%rd21, %rd11, 20480;
	// begin inline asm
	ld.global.nc.u64 %rd20, [%rd21];
	// end inline asm
	mov.b64 	%fd36, %rd20;
	add.s64 	%rd23, %rd11, 24576;
	// begin inline asm
	ld.global.nc.u64 %rd22, [%rd23];
	// end inline asm
	mov.b64 	%fd37, %rd22;
	add.f64 	%fd38, %fd31, %fd32;
	add.f64 	%fd39, %fd38, %fd33;
	add.f64 	%fd40, %fd39, %fd34;
	add.f64 	%fd41, %fd40, %fd35;
	add.f64 	%fd42, %fd41, %fd36;
	add.f64 	%fd230, %fd42, %fd37;
	setp.lt.u32 	%p3, %r34, 7168;
	mov.b32 	%r231, 3584;
	@%p3 bra 	$L__BB6_25;
	add.s32 	%r14, %r34, -3584;
	mov.b32 	%r231, 3584;
$L__BB6_23:
	add.s32 	%r37, %r231, %r13;
	mul.wide.u32 	%rd39, %r37, 8;
	add.s64 	%rd26, %rd8, %rd39;
	// begin inline asm
	ld.global.nc.u64 %rd25, [%rd26];
	// end inline asm
	mov.b64 	%fd43, %rd25;
	add.s64 	%rd28, %rd26, 4096;
	// begin inline asm
	ld.global.nc.u64 %rd27, [%rd28];
	// end inline asm
	mov.b64 	%fd44, %rd27;
	add.s64 	%rd30, %rd26, 8192;
	// begin inline asm
	ld.global.nc.u64 %rd29, [%rd30];
	// end inline asm
	mov.b64 	%fd45, %rd29;
	add.s64 	%rd32, %rd26, 12288;
	// begin inline asm
	ld.global.nc.u64 %rd31, [%rd32];
	// end inline asm
	mov.b64 	%fd46, %rd31;
	add.s64 	%rd34, %rd26, 16384;
	// begin inline asm
	ld.global.nc.u64 %rd33, [%rd34];
	// end inline asm
	mov.b64 	%fd47, %rd33;
	add.s64 	%rd36, %rd26, 20480;
	// begin inline asm
	ld.global.nc.u64 %rd35, [%rd36];
	// end inline asm
	mov.b64 	%fd48, %rd35;
	add.s64 	%rd38, %rd26, 24576;
	// begin inline asm
	ld.global.nc.u64 %rd37, [%rd38];
	// end inline asm
	mov.b64 	%fd49, %rd37;
	add.f64 	%fd50, %fd230, %fd43;
	add.f64 	%fd51, %fd50, %fd44;
	add.f64 	%fd52, %fd51, %fd45;
	add.f64 	%fd53, %fd52, %fd46;
	add.f64 	%fd54, %fd53, %fd47;
	add.f64 	%fd55, %fd54, %fd48;
	add.f64 	%fd230, %fd55, %fd49;
	sub.s32 	%r38, %r34, %r231;
	setp.lt.s32 	%p4, %r38, 3584;
	@%p4 bra 	$L__BB6_33;
	add.s32 	%r231, %r231, 3584;
	setp.le.s32 	%p5, %r231, %r14;
	@%p5 bra 	$L__BB6_23;
$L__BB6_25:
	setp.le.s32 	%p6, %r34, %r231;
	@%p6 bra 	$L__BB6_33;
	sub.s32 	%r18, %r34, %r231;
	setp.ge.s32 	%p7, %r13, %r18;
	@%p7 bra 	$L__BB6_33;
	not.b32 	%r39, %r13;
	add.s32 	%r40, %r34, %r39;
	sub.s32 	%r19, %r40, %r231;
	and.b32  	%r41, %r19, 1536;
	setp.eq.s32 	%p8, %r41, 1536;
	mov.u32 	%r235, %r13;
	@%p8 bra 	$L__BB6_30;
	add.s32 	%r233, %r13, %r231;
	shr.u32 	%r42, %r19, 9;
	add.s32 	%r43, %r42, 1;
	and.b32  	%r44, %r43, 3;
	neg.s32 	%r232, %r44;
	mov.u32 	%r235, %r13;
$L__BB6_29:
	.pragma "nounroll";
	mul.wide.u32 	%rd42, %r233, 8;
	add.s64 	%rd41, %rd8, %rd42;
	// begin inline asm
	ld.global.nc.u64 %rd40, [%rd41];
	// end inline asm
	mov.b64 	%fd57, %rd40;
	add.f64 	%fd230, %fd230, %fd57;
	add.s32 	%r235, %r235, 512;
	add.s32 	%r233, %r233, 512;
	add.s32 	%r232, %r232, 1;
	setp.ne.s32 	%p9, %r232, 0;
	@%p9 bra 	$L__BB6_29;
$L__BB6_30:
	setp.lt.u32 	%p10, %r19, 1536;
	@%p10 bra 	$L__BB6_33;
	cvt.u64.u32 	%rd43, %r235;
	cvt.u64.u32 	%rd44, %r231;
	add.s64 	%rd45, %rd43, %rd44;
	shl.b64 	%rd46, %rd45, 3;
	add.s64 	%rd47, %rd46, %rd8;
	add.s64 	%rd103, %rd47, 8192;
	add.s32 	%r236, %r235, %r231;
$L__BB6_32:
	mul.wide.u32 	%rd56, %r236, 8;
	add.s64 	%rd49, %rd8, %rd56;
	// begin inline asm
	ld.global.nc.u64 %rd48, [%rd49];
	// end inline asm
	mov.b64 	%fd58, %rd48;
	add.f64 	%fd59, %fd230, %fd58;
	add.s64 	%rd51, %rd103, -4096;
	// begin inline asm
	ld.global.nc.u64 %rd50, [%rd51];
	// end inline asm
	mov.b64 	%fd60, %rd50;
	add.f64 	%fd61, %fd59, %fd60;
	// begin inline asm
	ld.global.nc.u64 %rd52, [%rd103];
	// end inline asm
	mov.b64 	%fd62, %rd52;
	add.f64 	%fd63, %fd61, %fd62;
	add.s64 	%rd55, %rd103, 4096;
	// begin inline asm
	ld.global.nc.u64 %rd54, [%rd55];
	// end inline asm
	mov.b64 	%fd64, %rd54;
	add.f64 	%fd230, %fd63, %fd64;
	add.s32 	%r235, %r235, 2048;
	add.s64 	%rd103, %rd103, 16384;
	add.s32 	%r236, %r236, 2048;
	setp.lt.s32 	%p11, %r235, %r18;
	@%p11 bra 	$L__BB6_32;
$L__BB6_33:
	// begin inline asm
	mov.u32 %r45, %laneid;
	// end inline asm
	mov.b64 	%rd57, %fd230;
	mov.b64 	{%r47, %r52}, %rd57;
	mov.b32 	%r53, 1;
	mov.b32 	%r94, 31;
	mov.b32 	%r95, -1;
	// begin inline asm
	shfl.sync.down.b32 %r46, %r47, %r53, %r94, %r95;
	// end inline asm
	// begin inline asm
	shfl.sync.down.b32 %r51, %r52, %r53, %r94, %r95;
	// end inline asm
	mov.b64 	%rd58, {%r46, %r51};
	mov.b64 	%fd65, %rd58;
	setp.gt.s32 	%p12, %r45, 30;
	add.f64 	%fd66, %fd230, %fd65;
	selp.f64 	%fd67, %fd230, %fd66, %p12;
	mov.b64 	%rd59, %fd67;
	mov.b64 	{%r57, %r62}, %rd59;
	mov.b32 	%r63, 2;
	// begin inline asm
	shfl.sync.down.b32 %r56, %r57, %r63, %r94, %r95;
	// end inline asm
	// begin inline asm
	shfl.sync.down.b32 %r61, %r62, %r63, %r94, %r95;
	// end inline asm
	mov.b64 	%rd60, {%r56, %r61};
	mov.b64 	%fd68, %rd60;
	setp.gt.s32 	%p13, %r45, 29;
	add.f64 	%fd69, %fd67, %fd68;
	selp.f64 	%fd70, %fd67, %fd69, %p13;
	mov.b64 	%rd61, %fd70;
	mov.b64 	{%r67, %r72}, %rd61;
	mov.b32 	%r73, 4;
	// begin inline asm
	shfl.sync.down.b32 %r66, %r67, %r73, %r94, %r95;
	// end inline asm
	// begin inline asm
	shfl.sync.down.b32 %r71, %r72, %r73, %r94, %r95;
	// end inline asm
	mov.b64 	%rd62, {%r66, %r71};
	mov.b64 	%fd71, %rd62;
	setp.gt.s32 	%p14, %r45, 27;
	add.f64 	%fd72, %fd70, %fd71;
	selp.f64 	%fd73, %fd70, %fd72, %p14;
	mov.b64 	%rd63, %fd73;
	mov.b64 	{%r77, %r82}, %rd63;
	mov.b32 	%r83, 8;
	// begin inline asm
	shfl.sync.down.b32 %r76, %r77, %r83, %r94, %r95;
	// end inline asm
	// begin inline asm
	shfl.sync.down.b32 %r81, %r82, %r83, %r94, %r95;
	// end inline asm
	mov.b64 	%rd64, {%r76, %r81};
	mov.b64 	%fd74, %rd64;
	setp.gt.s32 	%p15, %r45, 23;
	add.f64 	%fd75, %fd73, %fd74;
	selp.f64 	%fd76, %fd73, %fd75, %p15;
	mov.b64 	%rd65, %fd76;
	mov.b64 	{%r87, %r92}, %rd65;
	mov.b32 	%r93, 16;
	// begin inline asm
	shfl.sync.down.b32 %r86, %r87, %r93, %r94, %r95;
	// end inline asm
	// begin inline asm
	shfl.sync.down.b32 %r91, %r92, %r93, %r94, %r95;
	// end inline asm
	mov.b64 	%rd66, {%r86, %r91};
	mov.b64 	%fd77, %rd66;
	setp.gt.s32 	%p16, %r45, 15;
	add.f64 	%fd26, %fd76, %fd77;
	selp.f64 	%fd231, %fd76, %fd26, %p16;
	setp.ne.s32 	%p17, %r45, 0;
	@%p17 bra 	$L__BB6_35;
	shr.u32 	%r96, %r13, 2;
	and.b32  	%r97, %r96, 248;
	mov.u32 	%r98, _ZZN3cub18CUB_300001_SM_10006detail6reduce28DeviceReduceSingleTileKernelINS2_10policy_hubIdyN4cuda3std3__44plusIdEEE10Policy1000EPdSC_iS9_ddNS7_10__identityEEEvT0_T1_T2_T3_T4_T6_E12temp_storage;
	add.s32 	%r99, %r98, %r97;
	st.shared.f64 	[%r99+16], %fd26;
$L__BB6_35:
	bar.sync 	0;
	setp.ne.s32 	%p18, %r13, 0;
	@%p18 bra 	$L__BB6_37;
	ld.shared.f64 	%fd78, [_ZZN3cub18CUB_300001_SM_10006detail6reduce28DeviceReduceSingleTileKernelINS2_10policy_hubIdyN4cuda3std3__44plusIdEEE10Policy1000EPdSC_iS9_ddNS7_10__identityEEEvT0_T1_T2_T3_T4_T6_E12temp_storage+24];
	add.f64 	%fd79, %fd231, %fd78;
	ld.shared.f64 	%fd80, [_ZZN3cub18CUB_300001_SM_10006detail6reduce28DeviceReduceSingleTileKernelINS2_10policy_hubIdyN4cuda3std3__44plusIdEEE10Policy1000EPdSC_iS9_ddNS7_10__identityEEEvT0_T1_T2_T3_T4_T6_E12temp_storage+32];
	add.f64 	%fd81, %fd79, %fd80;
	ld.shared.f64 	%fd82, [_ZZN3cub18CUB_300001_SM_10006detail6reduce28DeviceReduceSingleTileKernelINS2_10policy_hubIdyN4cuda3std3__44plusIdEEE10Policy1000EPdSC_iS9_ddNS7_10__identityEEEvT0_T1_T2_T3_T4_T6_E12temp_storage+40];
	add.f64 	%fd83, %fd81, %fd82;
	ld.shared.f64 	%fd84, [_ZZN3cub18CUB_300001_SM_10006detail6reduce28DeviceReduceSingleTileKernelINS2_10policy_hubIdyN4cuda3std3__44plusIdEEE10Policy1000EPdSC_iS9_ddNS7_10__identityEEEvT0_T1_T2_T3_T4_T6_E12temp_storage+48];
	add.f64 	%fd85, %fd83, %fd84;
	ld.shared.f64 	%fd86, [_ZZN3cub18CUB_300001_SM_10006detail6reduce28DeviceReduceSingleTileKernelINS2_10policy_hubIdyN4cuda3std3__44plusIdEEE10Policy1000EPdSC_iS9_ddNS7_10__identityEEEvT0_T1_T2_T3_T4_T6_E12temp_storage+56];
	add.f64 	%fd87, %fd85, %fd86;
	ld.shared.f64 	%fd88, [_ZZN3cub18CUB_300001_SM_10006detail6reduce28DeviceReduceSingleTileKernelINS2_10policy_hubIdyN4cuda3std3__44plusIdEEE10Policy1000EPdSC_iS9_ddNS7_10__identityEEEvT0_T1_T2_T3_T4_T6_E12temp_storage+64];
	add.f64 	%fd89, %fd87, %fd88;
	ld.shared.f64 	%fd90, [_ZZN3cub18CUB_300001_SM_10006detail6reduce28DeviceReduceSingleTileKernelINS2_10policy_hubIdyN4cuda3std3__44plusIdEEE10Policy1000EPdSC_iS9_ddNS7_10__identityEEEvT0_T1_T2_T3_T4_T6_E12temp_storage+72];
	add.f64 	%fd91, %fd89, %fd90;
	ld.shared.f64 	%fd92, [_ZZN3cub18CUB_300001_SM_10006detail6reduce28DeviceReduceSingleTileKernelINS2_10policy_hubIdyN4cuda3std3__44plusIdEEE10Policy1000EPdSC_iS9_ddNS7_10__identityEEEvT0_T1_T2_T3_T4_T6_E12temp_storage+80];
	add.f64 	%fd93, %fd91, %fd92;
	ld.shared.f64 	%fd94, [_ZZN3cub18CUB_300001_SM_10006detail6reduce28DeviceReduceSingleTileKernelINS2_10policy_hubIdyN4cuda3std3__44plusIdEEE10Policy1000EPdSC_iS9_ddNS7_10__identityEEEvT0_T1_T2_T3_T4_T6_E12temp_storage+88];
	add.f64 	%fd95, %fd93, %fd94;
	ld.shared.f64 	%fd96, [_ZZN3cub18CUB_300001_SM_10006detail6reduce28DeviceReduceSingleTileKernelINS2_10policy_hubIdyN4cuda3std3__44plusIdEEE10Policy1000EPdSC_iS9_ddNS7_10__identityEEEvT0_T1_T2_T3_T4_T6_E12temp_storage+96];
	add.f64 	%fd97, %fd95, %fd96;
	ld.shared.f64 	%fd98, [_ZZN3cub18CUB_300001_SM_10006detail6reduce28DeviceReduceSingleTileKernelINS2_10policy_hubIdyN4cuda3std3__44plusIdEEE10Policy1000EPdSC_iS9_ddNS7_10__identityEEEvT0_T1_T2_T3_T4_T6_E12temp_storage+104];
	add.f64 	%fd99, %fd97, %fd98;
	ld.shared.f64 	%fd100, [_ZZN3cub18CUB_300001_SM_10006detail6reduce28DeviceReduceSingleTileKernelINS2_10policy_hubIdyN4cuda3std3__44plusIdEEE10Policy1000EPdSC_iS9_ddNS7_10__identityEEEvT0_T1_T2_T3_T4_T6_E12temp_storage+112];
	add.f64 	%fd101, %fd99, %fd100;
	ld.shared.f64 	%fd102, [_ZZN3cub18CUB_300001_SM_10006detail6reduce28DeviceReduceSingleTileKernelINS2_10policy_hubIdyN4cuda3std3__44plusIdEEE10Policy1000EPdSC_iS9_ddNS7_10__identityEEEvT0_T1_T2_T3_T4_T6_E12temp_storage+120];
	add.f64 	%fd103, %fd101, %fd102;
	ld.shared.f64 	%fd104, [_ZZN3cub18CUB_300001_SM_10006detail6reduce28DeviceReduceSingleTileKernelINS2_10policy_hubIdyN4cuda3std3__44plusIdEEE10Policy1000EPdSC_iS9_ddNS7_10__identityEEEvT0_T1_T2_T3_T4_T6_E12temp_storage+128];
	add.f64 	%fd105, %fd103, %fd104;
	ld.shared.f64 	%fd106, [_ZZN3cub18CUB_300001_SM_10006detail6reduce28DeviceReduceSingleTileKernelINS2_10policy_hubIdyN4cuda3std3__44plusIdEEE10Policy1000EPdSC_iS9_ddNS7_10__identityEEEvT0_T1_T2_T3_T4_T6_E12temp_storage+136];
	add.f64 	%fd231, %fd105, %fd106;
$L__BB6_37:
	mov.u32 	%r223, %tid.x;
	setp.ne.s32 	%p56, %r223, 0;
	@%p56 bra 	$L__BB6_39;
	add.f64 	%fd217, %fd30, %fd231;
	st.global.f64 	[%rd1], %fd217;
$L__BB6_39:
	ret;

}


// ===== COMPILED SASS (sm_100) =====

	.target	sm_100

	.elftype	@"ET_EXEC"


//--------------------- .note.nv.tkinfo           --------------------------
	.section	.note.nv.tkinfo,"",@"SHT_NOTE"
	.sectionflags	@"SHF_NOTE_NV_TKINFO"
	.tkinfo
        /*0018*/ 	.word	0x00000002
        /*0030*/ 	.string	""
        /*0030*/ 	.string	"ptxas"
        /*0030*/ 	.string	"Cuda compilation tools, release 13.0, V13.0.88"
        /*0030*/ 	.string	"Build cuda_13.0.r13.0/compiler.36424714_0"
        /*0030*/ 	.string	"-arch sm_100 -m 64 "



//--------------------- .note.nv.cuinfo           --------------------------
	.section	.note.nv.cuinfo,"",@"SHT_NOTE"
	.sectionflags	@"SHF_NOTE_NV_CUINFO"
        /*0018*/ 	.short	0x0002
        /*001a*/ 	.short	0x0064
        /*001c*/ 	.short	0x0082
	.zero		2


//--------------------- .nv.info                  --------------------------
	.section	.nv.info,"",@"SHT_CUDA_INFO"
	.align	4


	//----- nvinfo : EIATTR_REGCOUNT
	.align		4
        /*0000*/ 	.byte	0x04, 0x2f
        /*0002*/ 	.short	(.L_44 - .L_43)
	.align		4
.L_43:
        /*0004*/ 	.word	index@(_ZN3cub18CUB_300001_SM_10006detail11EmptyKernelIvEEvv)
        /*0008*/ 	.word	0x00000004


	//----- nvinfo : EIATTR_FRAME_SIZE
	.align		4
.L_44:
        /*000c*/ 	.byte	0x04, 0x11
        /*000e*/ 	.short	(.L_46 - .L_45)
	.align		4
.L_45:
        /*0010*/ 	.word	index@(_ZN3cub18CUB_300001_SM_10006detail11EmptyKernelIvEEvv)
        /*0014*/ 	.word	0x00000000


	//----- nvinfo : EIATTR_REGCOUNT
	.align		4
.L_46:
        /*0018*/ 	.byte	0x04, 0x2f
        /*001a*/ 	.short	(.L_48 - .L_47)
	.align		4
.L_47:
        /*001c*/ 	.word	index@(_ZN3cub18CUB_300001_SM_10006detail6reduce28DeviceReduceSingleTileKernelINS2_10policy_hubIdjN4cuda3std3__44plusIdEEE10Policy1000EN6thrust24THRUST_300001_SM_1000_NS17counting_iteratorIiNSD_11use_defaultESF_SF_EEPdjS9_dd9integrandEEvT0_T1_T2_T3_T4_T6_)
        /*0020*/ 	.word	0x0000002e


	//----- nvinfo : EIATTR_FRAME_SIZE
	.align		4
.L_48:
        /*0024*/ 	.byte	0x04, 0x11
        /*0026*/ 	.short	(.L_50 - .L_49)
	.align		4
.L_49:
        /*0028*/ 	.word	index@($__internal_3_$__cuda_sm20_div_rn_f64_full)
        /*002c*/ 	.word	0x00000000


	//----- nvinfo : EIATTR_FRAME_SIZE
	.align		4
.L_50:
        /*0030*/ 	.byte	0x04, 0x11
        /*0032*/ 	.short	(.L_52 - .L_51)
	.align		4
.L_51:
        /*0034*/ 	.word	index@(_ZN3cub18CUB_300001_SM_10006detail6reduce28DeviceReduceSingleTileKernelINS2_10policy_hubIdjN4cuda3std3__44plusIdEEE10Policy1000EN6thrust24THRUST_300001_SM_1000_NS17counting_iteratorIiNSD_11use_defaultESF_SF_EEPdjS9_dd9integrandEEvT0_T1_T2_T3_T4_T6_)
        /*0038*/ 	.word	0x00000000


	//----- nvinfo : EIATTR_REGCOUNT
	.align		4
.L_52:
        /*003c*/ 	.byte	0x04, 0x2f
        /*003e*/ 	.short	(.L_54 - .L_53)
	.align		4
.L_53:
        /*0040*/ 	.word	index@(_ZN3cub18CUB_300001_SM_10006detail6reduce18DeviceReduceKernelINS2_10policy_hubIdjN4cuda3std3__44plusIdEEE10Policy1000EN6thrust24THRUST_300001_SM_1000_NS17counting_iteratorIiNSD_11use_defaultESF_SF_EEjS9_d9integrandEEvT0_PT3_T1_NS0_13GridEvenShareISL_EET2_T4_)
        /*0044*/ 	.word	0x00000030


	//----- nvinfo : EIATTR_FRAME_SIZE
	.align		4
.L_54:
        /*0048*/ 	.byte	0x04, 0x11
        /*004a*/ 	.short	(.L_56 - .L_55)
	.align		4
.L_55:
        /*004c*/ 	.word	index@($__internal_2_$__cuda_sm20_div_rn_f64_full)
        /*0050*/ 	.word	0x00000000


	//----- nvinfo : EIATTR_FRAME_SIZE
	.align		4
.L_56:
        /*0054*/ 	.byte	0x04, 0x11
        /*0056*/ 	.short	(.L_58 - .L_57)
	.align		4
.L_57:
        /*0058*/ 	.word	index@(_ZN3cub18CUB_300001_SM_10006detail6reduce18DeviceReduceKernelINS2_10policy_hubIdjN4cuda3std3__44plusIdEEE10Policy1000EN6thrust24THRUST_300001_SM_1000_NS17counting_iteratorIiNSD_11use_defaultESF_SF_EEjS9_d9integrandEEvT0_PT3_T1_NS0_13GridEvenShareISL_EET2_T4_)
        /*005c*/ 	.word	0x00000000


	//----- nvinfo : EIATTR_REGCOUNT
	.align		4
.L_58:
        /*0060*/ 	.byte	0x04, 0x2f
        /*0062*/ 	.short	(.L_60 - .L_59)
	.align		4
.L_59:
        /*0064*/ 	.word	index@(_ZN3cub18CUB_300001_SM_10006detail6reduce28DeviceReduceSingleTileKernelINS2_10policy_hubIdjN4cuda3std3__44plusIdEEE10Policy1000EPdSC_iS9_ddNS7_10__identityEEEvT0_T1_T2_T3_T4_T6_)
        /*0068*/ 	.word	0x00000030


	//----- nvinfo : EIATTR_FRAME_SIZE
	.align		4
.L_60:
        /*006c*/ 	.byte	0x04, 0x11
        /*006e*/ 	.short	(.L_62 - .L_61)
	.align		4
.L_61:
        /*0070*/ 	.word	index@(_ZN3cub18CUB_300001_SM_10006detail6reduce28DeviceReduceSingleTileKernelINS2_10policy_hubIdjN4cuda3std3__44plusIdEEE10Policy1000EPdSC_iS9_ddNS7_10__identityEEEvT0_T1_T2_T3_T4_T6_)
        /*0074*/ 	.word	0x00000000


	//----- nvinfo : EIATTR_REGCOUNT
	.align		4
.L_62:
        /*0078*/ 	.byte	0x04, 0x2f
        /*007a*/ 	.short	(.L_64 - .L_63)
	.align		4
.L_63:
        /*007c*/ 	.word	index@(_ZN3cub18CUB_300001_SM_10006detail6reduce28DeviceReduceSingleTileKernelINS2_10policy_hubIdyN4cuda3std3__44plusIdEEE10Policy1000EN6thrust24THRUST_300001_SM_1000_NS17counting_iteratorIiNSD_11use_defaultESF_SF_EEPdyS9_dd9integrandEEvT0_T1_T2_T3_T4_T6_)
        /*0080*/ 	.word	0x0000002c


	//----- nvinfo : EIATTR_FRAME_SIZE
	.align		4
.L_64:
        /*0084*/ 	.byte	0x04, 0x11
        /*0086*/ 	.short	(.L_66 - .L_65)
	.align		4
.L_65:
        /*0088*/ 	.word	index@($__internal_1_$__cuda_sm20_div_rn_f64_full)
        /*008c*/ 	.word	0x00000000


	//----- nvinfo : EIATTR_FRAME_SIZE
	.align		4
.L_66:
        /*0090*/ 	.byte	0x04, 0x11
        /*0092*/ 	.short	(.L_68 - .L_67)
	.align		4
.L_67:
        /*0094*/ 	.word	index@(_ZN3cub18CUB_300001_SM_10006detail6reduce28DeviceReduceSingleTileKernelINS2_10policy_hubIdyN4cuda3std3__44plusIdEEE10Policy1000EN6thrust24THRUST_300001_SM_1000_NS17counting_iteratorIiNSD_11use_defaultESF_SF_EEPdyS9_dd9integrandEEvT0_T1_T2_T3_T4_T6_)
        /*0098*/ 	.word	0x00000000


	//----- nvinfo : EIATTR_REGCOUNT
	.align		4
.L_68:
        /*009c*/ 	.byte	0x04, 0x2f
        /*009e*/ 	.short	(.L_70 - .L_69)
	.align		4
.L_69:
        /*00a0*/ 	.word	index@(_ZN3cub18CUB_300001_SM_10006detail6reduce18DeviceReduceKernelINS2_10policy_hubIdyN4cuda3std3__44plusIdEEE10Policy1000EN6thrust24THRUST_300001_SM_1000_NS17counting_iteratorIiNSD_11use_defaultESF_SF_EEyS9_d9integrandEEvT0_PT3_T1_NS0_13GridEvenShareISL_EET2_T4_)
        /*00a4*/ 	.word	0x00000028


	//----- nvinfo : EIATTR_FRAME_SIZE
	.align		4
.L_70:
        /*00a8*/ 	.byte	0x04, 0x11
        /*00aa*/ 	.short	(.L_72 - .L_71)
	.align		4
.L_71:
        /*00ac*/ 	.word	index@($__internal_0_$__cuda_sm20_div_rn_f64_full)
        /*00b0*/ 	.word	0x00000000


	//----- nvinfo : EIATTR_FRAME_SIZE
	.align		4
.L_72:
        /*00b4*/ 	.byte	0x04, 0x11
        /*00b6*/ 	.short	(.L_74 - .L_73)
	.align		4
.L_73:
        /*00b8*/ 	.word	index@(_ZN3cub18CUB_300001_SM_10006detail6reduce18DeviceReduceKernelINS2_10policy_hubIdyN4cuda3std3__44plusIdEEE10Policy1000EN6thrust24THRUST_300001_SM_1000_NS17counting_iteratorIiNSD_11use_defaultESF_SF_EEyS9_d9integrandEEvT0_PT3_T1_NS0_13GridEvenShareISL_EET2_T4_)
        /*00bc*/ 	.word	0x00000000


	//----- nvinfo : EIATTR_REGCOUNT
	.align		4
.L_74:
        /*00c0*/ 	.byte	0x04, 0x2f
        /*00c2*/ 	.short	(.L_76 - .L_75)
	.align		4
.L_75:
        /*00c4*/ 	.word	index@(_ZN3cub18CUB_300001_SM_10006detail6reduce28DeviceReduceSingleTileKernelINS2_10policy_hubIdyN4cuda3std3__44plusIdEEE10Policy1000EPdSC_iS9_ddNS7_10__identityEEEvT0_T1_T2_T3_T4_T6_)
        /*00c8*/ 	.word	0x00000030


	//----- nvinfo : EIATTR_FRAME_SIZE
	.align		4
.L_76:
        /*00cc*/ 	.byte	0x04, 0x11
        /*00ce*/ 	.short	(.L_78 - .L_77)
	.align		4
.L_77:
        /*00d0*/ 	.word	index@(_ZN3cub18CUB_300001_SM_10006detail6reduce28DeviceReduceSingleTileKernelINS2_10policy_hubIdyN4cuda3std3__44plusIdEEE10Policy1000EPdSC_iS9_ddNS7_10__identityEEEvT0_T1_T2_T3_T4_T6_)
        /*00d4*/ 	.word	0x00000000


	//----- nvinfo : EIATTR_MIN_STACK_SIZE
	.align		4
.L_78:
        /*00d8*/ 	.byte	0x04, 0x12
        /*00da*/ 	.short	(.L_80 - .L_79)
	.align		4
.L_79:
        /*00dc*/ 	.word	index@(_ZN3cub18CUB_300001_SM_10006detail6reduce28DeviceReduceSingleTileKernelINS2_10policy_hubIdyN4cuda3std3__44plusIdEEE10Policy1000EPdSC_iS9_ddNS7_10__identityEEEvT0_T1_T2_T3_T4_T6_)
        /*00e0*/ 	.word	0x00000000


	//----- nvinfo : EIATTR_MIN_STACK_SIZE
	.align		4
.L_80:
        /*00e4*/ 	.byte	0x04, 0x12
        /*00e6*/ 	.short	(.L_82 - .L_81)
	.align		4
.L_81:
        /*00e8*/ 	.word	index@(_ZN3cub18CUB_300001_SM_10006detail6reduce18DeviceReduceKernelINS2_10policy_hubIdyN4cuda3std3__44plusIdEEE10Policy1000EN6thrust24THRUST_300001_SM_1000_NS17counting_iteratorIiNSD_11use_defaultESF_SF_EEyS9_d9integrandEEvT0_PT3_T1_NS0_13GridEvenShareISL_EET2_T4_)
        /*00ec*/ 	.word	0x00000000


	//----- nvinfo : EIATTR_MIN_STACK_SIZE
	.align		4
.L_82:
        /*00f0*/ 	.byte	0x04, 0x12
        /*00f2*/ 	.short	(.L_84 - .L_83)
	.align		4
.L_83:
        /*00f4*/ 	.word	index@(_ZN3cub18CUB_300001_SM_10006detail6reduce28DeviceReduceSingleTileKernelINS2_10policy_hubIdyN4cuda3std3__44plusIdEEE10Policy1000EN6thrust24THRUST_300001_SM_1000_NS17counting_iteratorIiNSD_11use_defaultESF_SF_EEPdyS9_dd9integrandEEvT0_T1_T2_T3_T4_T6_)
        /*00f8*/ 	.word	0x00000000


	//----- nvinfo : EIATTR_MIN_STACK_SIZE
	.align		4
.L_84:
        /*00fc*/ 	.byte	0x04, 0x12
        /*00fe*/ 	.short	(.L_86 - .L_85)
	.align		4
.L_85:
        /*0100*/ 	.word	index@(_ZN3cub18CUB_300001_SM_10006detail6reduce28DeviceReduceSingleTileKernelINS2_10policy_hubIdjN4cuda3std3__44plusIdEEE10Policy1000EPdSC_iS9_ddNS7_10__identityEEEvT0_T1_T2_T3_T4_T6_)
        /*0104*/ 	.word	0x00000000


	//----- nvinfo : EIATTR_MIN_STACK_SIZE
	.align		4
.L_86:
        /*0108*/ 	.byte	0x04, 0x12
        /*010a*/ 	.short	(.L_88 - .L_87)
	.align		4
.L_87:
        /*010c*/ 	.word	index@(_ZN3cub18CUB_300001_SM_10006detail6reduce18DeviceReduceKernelINS2_10policy_hubIdjN4cuda3std3__44plusIdEEE10Policy1000EN6thrust24THRUST_300001_SM_1000_NS17counting_iteratorIiNSD_11use_defaultESF_SF_EEjS9_d9integrandEEvT0_PT3_T1_NS0_13GridEvenShareISL_EET2_T4_)
        /*0110*/ 	.word	0x00000000


	//----- nvinfo : EIATTR_MIN_STACK_SIZE
	.align		4
.L_88:
        /*0114*/ 	.byte	0x04, 0x12
        /*0116*/ 	.short	(.L_90 - .L_89)
	.align		4
.L_89:
        /*0118*/ 	.word	index@(_ZN3cub18CUB_300001_SM_10006detail6reduce28DeviceReduceSingleTileKernelINS2_10policy_hubIdjN4cuda3std3__44plusIdEEE10Policy1000EN6thrust24THRUST_300001_SM_1000_NS17counting_iteratorIiNSD_11use_defaultESF_SF_EEPdjS9_dd9integrandEEvT0_T1_T2_T3_T4_T6_)
        /*011c*/ 	.word	0x00000000


	//----- nvinfo : EIATTR_MIN_STACK_SIZE
	.align		4
.L_90:
        /*0120*/ 	.byte	0x04, 0x12
        /*0122*/ 	.short	(.L_92 - .L_91)
	.align		4
.L_91:
        /*0124*/ 	.word	index@(_ZN3cub18CUB_300001_SM_10006detail11EmptyKernelIvEEvv)
        /*0128*/ 	.word	0x00000000
.L_92:


//--------------------- .nv.compat                --------------------------
	.section	.nv.compat,"",@"SHT_CUDA_COMPAT_INFO"
	.align	4
        /*0000*/ 	.byte	0x02, 0x09, 0x00, 0x00, 0x02, 0x02, 0x01, 0x00, 0x02, 0x05, 0x05, 0x00, 0x03, 0x07, 0x01, 0x01
        /*0010*/ 	.byte	0x02, 0x03, 0x00, 0x00, 0x02, 0x06, 0x01, 0x00, 0x04, 0x0b, 0x08, 0x00, 0x01, 0x00, 0x00, 0x00
        /*0020*/ 	.byte	0x00, 0x00, 0x00, 0x00


//--------------------- .nv.info._ZN3cub18CUB_300001_SM_10006detail6reduce28DeviceReduceSingleTileKernelINS2_10policy_hubIdyN4cuda3std3__44plusIdEEE10Policy1000EPdSC_iS9_ddNS7_10__identityEEEvT0_T1_T2_T3_T4_T6_ --------------------------
	.section	.nv.info._ZN3cub18CUB_300001_SM_10006detail6reduce28DeviceReduceSingleTileKernelINS2_10policy_hubIdyN4cuda3std3__44plusIdEEE10Policy1000EPdSC_iS9_ddNS7_10__identityEEEvT0_T1_T2_T3_T4_T6_,"",@"SHT_CUDA_INFO"
	.sectionflags	@""
	.align	4


	//----- nvinfo : EIATTR_CUDA_API_VERSION
	.align		4
        /*0000*/ 	.byte	0x04, 0x37
        /*0002*/ 	.short	(.L_94 - .L_93)
.L_93:
        /*0004*/ 	.word	0x00000082


	//----- nvinfo : EIATTR_KPARAM_INFO
	.align		4
.L_94:
        /*0008*/ 	.byte	0x04, 0x17
        /*000a*/ 	.short	(.L_96 - .L_95)
.L_95:
        /*000c*/ 	.word	0x00000000
        /*0010*/ 	.short	0x0005
        /*0012*/ 	.short	0x0020
        /*0014*/ 	.byte	0x00, 0xf0, 0x05, 0x00


	//----- nvinfo : EIATTR_KPARAM_INFO
	.align		4
.L_96:
        /*0018*/ 	.byte	0x04, 0x17
        /*001a*/ 	.short	(.L_98 - .L_97)
.L_97:
        /*001c*/ 	.word	0x00000000
        /*0020*/ 	.short	0x0004
        /*0022*/ 	.short	0x0018
        /*0024*/ 	.byte	0x00, 0xf0, 0x21, 0x00


	//----- nvinfo : EIATTR_KPARAM_INFO
	.align		4
.L_98:
        /*0028*/ 	.byte	0x04, 0x17
        /*002a*/ 	.short	(.L_100 - .L_99)
.L_99:
        /*002c*/ 	.word	0x00000000
        /*0030*/ 	.short	0x0003
        /*0032*/ 	.short	0x0014
        /*0034*/ 	.byte	0x00, 0xf0, 0x05, 0x00


	//----- nvinfo : EIATTR_KPARAM_INFO
	.align		4
.L_100:
        /*0038*/ 	.byte	0x04, 0x17
        /*003a*/ 	.short	(.L_102 - .L_101)
.L_101:
        /*003c*/ 	.word	0x00000000
        /*0040*/ 	.short	0x0002
        /*0042*/ 	.short	0x0010
        /*0044*/ 	.byte	0x00, 0xf0, 0x11, 0x00


	//----- nvinfo : EIATTR_KPARAM_INFO
	.align		4
.L_102:
        /*0048*/ 	.byte	0x04, 0x17
        /*004a*/ 	.short	(.L_104 - .L_103)
.L_103:
        /*004c*/ 	.word	0x00000000
        /*0050*/ 	.short	0x0001
        /*0052*/ 	.short	0x0008
        /*0054*/ 	.byte	0x00, 0xf5, 0x21, 0x00


	//----- nvinfo : EIATTR_KPARAM_INFO
	.align		4
.L_104:
        /*0058*/ 	.byte	0x04, 0x17
        /*005a*/ 	.short	(.L_106 - .L_105)
.L_105:
        /*005c*/ 	.word	0x00000000
        /*0060*/ 	.short	0x0000
        /*0062*/ 	.short	0x0000
        /*0064*/ 	.byte	0x00, 0xf5, 0x21, 0x00


	//----- nvinfo : EIATTR_SPARSE_MMA_MASK
	.align		4
.L_106:
        /*0068*/ 	.byte	0x03, 0x50
        /*006a*/ 	.short	0x0000


	//----- nvinfo : EIATTR_MAXREG_COUNT
	.align		4
        /*006c*/ 	.byte	0x03, 0x1b
        /*006e*/ 	.short	0x0080


	//----- nvinfo : EIATTR_NUM_BARRIERS
	.align		4
        /*0070*/ 	.byte	0x02, 0x4c
        /*0072*/ 	.byte	0x01
	.zero		1


	//----- nvinfo : EIATTR_MERCURY_ISA_VERSION
	.align		4
        /*0074*/ 	.byte	0x03, 0x5f
        /*0076*/ 	.short	0x0101


	//----- nvinfo : EIATTR_COOP_GROUP_MASK_REGIDS
	.align		4
        /*0078*/ 	.byte	0x04, 0x29
        /*007a*/ 	.short	(.L_108 - .L_107)


	//   ....[0]....
.L_107:
        /*007c*/ 	.word	0xffffffff


	//   ....[1]....
        /*0080*/ 	.word	0xffffffff


	//   ....[2]....
        /*0084*/ 	.word	0xffffffff


	//   ....[3]....
        /*0088*/ 	.word	0xffffffff


	//   ....[4]....
        /*008c*/ 	.word	0xffffffff


	//   ....[5]....
        /*0090*/ 	.word	0xffffffff


	//   ....[6]....
        /*0094*/ 	.word	0xffffffff


	//   ....[7]....
        /*0098*/ 	.word	0xffffffff


	//   ....[8]....
        /*009c*/ 	.word	0xffffffff


	//   ....[9]....
        /*00a0*/ 	.word	0xffffffff


	//   ....[10]....
        /*00a4*/ 	.word	0xffffffff


	//   ....[11]....
        /*00a8*/ 	.word	0xffffffff


	//   ....[12]....
        /*00ac*/ 	.word	0xffffffff


	//   ....[13]....
        /*00b0*/ 	.word	0xffffffff


	//   ....[14]....
        /*00b4*/ 	.word	0xffffffff


	//   ....[15]....
        /*00b8*/ 	.word	0xffffffff


	//   ....[16]....
        /*00bc*/ 	.word	0xffffffff


	//   ....[17]....
        /*00c0*/ 	.word	0xffffffff


	//   ....[18]....
        /*00c4*/ 	.word	0xffffffff


	//   ....[19]....
        /*00c8*/ 	.word	0xffffffff


	//   ....[20]....
        /*00cc*/ 	.word	0xffffffff


	//   ....[21]....
        /*00d0*/ 	.word	0xffffffff


	//   ....[22]....
        /*00d4*/ 	.word	0xffffffff


	//   ....[23]....
        /*00d8*/ 	.word	0xffffffff


	//   ....[24]....
        /*00dc*/ 	.word	0xffffffff


	//   ....[25]....
        /*00e0*/ 	.word	0xffffffff


	//   ....[26]....
        /*00e4*/ 	.word	0xffffffff


	//   ....[27]....
        /*00e8*/ 	.word	0xffffffff


	//   ....[28]....
        /*00ec*/ 	.word	0xffffffff


	//   ....[29]....
        /*00f0*/ 	.word	0xffffffff


	//----- nvinfo : EIATTR_COOP_GROUP_INSTR_OFFSETS
	.align		4
.L_108:
        /*00f4*/ 	.byte	0x04, 0x28
        /*00f6*/ 	.short	(.L_110 - .L_109)


	//   ....[0]....
.L_109:
        /*00f8*/ 	.word	0x00000960


	//   ....[1]....
        /*00fc*/ 	.word	0x00000970


	//   ....[2]....
        /*0100*/ 	.word	0x000009e0


	//   ....[3]....
        /*0104*/ 	.word	0x00000a10


	//   ....[4]....
        /*0108*/ 	.word	0x00000a70


	//   ....[5]....
        /*010c*/ 	.word	0x00000a80


	//   ....[6]....
        /*0110*/ 	.word	0x00000ae0


	//   ....[7]....
        /*0114*/ 	.word	0x00000af0


	//   ....[8]....
        /*0118*/ 	.word	0x00000b40


	//   ....[9]....
        /*011c*/ 	.word	0x00000b60


	//   ....[10]....
        /*0120*/ 	.word	0x00000e10


	//   ....[11]....
        /*0124*/ 	.word	0x00000e20


	//   ....[12]....
        /*0128*/ 	.word	0x00000eb0


	//   ....[13]....
        /*012c*/ 	.word	0x00000ed0


	//   ....[14]....
        /*0130*/ 	.word	0x00000f20


	//   ....[15]....
        /*0134*/ 	.word	0x00000f40


	//   ....[16]....
        /*0138*/ 	.word	0x00000f90


	//   ....[17]....
        /*013c*/ 	.word	0x00000fb0


	//   ....[18]....
        /*0140*/ 	.word	0x00001000


	//   ....[19]....
        /*0144*/ 	.word	0x00001030


	//   ....[20]....
        /*0148*/ 	.word	0x000020b0


	//   ....[21]....
        /*014c*/ 	.word	0x000020c0


	//   ....[22]....
        /*0150*/ 	.word	0x00002130


	//   ....[23]....
        /*0154*/ 	.word	0x00002140


	//   ....[24]....
        /*0158*/ 	.word	0x000021a0


	//   ....[25]....
        /*015c*/ 	.word	0x000021b0


	//   ....[26]....
        /*0160*/ 	.word	0x00002200


	//   ....[27]....
        /*0164*/ 	.word	0x00002220


	//   ....[28]....
        /*0168*/ 	.word	0x00002280


	//   ....[29]....
        /*016c*/ 	.word	0x000022b0


	//----- nvinfo : EIATTR_VRC_CTA_INIT_COUNT
	.align		4
.L_110:
        /*0170*/ 	.byte	0x02, 0x4a
	.zero		1
	.zero		1


	//----- nvinfo : EIATTR_EXIT_INSTR_OFFSETS
	.align		4
        /*0174*/ 	.byte	0x04, 0x1c
        /*0176*/ 	.short	(.L_112 - .L_111)


	//   ....[0]....
.L_111:
        /*0178*/ 	.word	0x00000080


	//   ....[1]....
        /*017c*/ 	.word	0x000000c0


	//   ....[2]....
        /*0180*/ 	.word	0x00002510


	//   ....[3]....
        /*0184*/ 	.word	0x00002560


	//----- nvinfo : EIATTR_MAX_THREADS
	.align		4
.L_112:
        /*0188*/ 	.byte	0x04, 0x05
        /*018a*/ 	.short	(.L_114 - .L_113)
.L_113:
        /*018c*/ 	.word	0x00000200
        /*0190*/ 	.word	0x00000001
        /*0194*/ 	.word	0x00000001


	//----- nvinfo : EIATTR_CRS_STACK_SIZE
	.align		4
.L_114:
        /*0198*/ 	.byte	0x04, 0x1e
        /*019a*/ 	.short	(.L_116 - .L_115)
.L_115:
        /*019c*/ 	.word	0x00000000


	//----- nvinfo : EIATTR_CBANK_PARAM_SIZE
	.align		4
.L_116:
        /*01a0*/ 	.byte	0x03, 0x19
        /*01a2*/ 	.short	0x0021


	//----- nvinfo : EIATTR_PARAM_CBANK
	.align		4
        /*01a4*/ 	.byte	0x04, 0x0a
        /*01a6*/ 	.short	(.L_118 - .L_117)
	.align		4
.L_117:
        /*01a8*/ 	.word	index@(.nv.constant0._ZN3cub18CUB_300001_SM_10006detail6reduce28DeviceReduceSingleTileKernelINS2_10policy_hubIdyN4cuda3std3__44plusIdEEE10Policy1000EPdSC_iS9_ddNS7_10__identityEEEvT0_T1_T2_T3_T4_T6_)
        /*01ac*/ 	.short	0x0380
        /*01ae*/ 	.short	0x0021


	//----- nvinfo : EIATTR_SW_WAR
	.align		4
.L_118:
        /*01b0*/ 	.byte	0x04, 0x36
        /*01b2*/ 	.short	(.L_120 - .L_119)
.L_119:
        /*01b4*/ 	.word	0x00000008
.L_120:


//--------------------- .nv.info._ZN3cub18CUB_300001_SM_10006detail6reduce18DeviceReduceKernelINS2_10policy_hubIdyN4cuda3std3__44plusIdEEE10Policy1000EN6thrust24THRUST_300001_SM_1000_NS17counting_iteratorIiNSD_11use_defaultESF_SF_EEyS9_d9integrandEEvT0_PT3_T1_NS0_13GridEvenShareISL_EET2_T4_ --------------------------
	.section	.nv.info._ZN3cub18CUB_300001_SM_10006detail6reduce18DeviceReduceKernelINS2_10policy_hubIdyN4cuda3std3__44plusIdEEE10Policy1000EN6thrust24THRUST_300001_SM_1000_NS17counting_iteratorIiNSD_11use_defaultESF_SF_EEyS9_d9integrandEEvT0_PT3_T1_NS0_13GridEvenShareISL_EET2_T4_,"",@"SHT_CUDA_INFO"
	.sectionflags	@""
	.align	4


	//----- nvinfo : EIATTR_CUDA_API_VERSION
	.align		4
        /*0000*/ 	.byte	0x04, 0x37
        /*0002*/ 	.short	(.L_122 - .L_121)
.L_121:
        /*0004*/ 	.word	0x00000082


	//----- nvinfo : EIATTR_KPARAM_INFO
	.align		4
.L_122:
        /*0008*/ 	.byte	0x04, 0x17
        /*000a*/ 	.short	(.L_124 - .L_123)
.L_123:
        /*000c*/ 	.word	0x00000000
        /*0010*/ 	.short	0x0005
        /*0012*/ 	.short	0x0068
        /*0014*/ 	.byte	0x00, 0xf0, 0x21, 0x00


	//----- nvinfo : EIATTR_KPARAM_INFO
	.align		4
.L_124:
        /*0018*/ 	.byte	0x04, 0x17
        /*001a*/ 	.short	(.L_126 - .L_125)
.L_125:
        /*001c*/ 	.word	0x00000000
        /*0020*/ 	.short	0x0004
        /*0022*/ 	.short	0x0060
        /*0024*/ 	.byte	0x00, 0xf0, 0x05, 0x00


	//----- nvinfo : EIATTR_KPARAM_INFO
	.align		4
.L_126:
        /*0028*/ 	.byte	0x04, 0x17
        /*002a*/ 	.short	(.L_128 - .L_127)
.L_127:
        /*002c*/ 	.word	0x00000000
        /*0030*/ 	.short	0x0003
        /*0032*/ 	.short	0x0018
        /*0034*/ 	.byte	0x00, 0xf0, 0x21, 0x01


	//----- nvinfo : EIATTR_KPARAM_INFO
	.align		4
.L_128:
        /*0038*/ 	.byte	0x04, 0x17
        /*003a*/ 	.short	(.L_130 - .L_129)
.L_129:
        /*003c*/ 	.word	0x00000000
        /*0040*/ 	.short	0x0002
        /*0042*/ 	.short	0x0010
        /*0044*/ 	.byte	0x00, 0xf0, 0x21, 0x00


	//----- nvinfo : EIATTR_KPARAM_INFO
	.align		4
.L_130:
        /*0048*/ 	.byte	0x04, 0x17
        /*004a*/ 	.short	(.L_132 - .L_131)
.L_131:
        /*004c*/ 	.word	0x00000000
        /*0050*/ 	.short	0x0001
        /*0052*/ 	.short	0x0008
        /*0054*/ 	.byte	0x00, 0xf5, 0x21, 0x00


	//----- nvinfo : EIATTR_KPARAM_INFO
	.align		4
.L_132:
        /*0058*/ 	.byte	0x04, 0x17
        /*005a*/ 	.short	(.L_134 - .L_133)
.L_133:
        /*005c*/ 	.word	0x00000000
        /*0060*/ 	.short	0x0000
        /*0062*/ 	.short	0x0000
        /*0064*/ 	.byte	0x00, 0xf0, 0x11, 0x00


	//----- nvinfo : EIATTR_SPARSE_MMA_MASK
	.align		4
.L_134:
        /*0068*/ 	.byte	0x03, 0x50
        /*006a*/ 	.short	0x0000


	//----- nvinfo : EIATTR_MAXREG_COUNT
	.align		4
        /*006c*/ 	.byte	0x03, 0x1b
        /*006e*/ 	.short	0x0080


	//----- nvinfo : EIATTR_NUM_BARRIERS
	.align		4
        /*0070*/ 	.byte	0x02, 0x4c
        /*0072*/ 	.byte	0x01
	.zero		1


	//----- nvinfo : EIATTR_MERCURY_ISA_VERSION
	.align		4
        /*0074*/ 	.byte	0x03, 0x5f
        /*0076*/ 	.short	0x0101


	//----- nvinfo : EIATTR_COOP_GROUP_MASK_REGIDS
	.align		4
        /*0078*/ 	.byte	0x04, 0x29
        /*007a*/ 	.short	(.L_136 - .L_135)


	//   ....[0]....
.L_135:
        /*007c*/ 	.word	0xffffffff


	//   ....[1]....
        /*0080*/ 	.word	0xffffffff


	//   ....[2]....
        /*0084*/ 	.word	0xffffffff


	//   ....[3]....
        /*0088*/ 	.word	0xffffffff


	//   ....[4]....
        /*008c*/ 	.word	0xffffffff


	//   ....[5]....
        /*0090*/ 	.word	0xffffffff


	//   ....[6]....
        /*0094*/ 	.word	0xffffffff


	//   ....[7]....
        /*0098*/ 	.word	0xffffffff


	//   ....[8]....
        /*009c*/ 	.word	0xffffffff


	//   ....[9]....
        /*00a0*/ 	.word	0xffffffff


	//   ....[10]....
        /*00a4*/ 	.word	0xffffffff


	//   ....[11]....
        /*00a8*/ 	.word	0xffffffff


	//   ....[12]....
        /*00ac*/ 	.word	0xffffffff


	//   ....[13]....
        /*00b0*/ 	.word	0xffffffff


	//   ....[14]....
        /*00b4*/ 	.word	0xffffffff


	//   ....[15]....
        /*00b8*/ 	.word	0xffffffff


	//   ....[16]....
        /*00bc*/ 	.word	0xffffffff


	//   ....[17]....
        /*00c0*/ 	.word	0xffffffff


	//   ....[18]....
        /*00c4*/ 	.word	0xffffffff


	//   ....[19]....
        /*00c8*/ 	.word	0xffffffff


	//   ....[20]....
        /*00cc*/ 	.word	0xffffffff


	//   ....[21]....
        /*00d0*/ 	.word	0xffffffff


	//   ....[22]....
        /*00d4*/ 	.word	0xffffffff


	//   ....[23]....
        /*00d8*/ 	.word	0xffffffff


	//   ....[24]....
        /*00dc*/ 	.word	0xffffffff


	//   ....[25]....
        /*00e0*/ 	.word	0xffffffff


	//   ....[26]....
        /*00e4*/ 	.word	0xffffffff


	//   ....[27]....
        /*00e8*/ 	.word	0xffffffff


	//   ....[28]....
        /*00ec*/ 	.word	0xffffffff


	//   ....[29]....
        /*00f0*/ 	.word	0xffffffff


	//----- nvinfo : EIATTR_COOP_GROUP_INSTR_OFFSETS
	.align		4
.L_136:
        /*00f4*/ 	.byte	0x04, 0x28
        /*00f6*/ 	.short	(.L_138 - .L_137)


	//   ....[0]....
.L_137:
        /*00f8*/ 	.word	0x00000d30


	//   ....[1]....
        /*00fc*/ 	.word	0x00000d40


	//   ....[2]....
        /*0100*/ 	.word	0x00000db0


	//   ....[3]....
        /*0104*/ 	.word	0x00000dd0


	//   ....[4]....
        /*0108*/ 	.word	0x00000e30


	//   ....[5]....
        /*010c*/ 	.word	0x00000e50


	//   ....[6]....
        /*0110*/ 	.word	0x00000ea0


	//   ....[7]....
        /*0114*/ 	.word	0x00000eb0


	//   ....[8]....
        /*0118*/ 	.word	0x00000f00


	//   ....[9]....
        /*011c*/ 	.word	0x00000f30


	//   ....[10]....
        /*0120*/ 	.word	0x000011e0


	//   ....[11]....
        /*0124*/ 	.word	0x000011f0


	//   ....[12]....
        /*0128*/ 	.word	0x00001280


	//   ....[13]....
        /*012c*/ 	.word	0x000012b0


	//   ....[14]....
        /*0130*/ 	.word	0x00001310


	//   ....[15]....
        /*0134*/ 	.word	0x00001330


	//   ....[16]....
        /*0138*/ 	.word	0x00001380


	//   ....[17]....
        /*013c*/ 	.word	0x000013b0


	//   ....[18]....
        /*0140*/ 	.word	0x00001420


	//   ....[19]....
        /*0144*/ 	.word	0x00001430


	//   ....[20]....
        /*0148*/ 	.word	0x00003e10


	//   ....[21]....
        /*014c*/ 	.word	0x00003e20


	//   ....[22]....
        /*0150*/ 	.word	0x00003e90


	//   ....[23]....
        /*0154*/ 	.word	0x00003ea0


	//   ....[24]....
        /*0158*/ 	.word	0x00003f00


	//   ....[25]....
        /*015c*/ 	.word	0x00003f10


	//   ....[26]....
        /*0160*/ 	.word	0x00003f60


	//   ....[27]....
        /*0164*/ 	.word	0x00003f90


	//   ....[28]....
        /*0168*/ 	.word	0x00004010


	//   ....[29]....
        /*016c*/ 	.word	0x00004020


	//----- nvinfo : EIATTR_VRC_CTA_INIT_COUNT
	.align		4
.L_138:
        /*0170*/ 	.byte	0x02, 0x4a
	.zero		1
	.zero		1


	//----- nvinfo : EIATTR_EXIT_INSTR_OFFSETS
	.align		4
        /*0174*/ 	.byte	0x04, 0x1c
        /*0176*/ 	.short	(.L_140 - .L_139)


	//   ....[0]....
.L_139:
        /*0178*/ 	.word	0x00004250


	//   ....[1]....
        /*017c*/ 	.word	0x000042c0


	//----- nvinfo : EIATTR_MAX_THREADS
	.align		4
.L_140:
        /*0180*/ 	.byte	0x04, 0x05
        /*0182*/ 	.short	(.L_142 - .L_141)
.L_141:
        /*0184*/ 	.word	0x00000200
        /*0188*/ 	.word	0x00000001
        /*018c*/ 	.word	0x00000001


	//----- nvinfo : EIATTR_CRS_STACK_SIZE
	.align		4
.L_142:
        /*0190*/ 	.byte	0x04, 0x1e
        /*0192*/ 	.short	(.L_144 - .L_143)
.L_143:
        /*0194*/ 	.word	0x00000000


	//----- nvinfo : EIATTR_CBANK_PARAM_SIZE
	.align		4
.L_144:
        /*0198*/ 	.byte	0x03, 0x19
        /*019a*/ 	.short	0x0070


	//----- nvinfo : EIATTR_PARAM_CBANK
	.align		4
        /*019c*/ 	.byte	0x04, 0x0a
        /*019e*/ 	.short	(.L_146 - .L_145)
	.align		4
.L_145:
        /*01a0*/ 	.word	index@(.nv.constant0._ZN3cub18CUB_300001_SM_10006detail6reduce18DeviceReduceKernelINS2_10policy_hubIdyN4cuda3std3__44plusIdEEE10Policy1000EN6thrust24THRUST_300001_SM_1000_NS17counting_iteratorIiNSD_11use_defaultESF_SF_EEyS9_d9integrandEEvT0_PT3_T1_NS0_13GridEvenShareISL_EET2_T4_)
        /*01a4*/ 	.short	0x0380
        /*01a6*/ 	.short	0x0070


	//----- nvinfo : EIATTR_SW_WAR
	.align		4
.L_146:
        /*01a8*/ 	.byte	0x04, 0x36
        /*01aa*/ 	.short	(.L_148 - .L_147)
.L_147:
        /*01ac*/ 	.word	0x00000008
.L_148:


//--------------------- .nv.info._ZN3cub18CUB_300001_SM_10006detail6reduce28DeviceReduceSingleTileKernelINS2_10policy_hubIdyN4cuda3std3__44plusIdEEE10Policy1000EN6thrust24THRUST_300001_SM_1000_NS17counting_iteratorIiNSD_11use_defaultESF_SF_EEPdyS9_dd9integrandEEvT0_T1_T2_T3_T4_T6_ --------------------------
	.section	.nv.info._ZN3cub18CUB_300001_SM_10006detail6reduce28DeviceReduceSingleTileKernelINS2_10policy_hubIdyN4cuda3std3__44plusIdEEE10Policy1000EN6thrust24THRUST_300001_SM_1000_NS17counting_iteratorIiNSD_11use_defaultESF_SF_EEPdyS9_dd9integrandEEvT0_T1_T2_T3_T4_T6_,"",@"SHT_CUDA_INFO"
	.sectionflags	@""
	.align	4


	//----- nvinfo : EIATTR_CUDA_API_VERSION
	.align		4
        /*0000*/ 	.byte	0x04, 0x37
        /*0002*/ 	.short	(.L_150 - .L_149)
.L_149:
        /*0004*/ 	.word	0x00000082


	//----- nvinfo : EIATTR_KPARAM_INFO
	.align		4
.L_150:
        /*0008*/ 	.byte	0x04, 0x17
        /*000a*/ 	.short	(.L_152 - .L_151)
.L_151:
        /*000c*/ 	.word	0x00000000
        /*0010*/ 	.short	0x0005
        /*0012*/ 	.short	0x0028
        /*0014*/ 	.byte	0x00, 0xf0, 0x21, 0x00


	//----- nvinfo : EIATTR_KPARAM_INFO
	.align		4
.L_152:
        /*0018*/ 	.byte	0x04, 0x17
        /*001a*/ 	.short	(.L_154 - .L_153)
.L_153:
        /*001c*/ 	.word	0x00000000
        /*0020*/ 	.short	0x0004
        /*0022*/ 	.short	0x0020
        /*0024*/ 	.byte	0x00, 0xf0, 0x21, 0x00


	//----- nvinfo : EIATTR_KPARAM_INFO
	.align		4
.L_154:
        /*0028*/ 	.byte	0x04, 0x17
        /*002a*/ 	.short	(.L_156 - .L_155)
.L_155:
        /*002c*/ 	.word	0x00000000
        /*0030*/ 	.short	0x0003
        /*0032*/ 	.short	0x0018
        /*0034*/ 	.byte	0x00, 0xf0, 0x05, 0x00


	//----- nvinfo : EIATTR_KPARAM_INFO
	.align		4
.L_156:
        /*0038*/ 	.byte	0x04, 0x17
        /*003a*/ 	.short	(.L_158 - .L_157)
.L_157:
        /*003c*/ 	.word	0x00000000
        /*0040*/ 	.short	0x0002
        /*0042*/ 	.short	0x0010
        /*0044*/ 	.byte	0x00, 0xf0, 0x21, 0x00


	//----- nvinfo : EIATTR_KPARAM_INFO
	.align		4
.L_158:
        /*0048*/ 	.byte	0x04, 0x17
        /*004a*/ 	.short	(.L_160 - .L_159)
.L_159:
        /*004c*/ 	.word	0x00000000
        /*0050*/ 	.short	0x0001
        /*0052*/ 	.short	0x0008
        /*0054*/ 	.byte	0x00, 0xf5, 0x21, 0x00


	//----- nvinfo : EIATTR_KPARAM_INFO
	.align		4
.L_160:
        /*0058*/ 	.byte	0x04, 0x17
        /*005a*/ 	.short	(.L_162 - .L_161)
.L_161:
        /*005c*/ 	.word	0x00000000
        /*0060*/ 	.short	0x0000
        /*0062*/ 	.short	0x0000
        /*0064*/ 	.byte	0x00, 0xf0, 0x11, 0x00


	//----- nvinfo : EIATTR_SPARSE_MMA_MASK
	.align		4
.L_162:
        /*0068*/ 	.byte	0x03, 0x50
        /*006a*/ 	.short	0x0000


	//----- nvinfo : EIATTR_MAXREG_COUNT
	.align		4
        /*006c*/ 	.byte	0x03, 0x1b
        /*006e*/ 	.short	0x0080


	//----- nvinfo : EIATTR_NUM_BARRIERS
	.align		4
        /*0070*/ 	.byte	0x02, 0x4c
        /*0072*/ 	.byte	0x01
	.zero		1


	//----- nvinfo : EIATTR_MERCURY_ISA_VERSION
	.align		4
        /*0074*/ 	.byte	0x03, 0x5f
        /*0076*/ 	.short	0x0101


	//----- nvinfo : EIATTR_COOP_GROUP_MASK_REGIDS
	.align		4
        /*0078*/ 	.byte	0x04, 0x29
        /*007a*/ 	.short	(.L_164 - .L_163)


	//   ....[0]....
.L_163:
        /*007c*/ 	.word	0xffffffff


	//   ....[1]....
        /*0080*/ 	.word	0xffffffff


	//   ....[2]....
        /*0084*/ 	.word	0xffffffff


	//   ....[3]....
        /*0088*/ 	.word	0xffffffff


	//   ....[4]....
        /*008c*/ 	.word	0xffffffff


	//   ....[5]....
        /*0090*/ 	.word	0xffffffff


	//   ....[6]....
        /*0094*/ 	.word	0xffffffff


	//   ....[7]....
        /*0098*/ 	.word	0xffffffff


	//   ....[8]....
        /*009c*/ 	.word	0xffffffff


	//   ....[9]....
        /*00a0*/ 	.word	0xffffffff


	//   ....[10]....
        /*00a4*/ 	.word	0xffffffff


	//   ....[11]....
        /*00a8*/ 	.word	0xffffffff


	//   ....[12]....
        /*00ac*/ 	.word	0xffffffff


	//   ....[13]....
        /*00b0*/ 	.word	0xffffffff


	//   ....[14]....
        /*00b4*/ 	.word	0xffffffff


	//   ....[15]....
        /*00b8*/ 	.word	0xffffffff


	//   ....[16]....
        /*00bc*/ 	.word	0xffffffff


	//   ....[17]....
        /*00c0*/ 	.word	0xffffffff


	//   ....[18]....
        /*00c4*/ 	.word	0xffffffff


	//   ....[19]....
        /*00c8*/ 	.word	0xffffffff


	//   ....[20]....
        /*00cc*/ 	.word	0xffffffff


	//   ....[21]....
        /*00d0*/ 	.word	0xffffffff


	//   ....[22]....
        /*00d4*/ 	.word	0xffffffff


	//   ....[23]....
        /*00d8*/ 	.word	0xffffffff


	//   ....[24]....
        /*00dc*/ 	.word	0xffffffff


	//   ....[25]....
        /*00e0*/ 	.word	0xffffffff


	//   ....[26]....
        /*00e4*/ 	.word	0xffffffff


	//   ....[27]....
        /*00e8*/ 	.word	0xffffffff


	//   ....[28]....
        /*00ec*/ 	.word	0xffffffff


	//   ....[29]....
        /*00f0*/ 	.word	0xffffffff


	//----- nvinfo : EIATTR_COOP_GROUP_INSTR_OFFSETS
	.align		4
.L_164:
        /*00f4*/ 	.byte	0x04, 0x28
        /*00f6*/ 	.short	(.L_166 - .L_165)


	//   ....[0]....
.L_165:
        /*00f8*/ 	.word	0x00000d20


	//   ....[1]....
        /*00fc*/ 	.word	0x00000d30


	//   ....[2]....
        /*0100*/ 	.word	0x00000da0


	//   ....[3]....
        /*0104*/ 	.word	0x00000dd0


	//   ....[4]....
        /*0108*/ 	.word	0x00000e40


	//   ....[5]....
        /*010c*/ 	.word	0x00000e60


	//   ....[6]....
        /*0110*/ 	.word	0x00000ec0


	//   ....[7]....
        /*0114*/ 	.word	0x00000ed0


	//   ....[8]....
        /*0118*/ 	.word	0x00000f20


	//   ....[9]....
        /*011c*/ 	.word	0x00000f30


	//   ....[10]....
        /*0120*/ 	.word	0x000011d0


	//   ....[11]....
        /*0124*/ 	.word	0x000011e0


	//   ....[12]....
        /*0128*/ 	.word	0x00001260


	//   ....[13]....
        /*012c*/ 	.word	0x00001280


	//   ....[14]....
        /*0130*/ 	.word	0x000012d0


	//   ....[15]....
        /*0134*/ 	.word	0x000012f0


	//   ....[16]....
        /*0138*/ 	.word	0x00001360


	//   ....[17]....
        /*013c*/ 	.word	0x00001370


	//   ....[18]....
        /*0140*/ 	.word	0x000013c0


	//   ....[19]....
        /*0144*/ 	.word	0x000013f0


	//   ....[20]....
        /*0148*/ 	.word	0x00003b50


	//   ....[21]....
        /*014c*/ 	.word	0x00003b60


	//   ....[22]....
        /*0150*/ 	.word	0x00003bd0


	//   ....[23]....
        /*0154*/ 	.word	0x00003be0


	//   ....[24]....
        /*0158*/ 	.word	0x00003c40


	//   ....[25]....
        /*015c*/ 	.word	0x00003c50


	//   ....[26]....
        /*0160*/ 	.word	0x00003ca0


	//   ....[27]....
        /*0164*/ 	.word	0x00003cd0


	//   ....[28]....
        /*0168*/ 	.word	0x00003d50


	//   ....[29]....
        /*016c*/ 	.word	0x00003d60


	//----- nvinfo : EIATTR_VRC_CTA_INIT_COUNT
	.align		4
.L_166:
        /*0170*/ 	.byte	0x02, 0x4a
	.zero		1
	.zero		1


	//----- nvinfo : EIATTR_EXIT_INSTR_OFFSETS
	.align		4
        /*0174*/ 	.byte	0x04, 0x1c
        /*0176*/ 	.short	(.L_168 - .L_167)


	//   ....[0]....
.L_167:
        /*0178*/ 	.word	0x00000080


	//   ....[1]....
        /*017c*/ 	.word	0x000000c0


	//   ....[2]....
        /*0180*/ 	.word	0x00003f90


	//   ....[3]....
        /*0184*/ 	.word	0x00003fe0


	//----- nvinfo : EIATTR_MAX_THREADS
	.align		4
.L_168:
        /*0188*/ 	.byte	0x04, 0x05
        /*018a*/ 	.short	(.L_170 - .L_169)
.L_169:
        /*018c*/ 	.word	0x00000200
        /*0190*/ 	.word	0x00000001
        /*0194*/ 	.word	0x00000001


	//----- nvinfo : EIATTR_CRS_STACK_SIZE
	.align		4
.L_170:
        /*0198*/ 	.byte	0x04, 0x1e
        /*019a*/ 	.short	(.L_172 - .L_171)
.L_171:
        /*019c*/ 	.word	0x00000000


	//----- nvinfo : EIATTR_CBANK_PARAM_SIZE
	.align		4
.L_172:
        /*01a0*/ 	.byte	0x03, 0x19
        /*01a2*/ 	.short	0x0030


	//----- nvinfo : EIATTR_PARAM_CBANK
	.align		4
        /*01a4*/ 	.byte	0x04, 0x0a
        /*01a6*/ 	.short	(.L_174 - .L_173)
	.align		4
.L_173:
        /*01a8*/ 	.word	index@(.nv.constant0._ZN3cub18CUB_300001_SM_10006detail6reduce28DeviceReduceSingleTileKernelINS2_10policy_hubIdyN4cuda3std3__44plusIdEEE10Policy1000EN6thrust24THRUST_300001_SM_1000_NS17counting_iteratorIiNSD_11use_defaultESF_SF_EEPdyS9_dd9integrandEEvT0_T1_T2_T3_T4_T6_)
        /*01ac*/ 	.short	0x0380
        /*01ae*/ 	.short	0x0030


	//----- nvinfo : EIATTR_SW_WAR
	.align		4
.L_174:
        /*01b0*/ 	.byte	0x04, 0x36
        /*01b2*/ 	.short	(.L_176 - .L_175)
.L_175:
        /*01b4*/ 	.word	0x00000008
.L_176:


//--------------------- .nv.info._ZN3cub18CUB_300001_SM_10006detail6reduce28DeviceReduceSingleTileKernelINS2_10policy_hubIdjN4cuda3std3__44plusIdEEE10Policy1000EPdSC_iS9_ddNS7_10__identityEEEvT0_T1_T2_T3_T4_T6_ --------------------------
	.section	.nv.info._ZN3cub18CUB_300001_SM_10006detail6reduce28DeviceReduceSingleTileKernelINS2_10policy_hubIdjN4cuda3std3__44plusIdEEE10Policy1000EPdSC_iS9_ddNS7_10__identityEEEvT0_T1_T2_T3_T4_T6_,"",@"SHT_CUDA_INFO"
	.sectionflags	@""
	.align	4


	//----- nvinfo : EIATTR_CUDA_API_VERSION
	.align		4
        /*0000*/ 	.byte	0x04, 0x37
        /*0002*/ 	.short	(.L_178 - .L_177)
.L_177:
        /*0004*/ 	.word	0x00000082


	//----- nvinfo : EIATTR_KPARAM_INFO
	.align		4
.L_178:
        /*0008*/ 	.byte	0x04, 0x17
        /*000a*/ 	.short	(.L_180 - .L_179)
.L_179:
        /*000c*/ 	.word	0x00000000
        /*0010*/ 	.short	0x0005
        /*0012*/ 	.short	0x0020
        /*0014*/ 	.byte	0x00, 0xf0, 0x05, 0x00


	//----- nvinfo : EIATTR_KPARAM_INFO
	.align		4
.L_180:
        /*0018*/ 	.byte	0x04, 0x17
        /*001a*/ 	.short	(.L_182 - .L_181)
.L_181:
        /*001c*/ 	.word	0x00000000
        /*0020*/ 	.short	0x0004
        /*0022*/ 	.short	0x0018
        /*0024*/ 	.byte	0x00, 0xf0, 0x21, 0x00


	//----- nvinfo : EIATTR_KPARAM_INFO
	.align		4
.L_182:
        /*0028*/ 	.byte	0x04, 0x17
        /*002a*/ 	.short	(.L_184 - .L_183)
.L_183:
        /*002c*/ 	.word	0x00000000
        /*0030*/ 	.short	0x0003
        /*0032*/ 	.short	0x0014
        /*0034*/ 	.byte	0x00, 0xf0, 0x05, 0x00


	//----- nvinfo : EIATTR_KPARAM_INFO
	.align		4
.L_184:
        /*0038*/ 	.byte	0x04, 0x17
        /*003a*/ 	.short	(.L_186 - .L_185)
.L_185:
        /*003c*/ 	.word	0x00000000
        /*0040*/ 	.short	0x0002
        /*0042*/ 	.short	0x0010
        /*0044*/ 	.byte	0x00, 0xf0, 0x11, 0x00


	//----- nvinfo : EIATTR_KPARAM_INFO
	.align		4
.L_186:
        /*0048*/ 	.byte	0x04, 0x17
        /*004a*/ 	.short	(.L_188 - .L_187)
.L_187:
        /*004c*/ 	.word	0x00000000
        /*0050*/ 	.short	0x0001
        /*0052*/ 	.short	0x0008
        /*0054*/ 	.byte	0x00, 0xf5, 0x21, 0x00


	//----- nvinfo : EIATTR_KPARAM_INFO
	.align		4
.L_188:
        /*0058*/ 	.byte	0x04, 0x17
        /*005a*/ 	.short	(.L_190 - .L_189)
.L_189:
        /*005c*/ 	.word	0x00000000
        /*0060*/ 	.short	0x0000
        /*0062*/ 	.short	0x0000
        /*0064*/ 	.byte	0x00, 0xf5, 0x21, 0x00


	//----- nvinfo : EIATTR_SPARSE_MMA_MASK
	.align		4
.L_190:
        /*0068*/ 	.byte	0x03, 0x50
        /*006a*/ 	.short	0x0000


	//----- nvinfo : EIATTR_MAXREG_COUNT
	.align		4
        /*006c*/ 	.byte	0x03, 0x1b
        /*006e*/ 	.short	0x0060


	//----- nvinfo : EIATTR_NUM_BARRIERS
	.align		4
        /*0070*/ 	.byte	0x02, 0x4c
        /*0072*/ 	.byte	0x01
	.zero		1


	//----- nvinfo : EIATTR_MERCURY_ISA_VERSION
	.align		4
        /*0074*/ 	.byte	0x03, 0x5f
        /*0076*/ 	.short	0x0101


	//----- nvinfo : EIATTR_COOP_GROUP_MASK_REGIDS
	.align		4
        /*0078*/ 	.byte	0x04, 0x29
        /*007a*/ 	.short	(.L_192 - .L_191)


	//   ....[0]....
.L_191:
        /*007c*/ 	.word	0xffffffff


	//   ....[1]....
        /*0080*/ 	.word	0xffffffff


	//   ....[2]....
        /*0084*/ 	.word	0xffffffff


	//   ....[3]....
        /*0088*/ 	.word	0xffffffff


	//   ....[4]....
        /*008c*/ 	.word	0xffffffff


	//   ....[5]....
        /*0090*/ 	.word	0xffffffff


	//   ....[6]....
        /*0094*/ 	.word	0xffffffff


	//   ....[7]....
        /*0098*/ 	.word	0xffffffff


	//   ....[8]....
        /*009c*/ 	.word	0xffffffff


	//   ....[9]....
        /*00a0*/ 	.word	0xffffffff


	//   ....[10]....
        /*00a4*/ 	.word	0xffffffff


	//   ....[11]....
        /*00a8*/ 	.word	0xffffffff


	//   ....[12]....
        /*00ac*/ 	.word	0xffffffff


	//   ....[13]....
        /*00b0*/ 	.word	0xffffffff


	//   ....[14]....
        /*00b4*/ 	.word	0xffffffff


	//   ....[15]....
        /*00b8*/ 	.word	0xffffffff


	//   ....[16]....
        /*00bc*/ 	.word	0xffffffff


	//   ....[17]....
        /*00c0*/ 	.word	0xffffffff


	//   ....[18]....
        /*00c4*/ 	.word	0xffffffff


	//   ....[19]....
        /*00c8*/ 	.word	0xffffffff


	//   ....[20]....
        /*00cc*/ 	.word	0xffffffff


	//   ....[21]....
        /*00d0*/ 	.word	0xffffffff


	//   ....[22]....
        /*00d4*/ 	.word	0xffffffff


	//   ....[23]....
        /*00d8*/ 	.word	0xffffffff


	//   ....[24]....
        /*00dc*/ 	.word	0xffffffff


	//   ....[25]....
        /*00e0*/ 	.word	0xffffffff


	//   ....[26]....
        /*00e4*/ 	.word	0xffffffff


	//   ....[27]....
        /*00e8*/ 	.word	0xffffffff


	//   ....[28]....
        /*00ec*/ 	.word	0xffffffff


	//   ....[29]....
        /*00f0*/ 	.word	0xffffffff


	//----- nvinfo : EIATTR_COOP_GROUP_INSTR_OFFSETS
	.align		4
.L_192:
        /*00f4*/ 	.byte	0x04, 0x28
        /*00f6*/ 	.short	(.L_194 - .L_193)


	//   ....[0]....
.L_193:
        /*00f8*/ 	.word	0x00000980


	//   ....[1]....
        /*00fc*/ 	.word	0x00000990


	//   ....[2]....
        /*0100*/ 	.word	0x00000a00


	//   ....[3]....
        /*0104*/ 	.word	0x00000a30


	//   ....[4]....
        /*0108*/ 	.word	0x00000aa0


	//   ....[5]....
        /*010c*/ 	.word	0x00000ab0


	//   ....[6]....
        /*0110*/ 	.word	0x00000b00


	//   ....[7]....
        /*0114*/ 	.word	0x00000b10


	//   ....[8]....
        /*0118*/ 	.word	0x00000b60


	//   ....[9]....
        /*011c*/ 	.word	0x00000b80


	//   ....[10]....
        /*0120*/ 	.word	0x00000e90


	//   ....[11]....
        /*0124*/ 	.word	0x00000ea0


	//   ....[12]....
        /*0128*/ 	.word	0x00000f30


	//   ....[13]....
        /*012c*/ 	.word	0x00000f50


	//   ....[14]....
        /*0130*/ 	.word	0x00000fa0


	//   ....[15]....
        /*0134*/ 	.word	0x00000fc0


	//   ....[16]....
        /*0138*/ 	.word	0x00001010


	//   ....[17]....
        /*013c*/ 	.word	0x00001040


	//   ....[18]....
        /*0140*/ 	.word	0x000010a0


	//   ....[19]....
        /*0144*/ 	.word	0x000010d0


	//   ....[20]....
        /*0148*/ 	.word	0x000022b0


	//   ....[21]....
        /*014c*/ 	.word	0x000022c0


	//   ....[22]....
        /*0150*/ 	.word	0x00002330


	//   ....[23]....
        /*0154*/ 	.word	0x00002340


	//   ....[24]....
        /*0158*/ 	.word	0x000023a0


	//   ....[25]....
        /*015c*/ 	.word	0x000023d0


	//   ....[26]....
        /*0160*/ 	.word	0x00002450


	//   ....[27]....
        /*0164*/ 	.word	0x00002460


	//   ....[28]....
        /*0168*/ 	.word	0x000024b0


	//   ....[29]....
        /*016c*/ 	.word	0x000024c0


	//----- nvinfo : EIATTR_VRC_CTA_INIT_COUNT
	.align		4
.L_194:
        /*0170*/ 	.byte	0x02, 0x4a
	.zero		1
	.zero		1


	//----- nvinfo : EIATTR_EXIT_INSTR_OFFSETS
	.align		4
        /*0174*/ 	.byte	0x04, 0x1c
        /*0176*/ 	.short	(.L_196 - .L_195)


	//   ....[0]....
.L_195:
        /*0178*/ 	.word	0x00000080


	//   ....[1]....
        /*017c*/ 	.word	0x000000c0


	//   ....[2]....
        /*0180*/ 	.word	0x00002750


	//   ....[3]....
        /*0184*/ 	.word	0x000027a0


	//----- nvinfo : EIATTR_MAX_THREADS
	.align		4
.L_196:
        /*0188*/ 	.byte	0x04, 0x05
        /*018a*/ 	.short	(.L_198 - .L_197)
.L_197:
        /*018c*/ 	.word	0x00000280
        /*0190*/ 	.word	0x00000001
        /*0194*/ 	.word	0x00000001


	//----- nvinfo : EIATTR_CRS_STACK_SIZE
	.align		4
.L_198:
        /*0198*/ 	.byte	0x04, 0x1e
        /*019a*/ 	.short	(.L_200 - .L_199)
.L_199:
        /*019c*/ 	.word	0x00000000


	//----- nvinfo : EIATTR_CBANK_PARAM_SIZE
	.align		4
.L_200:
        /*01a0*/ 	.byte	0x03, 0x19
        /*01a2*/ 	.short	0x0021


	//----- nvinfo : EIATTR_PARAM_CBANK
	.align		4
        /*01a4*/ 	.byte	0x04, 0x0a
        /*01a6*/ 	.short	(.L_202 - .L_201)
	.align		4
.L_201:
        /*01a8*/ 	.word	index@(.nv.constant0._ZN3cub18CUB_300001_SM_10006detail6reduce28DeviceReduceSingleTileKernelINS2_10policy_hubIdjN4cuda3std3__44plusIdEEE10Policy1000EPdSC_iS9_ddNS7_10__identityEEEvT0_T1_T2_T3_T4_T6_)
        /*01ac*/ 	.short	0x0380
        /*01ae*/ 	.short	0x0021


	//----- nvinfo : EIATTR_SW_WAR
	.align		4
.L_202:
        /*01b0*/ 	.byte	0x04, 0x36
        /*01b2*/ 	.short	(.L_204 - .L_203)
.L_203:
        /*01b4*/ 	.word	0x00000008
.L_204:


//--------------------- .nv.info._ZN3cub18CUB_300001_SM_10006detail6reduce18DeviceReduceKernelINS2_10policy_hubIdjN4cuda3std3__44plusIdEEE10Policy1000EN6thrust24THRUST_300001_SM_1000_NS17counting_iteratorIiNSD_11use_defaultESF_SF_EEjS9_d9integrandEEvT0_PT3_T1_NS0_13GridEvenShareISL_EET2_T4_ --------------------------
	.section	.nv.info._ZN3cub18CUB_300001_SM_10006detail6reduce18DeviceReduceKernelINS2_10policy_hubIdjN4cuda3std3__44plusIdEEE10Policy1000EN6thrust24THRUST_300001_SM_1000_NS17counting_iteratorIiNSD_11use_defaultESF_SF_EEjS9_d9integrandEEvT0_PT3_T1_NS0_13GridEvenShareISL_EET2_T4_,"",@"SHT_CUDA_INFO"
	.sectionflags	@""
	.align	4


	//----- nvinfo : EIATTR_CUDA_API_VERSION
	.align		4
        /*0000*/ 	.byte	0x04, 0x37
        /*0002*/ 	.short	(.L_206 - .L_205)
.L_205:
        /*0004*/ 	.word	0x00000082


	//----- nvinfo : EIATTR_KPARAM_INFO
	.align		4
.L_206:
        /*0008*/ 	.byte	0x04, 0x17
        /*000a*/ 	.short	(.L_208 - .L_207)
.L_207:
        /*000c*/ 	.word	0x00000000
        /*0010*/ 	.short	0x0005
        /*0012*/ 	.short	0x0040
        /*0014*/ 	.byte	0x00, 0xf0, 0x21, 0x00


	//----- nvinfo : EIATTR_KPARAM_INFO
	.align		4
.L_208:
        /*0018*/ 	.byte	0x04, 0x17
        /*001a*/ 	.short	(.L_210 - .L_209)
.L_209:
        /*001c*/ 	.word	0x00000000
        /*0020*/ 	.short	0x0004
        /*0022*/ 	.short	0x003c
        /*0024*/ 	.byte	0x00, 0xf0, 0x05, 0x00


	//----- nvinfo : EIATTR_KPARAM_INFO
	.align		4
.L_210:
        /*0028*/ 	.byte	0x04, 0x17
        /*002a*/ 	.short	(.L_212 - .L_211)
.L_211:
        /*002c*/ 	.word	0x00000000
        /*0030*/ 	.short	0x0003
        /*0032*/ 	.short	0x0014
        /*0034*/ 	.byte	0x00, 0xf0, 0xa1, 0x00


	//----- nvinfo : EIATTR_KPARAM_INFO
	.align		4
.L_212:
        /*0038*/ 	.byte	0x04, 0x17
        /*003a*/ 	.short	(.L_214 - .L_213)
.L_213:
        /*003c*/ 	.word	0x00000000
        /*0040*/ 	.short	0x0002
        /*0042*/ 	.short	0x0010
        /*0044*/ 	.byte	0x00, 0xf0, 0x11, 0x00


	//----- nvinfo : EIATTR_KPARAM_INFO
	.align		4
.L_214:
        /*0048*/ 	.byte	0x04, 0x17
        /*004a*/ 	.short	(.L_216 - .L_215)
.L_215:
        /*004c*/ 	.word	0x00000000
        /*0050*/ 	.short	0x0001
        /*0052*/ 	.short	0x0008
        /*0054*/ 	.byte	0x00, 0xf5, 0x21, 0x00


	//----- nvinfo : EIATTR_KPARAM_INFO
	.align		4
.L_216:
        /*0058*/ 	.byte	0x04, 0x17
        /*005a*/ 	.short	(.L_218 - .L_217)
.L_217:
        /*005c*/ 	.word	0x00000000
        /*0060*/ 	.short	0x0000
        /*0062*/ 	.short	0x0000
        /*0064*/ 	.byte	0x00, 0xf0, 0x11, 0x00


	//----- nvinfo : EIATTR_SPARSE_MMA_MASK
	.align		4
.L_218:
        /*0068*/ 	.byte	0x03, 0x50
        /*006a*/ 	.short	0x0000


	//----- nvinfo : EIATTR_MAXREG_COUNT
	.align		4
        /*006c*/ 	.byte	0x03, 0x1b
        /*006e*/ 	.short	0x0060


	//----- nvinfo : EIATTR_NUM_BARRIERS
	.align		4
        /*0070*/ 	.byte	0x02, 0x4c
        /*0072*/ 	.byte	0x01
	.zero		1


	//----- nvinfo : EIATTR_MERCURY_ISA_VERSION
	.align		4
        /*0074*/ 	.byte	0x03, 0x5f
        /*0076*/ 	.short	0x0101


	//----- nvinfo : EIATTR_COOP_GROUP_MASK_REGIDS
	.align		4
        /*0078*/ 	.byte	0x04, 0x29
        /*007a*/ 	.short	(.L_220 - .L_219)


	//   ....[0]....
.L_219:
        /*007c*/ 	.word	0xffffffff


	//   ....[1]....
        /*0080*/ 	.word	0xffffffff


	//   ....[2]....
        /*0084*/ 	.word	0xffffffff


	//   ....[3]....
        /*0088*/ 	.word	0xffffffff


	//   ....[4]....
        /*008c*/ 	.word	0xffffffff


	//   ....[5]....
        /*0090*/ 	.word	0xffffffff


	//   ....[6]....
        /*0094*/ 	.word	0xffffffff


	//   ....[7]....
        /*0098*/ 	.word	0xffffffff


	//   ....[8]....
        /*009c*/ 	.word	0xffffffff


	//   ....[9]....
        /*00a0*/ 	.word	0xffffffff


	//   ....[10]....
        /*00a4*/ 	.word	0xffffffff


	//   ....[11]....
        /*00a8*/ 	.word	0xffffffff


	//   ....[12]....
        /*00ac*/ 	.word	0xffffffff


	//   ....[13]....
        /*00b0*/ 	.word	0xffffffff


	//   ....[14]....
        /*00b4*/ 	.word	0xffffffff


	//   ....[15]....
        /*00b8*/ 	.word	0xffffffff


	//   ....[16]....
        /*00bc*/ 	.word	0xffffffff


	//   ....[17]....
        /*00c0*/ 	.word	0xffffffff


	//   ....[18]....
        /*00c4*/ 	.word	0xffffffff


	//   ....[19]....
        /*00c8*/ 	.word	0xffffffff


	//   ....[20]....
        /*00cc*/ 	.word	0xffffffff


	//   ....[21]....
        /*00d0*/ 	.word	0xffffffff


	//   ....[22]....
        /*00d4*/ 	.word	0xffffffff


	//   ....[23]....
        /*00d8*/ 	.word	0xffffffff


	//   ....[24]....
        /*00dc*/ 	.word	0xffffffff


	//   ....[25]....
        /*00e0*/ 	.word	0xffffffff


	//   ....[26]....
        /*00e4*/ 	.word	0xffffffff


	//   ....[27]....
        /*00e8*/ 	.word	0xffffffff


	//   ....[28]....
        /*00ec*/ 	.word	0xffffffff


	//   ....[29]....
        /*00f0*/ 	.word	0xffffffff


	//----- nvinfo : EIATTR_COOP_GROUP_INSTR_OFFSETS
	.align		4
.L_220:
        /*00f4*/ 	.byte	0x04, 0x28
        /*00f6*/ 	.short	(.L_222 - .L_221)


	//   ....[0]....
.L_221:
        /*00f8*/ 	.word	0x00000cb0


	//   ....[1]....
        /*00fc*/ 	.word	0x00000cc0


	//   ....[2]....
        /*0100*/ 	.word	0x00000d30


	//   ....[3]....
        /*0104*/ 	.word	0x00000d60


	//   ....[4]....
        /*0108*/ 	.word	0x00000dd0


	//   ....[5]....
        /*010c*/ 	.word	0x00000df0


	//   ....[6]....
        /*0110*/ 	.word	0x00000e50


	//   ....[7]....
        /*0114*/ 	.word	0x00000e60


	//   ....[8]....
        /*0118*/ 	.word	0x00000eb0


	//   ....[9]....
        /*011c*/ 	.word	0x00000ec0


	//   ....[10]....
        /*0120*/ 	.word	0x000011c0


	//   ....[11]....
        /*0124*/ 	.word	0x000011d0


	//   ....[12]....
        /*0128*/ 	.word	0x00001270


	//   ....[13]....
        /*012c*/ 	.word	0x00001280


	//   ....[14]....
        /*0130*/ 	.word	0x000012d0


	//   ....[15]....
        /*0134*/ 	.word	0x000012f0


	//   ....[16]....
        /*0138*/ 	.word	0x00001340


	//   ....[17]....
        /*013c*/ 	.word	0x00001360


	//   ....[18]....
        /*0140*/ 	.word	0x000013b0


	//   ....[19]....
        /*0144*/ 	.word	0x000013e0


	//   ....[20]....
        /*0148*/ 	.word	0x00003fa0


	//   ....[21]....
        /*014c*/ 	.word	0x00003fb0


	//   ....[22]....
        /*0150*/ 	.word	0x00004020


	//   ....[23]....
        /*0154*/ 	.word	0x00004030


	//   ....[24]....
        /*0158*/ 	.word	0x00004090


	//   ....[25]....
        /*015c*/ 	.word	0x000040a0


	//   ....[26]....
        /*0160*/ 	.word	0x000040f0


	//   ....[27]....
        /*0164*/ 	.word	0x00004120


	//   ....[28]....
        /*0168*/ 	.word	0x000041a0


	//   ....[29]....
        /*016c*/ 	.word	0x000041b0


	//----- nvinfo : EIATTR_VRC_CTA_INIT_COUNT
	.align		4
.L_222:
        /*0170*/ 	.byte	0x02, 0x4a
	.zero		1
	.zero		1


	//----- nvinfo : EIATTR_EXIT_INSTR_OFFSETS
	.align		4
        /*0174*/ 	.byte	0x04, 0x1c
        /*0176*/ 	.short	(.L_224 - .L_223)


	//   ....[0]....
.L_223:
        /*0178*/ 	.word	0x00004440


	//   ....[1]....
        /*017c*/ 	.word	0x00004490


	//----- nvinfo : EIATTR_MAX_THREADS
	.align		4
.L_224:
        /*0180*/ 	.byte	0x04, 0x05
        /*0182*/ 	.short	(.L_226 - .L_225)
.L_225:
        /*0184*/ 	.word	0x00000280
        /*0188*/ 	.word	0x00000001
        /*018c*/ 	.word	0x00000001


	//----- nvinfo : EIATTR_CRS_STACK_SIZE
	.align		4
.L_226:
        /*0190*/ 	.byte	0x04, 0x1e
        /*0192*/ 	.short	(.L_228 - .L_227)
.L_227:
        /*0194*/ 	.word	0x00000000


	//----- nvinfo : EIATTR_CBANK_PARAM_SIZE
	.align		4
.L_228:
        /*0198*/ 	.byte	0x03, 0x19
        /*019a*/ 	.short	0x0048


	//----- nvinfo : EIATTR_PARAM_CBANK
	.align		4
        /*019c*/ 	.byte	0x04, 0x0a
        /*019e*/ 	.short	(.L_230 - .L_229)
	.align		4
.L_229:
        /*01a0*/ 	.word	index@(.nv.constant0._ZN3cub18CUB_300001_SM_10006detail6reduce18DeviceReduceKernelINS2_10policy_hubIdjN4cuda3std3__44plusIdEEE10Policy1000EN6thrust24THRUST_300001_SM_1000_NS17counting_iteratorIiNSD_11use_defaultESF_SF_EEjS9_d9integrandEEvT0_PT3_T1_NS0_13GridEvenShareISL_EET2_T4_)
        /*01a4*/ 	.short	0x0380
        /*01a6*/ 	.short	0x0048


	//----- nvinfo : EIATTR_SW_WAR
	.align		4
.L_230:
        /*01a8*/ 	.byte	0x04, 0x36
        /*01aa*/ 	.short	(.L_232 - .L_231)
.L_231:
        /*01ac*/ 	.word	0x00000008
.L_232:


//--------------------- .nv.info._ZN3cub18CUB_300001_SM_10006detail6reduce28DeviceReduceSingleTileKernelINS2_10policy_hubIdjN4cuda3std3__44plusIdEEE10Policy1000EN6thrust24THRUST_300001_SM_1000_NS17counting_iteratorIiNSD_11use_defaultESF_SF_EEPdjS9_dd9integrandEEvT0_T1_T2_T3_T4_T6_ --------------------------
	.section	.nv.info._ZN3cub18CUB_300001_SM_10006detail6reduce28DeviceReduceSingleTileKernelINS2_10policy_hubIdjN4cuda3std3__44plusIdEEE10Policy1000EN6thrust24THRUST_300001_SM_1000_NS17counting_iteratorIiNSD_11use_defaultESF_SF_EEPdjS9_dd9integrandEEvT0_T1_T2_T3_T4_T6_,"",@"SHT_CUDA_INFO"
	.sectionflags	@""
	.align	4


	//----- nvinfo : EIATTR_CUDA_API_VERSION
	.align		4
        /*0000*/ 	.byte	0x04, 0x37
        /*0002*/ 	.short	(.L_234 - .L_233)
.L_233:
        /*0004*/ 	.word	0x00000082


	//----- nvinfo : EIATTR_KPARAM_INFO
	.align		4
.L_234:
        /*0008*/ 	.byte	0x04, 0x17
        /*000a*/ 	.short	(.L_236 - .L_235)
.L_235:
        /*000c*/ 	.word	0x00000000
        /*0010*/ 	.short	0x0005
        /*0012*/ 	.short	0x0020
        /*0014*/ 	.byte	0x00, 0xf0, 0x21, 0x00


	//----- nvinfo : EIATTR_KPARAM_INFO
	.align		4
.L_236:
        /*0018*/ 	.byte	0x04, 0x17
        /*001a*/ 	.short	(.L_238 - .L_237)
.L_237:
        /*001c*/ 	.word	0x00000000
        /*0020*/ 	.short	0x0004
        /*0022*/ 	.short	0x0018
        /*0024*/ 	.byte	0x00, 0xf0, 0x21, 0x00


	//----- nvinfo : EIATTR_KPARAM_INFO
	.align		4
.L_238:
        /*0028*/ 	.byte	0x04, 0x17
        /*002a*/ 	.short	(.L_240 - .L_239)
.L_239:
        /*002c*/ 	.word	0x00000000
        /*0030*/ 	.short	0x0003
        /*0032*/ 	.short	0x0014
        /*0034*/ 	.byte	0x00, 0xf0, 0x05, 0x00


	//----- nvinfo : EIATTR_KPARAM_INFO
	.align		4
.L_240:
        /*0038*/ 	.byte	0x04, 0x17
        /*003a*/ 	.short	(.L_242 - .L_241)
.L_241:
        /*003c*/ 	.word	0x00000000
        /*0040*/ 	.short	0x0002
        /*0042*/ 	.short	0x0010
        /*0044*/ 	.byte	0x00, 0xf0, 0x11, 0x00


	//----- nvinfo : EIATTR_KPARAM_INFO
	.align		4
.L_242:
        /*0048*/ 	.byte	0x04, 0x17
        /*004a*/ 	.short	(.L_244 - .L_243)
.L_243:
        /*004c*/ 	.word	0x00000000
        /*0050*/ 	.short	0x0001
        /*0052*/ 	.short	0x0008
        /*0054*/ 	.byte	0x00, 0xf5, 0x21, 0x00


	//----- nvinfo : EIATTR_KPARAM_INFO
	.align		4
.L_244:
        /*0058*/ 	.byte	0x04, 0x17
        /*005a*/ 	.short	(.L_246 - .L_245)
.L_245:
        /*005c*/ 	.word	0x00000000
        /*0060*/ 	.short	0x0000
        /*0062*/ 	.short	0x0000
        /*0064*/ 	.byte	0x00, 0xf0, 0x11, 0x00


	//----- nvinfo : EIATTR_SPARSE_MMA_MASK
	.align		4
.L_246:
        /*0068*/ 	.byte	0x03, 0x50
        /*006a*/ 	.short	0x0000


	//----- nvinfo : EIATTR_MAXREG_COUNT
	.align		4
        /*006c*/ 	.byte	0x03, 0x1b
        /*006e*/ 	.short	0x0060


	//----- nvinfo : EIATTR_NUM_BARRIERS
	.align		4
        /*0070*/ 	.byte	0x02, 0x4c
        /*0072*/ 	.byte	0x01
	.zero		1


	//----- nvinfo : EIATTR_MERCURY_ISA_VERSION
	.align		4
        /*0074*/ 	.byte	0x03, 0x5f
        /*0076*/ 	.short	0x0101


	//----- nvinfo : EIATTR_COOP_GROUP_MASK_REGIDS
	.align		4
        /*0078*/ 	.byte	0x04, 0x29
        /*007a*/ 	.short	(.L_248 - .L_247)


	//   ....[0]....
.L_247:
        /*007c*/ 	.word	0xffffffff


	//   ....[1]....
        /*0080*/ 	.word	0xffffffff


	//   ....[2]....
        /*0084*/ 	.word	0xffffffff


	//   ....[3]....
        /*0088*/ 	.word	0xffffffff


	//   ....[4]....
        /*008c*/ 	.word	0xffffffff


	//   ....[5]....
        /*0090*/ 	.word	0xffffffff


	//   ....[6]....
        /*0094*/ 	.word	0xffffffff


	//   ....[7]....
        /*0098*/ 	.word	0xffffffff


	//   ....[8]....
        /*009c*/ 	.word	0xffffffff


	//   ....[9]....
        /*00a0*/ 	.word	0xffffffff


	//   ....[10]....
        /*00a4*/ 	.word	0xffffffff


	//   ....[11]....
        /*00a8*/ 	.word	0xffffffff


	//   ....[12]....
        /*00ac*/ 	.word	0xffffffff


	//   ....[13]....
        /*00b0*/ 	.word	0xffffffff


	//   ....[14]....
        /*00b4*/ 	.word	0xffffffff


	//   ....[15]....
        /*00b8*/ 	.word	0xffffffff


	//   ....[16]....
        /*00bc*/ 	.word	0xffffffff


	//   ....[17]....
        /*00c0*/ 	.word	0xffffffff


	//   ....[18]....
        /*00c4*/ 	.word	0xffffffff


	//   ....[19]....
        /*00c8*/ 	.word	0xffffffff


	//   ....[20]....
        /*00cc*/ 	.word	0xffffffff


	//   ....[21]....
        /*00d0*/ 	.word	0xffffffff


	//   ....[22]....
        /*00d4*/ 	.word	0xffffffff


	//   ....[23]....
        /*00d8*/ 	.word	0xffffffff


	//   ....[24]....
        /*00dc*/ 	.word	0xffffffff


	//   ....[25]....
        /*00e0*/ 	.word	0xffffffff


	//   ....[26]....
        /*00e4*/ 	.word	0xffffffff


	//   ....[27]....
        /*00e8*/ 	.word	0xffffffff


	//   ....[28]....
        /*00ec*/ 	.word	0xffffffff


	//   ....[29]....
        /*00f0*/ 	.word	0xffffffff


	//----- nvinfo : EIATTR_COOP_GROUP_INSTR_OFFSETS
	.align		4
.L_248:
        /*00f4*/ 	.byte	0x04, 0x28
        /*00f6*/ 	.short	(.L_250 - .L_249)


	//   ....[0]....
.L_249:
        /*00f8*/ 	.word	0x00000d10


	//   ....[1]....
        /*00fc*/ 	.word	0x00000d20


	//   ....[2]....
        /*0100*/ 	.word	0x00000d90


	//   ....[3]....
        /*0104*/ 	.word	0x00000da0


	//   ....[4]....
        /*0108*/ 	.word	0x00000e00


	//   ....[5]....
        /*010c*/ 	.word	0x00000e10


	//   ....[6]....
        /*0110*/ 	.word	0x00000e60


	//   ....[7]....
        /*0114*/ 	.word	0x00000e80


	//   ....[8]....
        /*0118*/ 	.word	0x00000ed0


	//   ....[9]....
        /*011c*/ 	.word	0x00000f00


	//   ....[10]....
        /*0120*/ 	.word	0x00001220


	//   ....[11]....
        /*0124*/ 	.word	0x00001230


	//   ....[12]....
        /*0128*/ 	.word	0x000012c0


	//   ....[13]....
        /*012c*/ 	.word	0x000012d0


	//   ....[14]....
        /*0130*/ 	.word	0x00001330


	//   ....[15]....
        /*0134*/ 	.word	0x00001340


	//   ....[16]....
        /*0138*/ 	.word	0x000013a0


	//   ....[17]....
        /*013c*/ 	.word	0x000013c0


	//   ....[18]....
        /*0140*/ 	.word	0x00001420


	//   ....[19]....
        /*0144*/ 	.word	0x00001450


	//   ....[20]....
        /*0148*/ 	.word	0x00003e90


	//   ....[21]....
        /*014c*/ 	.word	0x00003ea0


	//   ....[22]....
        /*0150*/ 	.word	0x00003f10


	//   ....[23]....
        /*0154*/ 	.word	0x00003f20


	//   ....[24]....
        /*0158*/ 	.word	0x00003f80


	//   ....[25]....
        /*015c*/ 	.word	0x00003f90


	//   ....[26]....
        /*0160*/ 	.word	0x00003fe0


	//   ....[27]....
        /*0164*/ 	.word	0x00004010


	//   ....[28]....
        /*0168*/ 	.word	0x00004090


	//   ....[29]....
        /*016c*/ 	.word	0x000040a0


	//----- nvinfo : EIATTR_VRC_CTA_INIT_COUNT
	.align		4
.L_250:
        /*0170*/ 	.byte	0x02, 0x4a
	.zero		1
	.zero		1


	//----- nvinfo : EIATTR_EXIT_INSTR_OFFSETS
	.align		4
        /*0174*/ 	.byte	0x04, 0x1c
        /*0176*/ 	.short	(.L_252 - .L_251)


	//   ....[0]....
.L_251:
        /*0178*/ 	.word	0x00000070


	//   ....[1]....
        /*017c*/ 	.word	0x000000b0


	//   ....[2]....
        /*0180*/ 	.word	0x00004330


	//   ....[3]....
        /*0184*/ 	.word	0x00004380


	//----- nvinfo : EIATTR_MAX_THREADS
	.align		4
.L_252:
        /*0188*/ 	.byte	0x04, 0x05
        /*018a*/ 	.short	(.L_254 - .L_253)
.L_253:
        /*018c*/ 	.word	0x00000280
        /*0190*/ 	.word	0x00000001
        /*0194*/ 	.word	0x00000001


	//----- nvinfo : EIATTR_CRS_STACK_SIZE
	.align		4
.L_254:
        /*0198*/ 	.byte	0x04, 0x1e
        /*019a*/ 	.short	(.L_256 - .L_255)
.L_255:
        /*019c*/ 	.word	0x00000000


	//----- nvinfo : EIATTR_CBANK_PARAM_SIZE
	.align		4
.L_256:
        /*01a0*/ 	.byte	0x03, 0x19
        /*01a2*/ 	.short	0x0028


	//----- nvinfo : EIATTR_PARAM_CBANK
	.align		4
        /*01a4*/ 	.byte	0x04, 0x0a
        /*01a6*/ 	.short	(.L_258 - .L_257)
	.align		4
.L_257:
        /*01a8*/ 	.word	index@(.nv.constant0._ZN3cub18CUB_300001_SM_10006detail6reduce28DeviceReduceSingleTileKernelINS2_10policy_hubIdjN4cuda3std3__44plusIdEEE10Policy1000EN6thrust24THRUST_300001_SM_1000_NS17counting_iteratorIiNSD_11use_defaultESF_SF_EEPdjS9_dd9integrandEEvT0_T1_T2_T3_T4_T6_)
        /*01ac*/ 	.short	0x0380
        /*01ae*/ 	.short	0x0028


	//----- nvinfo : EIATTR_SW_WAR
	.align		4
.L_258:
        /*01b0*/ 	.byte	0x04, 0x36
        /*01b2*/ 	.short	(.L_260 - .L_259)
.L_259:
        /*01b4*/ 	.word	0x00000008
.L_260:


//--------------------- .nv.info._ZN3cub18CUB_300001_SM_10006detail11EmptyKernelIvEEvv --------------------------
	.section	.nv.info._ZN3cub18CUB_300001_SM_10006detail11EmptyKernelIvEEvv,"",@"SHT_CUDA_INFO"
	.sectionflags	@""
	.align	4


	//----- nvinfo : EIATTR_CUDA_API_VERSION
	.align		4
        /*0000*/ 	.byte	0x04, 0x37
        /*0002*/ 	.short	(.L_262 - .L_261)
.L_261:
        /*0004*/ 	.word	0x00000082


	//----- nvinfo : EIATTR_SPARSE_MMA_MASK
	.align		4
.L_262:
        /*0008*/ 	.byte	0x03, 0x50
        /*000a*/ 	.short	0x0000


	//----- nvinfo : EIATTR_MAXREG_COUNT
	.align		4
        /*000c*/ 	.byte	0x03, 0x1b
        /*000e*/ 	.short	0x00ff


	//----- nvinfo : EIATTR_MERCURY_ISA_VERSION
	.align		4
        /*0010*/ 	.byte	0x03, 0x5f
        /*0012*/ 	.short	0x0101


	//----- nvinfo : EIATTR_VRC_CTA_INIT_COUNT
	.align		4
        /*0014*/ 	.byte	0x02, 0x4a
	.zero		1
	.zero		1


	//----- nvinfo : EIATTR_EXIT_INSTR_OFFSETS
	.align		4
        /*0018*/ 	.byte	0x04, 0x1c
        /*001a*/ 	.short	(.L_264 - .L_263)


	//   ....[0]....
.L_263:
        /*001c*/ 	.word	0x00000010


	//----- nvinfo : EIATTR_SW_WAR
	.align		4
.L_264:
        /*0020*/ 	.byte	0x04, 0x36
        /*0022*/ 	.short	(.L_266 - .L_265)
.L_265:
        /*0024*/ 	.word	0x00000008
.L_266:


//--------------------- .nv.callgraph             --------------------------
	.section	.nv.callgraph,"",@"SHT_CUDA_CALLGRAPH"
	.align	4
	.sectionentsize	8
	.align		4
        /*0000*/ 	.word	0x00000000
	.align		4
        /*0004*/ 	.word	0xffffffff
	.align		4
        /*0008*/ 	.word	0x00000000
	.align		4
        /*000c*/ 	.word	0xfffffffe
	.align		4
        /*0010*/ 	.word	0x00000000
	.align		4
        /*0014*/ 	.word	0xfffffffd
	.align		4
        /*0018*/ 	.word	0x00000000
	.align		4
        /*001c*/ 	.word	0xfffffffc


//--------------------- .nv.constant4             --------------------------
	.section	.nv.constant4,"a",@progbits
	.align	8
	.align		8
.nv.constant4:
        /*0000*/ 	.dword	_ZN30_INTERNAL_36bdc303_4_k_cu_main4cuda3std3__45__cpo5beginE
	.align		8
        /*0008*/ 	.dword	_ZN30_INTERNAL_36bdc303_4_k_cu_main4cuda3std3__45__cpo3endE
	.align		8
        /*0010*/ 	.dword	_ZN30_INTERNAL_36bdc303_4_k_cu_main4cuda3std3__45__cpo6cbeginE
	.align		8
        /*0018*/ 	.dword	_ZN30_INTERNAL_36bdc303_4_k_cu_main4cuda3std3__45__cpo4cendE
	.align		8
        /*0020*/ 	.dword	_ZN30_INTERNAL_36bdc303_4_k_cu_main4cuda3std3__45__cpo6rbeginE
	.align		8
        /*0028*/ 	.dword	_ZN30_INTERNAL_36bdc303_4_k_cu_main4cuda3std3__45__cpo4rendE
	.align		8
        /*0030*/ 	.dword	_ZN30_INTERNAL_36bdc303_4_k_cu_main4cuda3std3__45__cpo7crbeginE
	.align		8
        /*0038*/ 	.dword	_ZN30_INTERNAL_36bdc303_4_k_cu_main4cuda3std3__45__cpo5crendE
	.align		8
        /*0040*/ 	.dword	_ZN30_INTERNAL_36bdc303_4_k_cu_main4cuda3std3__432_GLOBAL__N__36bdc303_4_k_cu_main6ignoreE
	.align		8
        /*0048*/ 	.dword	_ZN30_INTERNAL_36bdc303_4_k_cu_main4cuda3std3__419piecewise_constructE
	.align		8
        /*0050*/ 	.dword	_ZN30_INTERNAL_36bdc303_4_k_cu_main4cuda3std3__48in_placeE
	.align		8
        /*0058*/ 	.dword	_ZN30_INTERNAL_36bdc303_4_k_cu_main4cuda3std3__420unreachable_sentinelE
	.align		8
        /*0060*/ 	.dword	_ZN30_INTERNAL_36bdc303_4_k_cu_main4cuda3std3__47nulloptE
	.align		8
        /*0068*/ 	.dword	_ZN30_INTERNAL_36bdc303_4_k_cu_main4cuda3std3__48unexpectE
	.align		8
        /*0070*/ 	.dword	_ZN30_INTERNAL_36bdc303_4_k_cu_main4cuda3std6ranges3__45__cpo4swapE
	.align		8
        /*0078*/ 	.dword	_ZN30_INTERNAL_36bdc303_4_k_cu_main4cuda3std6ranges3__45__cpo9iter_moveE
	.align		8
        /*0080*/ 	.dword	_ZN30_INTERNAL_36bdc303_4_k_cu_main4cuda3std6ranges3__45__cpo5beginE
	.align		8
        /*0088*/ 	.dword	_ZN30_INTERNAL_36bdc303_4_k_cu_main4cuda3std6ranges3__45__cpo3endE
	.align		8
        /*0090*/ 	.dword	_ZN30_INTERNAL_36bdc303_4_k_cu_main4cuda3std6ranges3__45__cpo6cbeginE
	.align		8
        /*0098*/ 	.dword	_ZN30_INTERNAL_36bdc303_4_k_cu_main4cuda3std6ranges3__45__cpo4cendE
	.align		8
        /*00a0*/ 	.dword	_ZN30_INTERNAL_36bdc303_4_k_cu_main4cuda3std6ranges3__45__cpo7advanceE
	.align		8
        /*00a8*/ 	.dword	_ZN30_INTERNAL_36bdc303_4_k_cu_main4cuda3std6ranges3__45__cpo9iter_swapE
	.align		8
        /*00b0*/ 	.dword	_ZN30_INTERNAL_36bdc303_4_k_cu_main4cuda3std6ranges3__45__cpo4nextE
	.align		8
        /*00b8*/ 	.dword	_ZN30_INTERNAL_36bdc303_4_k_cu_main4cuda3std6ranges3__45__cpo4prevE
	.align		8
        /*00c0*/ 	.dword	_ZN30_INTERNAL_36bdc303_4_k_cu_main4cuda3std6ranges3__45__cpo4dataE
	.align		8
        /*00c8*/ 	.dword	_ZN30_INTERNAL_36bdc303_4_k_cu_main4cuda3std6ranges3__45__cpo5cdataE
	.align		8
        /*00d0*/ 	.dword	_ZN30_INTERNAL_36bdc303_4_k_cu_main4cuda3std6ranges3__45__cpo4sizeE
	.align		8
        /*00d8*/ 	.dword	_ZN30_INTERNAL_36bdc303_4_k_cu_main4cuda3std6ranges3__45__cpo5ssizeE
	.align		8
        /*00e0*/ 	.dword	_ZN30_INTERNAL_36bdc303_4_k_cu_main4cuda3std6ranges3__45__cpo8distanceE
	.align		8
        /*00e8*/ 	.dword	_ZN30_INTERNAL_36bdc303_4_k_cu_main6thrust24THRUST_300001_SM_1000_NS8cuda_cub3parE
	.align		8
        /*00f0*/ 	.dword	_ZN30_INTERNAL_36bdc303_4_k_cu_main6thrust24THRUST_300001_SM_1000_NS8cuda_cub10par_nosyncE
	.align		8
        /*00f8*/ 	.dword	_ZN30_INTERNAL_36bdc303_4_k_cu_main6thrust24THRUST_300001_SM_1000_NS6system6detail10sequential3seqE
	.align		8
        /*0100*/ 	.dword	_ZN30_INTERNAL_36bdc303_4_k_cu_main6thrust24THRUST_300001_SM_1000_NS12placeholders2_1E
	.align		8
        /*0108*/ 	.dword	_ZN30_INTERNAL_36bdc303_4_k_cu_main6thrust24THRUST_300001_SM_1000_NS12placeholders2_2E
	.align		8
        /*0110*/ 	.dword	_ZN30_INTERNAL_36bdc303_4_k_cu_main6thrust24THRUST_300001_SM_1000_NS12placeholders2_3E
	.align		8
        /*0118*/ 	.dword	_ZN30_INTERNAL_36bdc303_4_k_cu_main6thrust24THRUST_300001_SM_1000_NS12placeholders2_4E
	.align		8
        /*0120*/ 	.dword	_ZN30_INTERNAL_36bdc303_4_k_cu_main6thrust24THRUST_300001_SM_1000_NS12placeholders2_5E
	.align		8
        /*0128*/ 	.dword	_ZN30_INTERNAL_36bdc303_4_k_cu_main6thrust24THRUST_300001_SM_1000_NS12placeholders2_6E
	.align		8
        /*0130*/ 	.dword	_ZN30_INTERNAL_36bdc303_4_k_cu_main6thrust24THRUST_300001_SM_1000_NS12placeholders2_7E
	.align		8
        /*0138*/ 	.dword	_ZN30_INTERNAL_36bdc303_4_k_cu_main6thrust24THRUST_300001_SM_1000_NS12placeholders2_8E
	.align		8
        /*0140*/ 	.dword	_ZN30_INTERNAL_36bdc303_4_k_cu_main6thrust24THRUST_300001_SM_1000_NS12placeholders2_9E
	.align		8
        /*0148*/ 	.dword	_ZN30_INTERNAL_36bdc303_4_k_cu_main6thrust24THRUST_300001_SM_1000_NS12placeholders3_10E
	.align		8
        /*0150*/ 	.dword	_ZN30_INTERNAL_36bdc303_4_k_cu_main6thrust24THRUST_300001_SM_1000_NS3seqE


//--------------------- .text._ZN3cub18CUB_300001_SM_10006detail6reduce28DeviceReduceSingleTileKernelINS2_10policy_hubIdyN4cuda3std3__44plusIdEEE10Policy1000EPdSC_iS9_ddNS7_10__identityEEEvT0_T1_T2_T3_T4_T6_ --------------------------
	.section	.text._ZN3cub18CUB_300001_SM_10006detail6reduce28DeviceReduceSingleTileKernelINS2_10policy_hubIdyN4cuda3std3__44plusIdEEE10Policy1000EPdSC_iS9_ddNS7_10__identityEEEvT0_T1_T2_T3_T4_T6_,"ax",@progbits
	.align	128
        .global         _ZN3cub18CUB_300001_SM_10006detail6reduce28DeviceReduceSingleTileKernelINS2_10policy_hubIdyN4cuda3std3__44plusIdEEE10Policy1000EPdSC_iS9_ddNS7_10__identityEEEvT0_T1_T2_T3_T4_T6_
        .type           _ZN3cub18CUB_300001_SM_10006detail6reduce28DeviceReduceSingleTileKernelINS2_10policy_hubIdyN4cuda3std3__44plusIdEEE10Policy1000EPdSC_iS9_ddNS7_10__identityEEEvT0_T1_T2_T3_T4_T6_,@function
        .size           _ZN3cub18CUB_300001_SM_10006detail6reduce28DeviceReduceSingleTileKernelINS2_10policy_hubIdyN4cuda3std3__44plusIdEEE10Policy1000EPdSC_iS9_ddNS7_10__identityEEEvT0_T1_T2_T3_T4_T6_,(.L_x_383 - _ZN3cub18CUB_300001_SM_10006detail6reduce28DeviceReduceSingleTileKernelINS2_10policy_hubIdyN4cuda3std3__44plusIdEEE10Policy1000EPdSC_iS9_ddNS7_10__identityEEEvT0_T1_T2_T3_T4_T6_)
        .other          _ZN3cub18CUB_300001_SM_10006detail6reduce28DeviceReduceSingleTileKernelINS2_10policy_hubIdyN4cuda3std3__44plusIdEEE10Policy1000EPdSC_iS9_ddNS7_10__identityEEEvT0_T1_T2_T3_T4_T6_,@"STO_CUDA_ENTRY STV_DEFAULT"
_ZN3cub18CUB_300001_SM_10006detail6reduce28DeviceReduceSingleTileKernelINS2_10policy_hubIdyN4cuda3std3__44plusIdEEE10Policy1000EPdSC_iS9_ddNS7_10__identityEEEvT0_T1_T2_T3_T4_T6_:
.text._ZN3cub18CUB_300001_SM_10006detail6reduce28DeviceReduceSingleTileKernelINS2_10policy_hubIdyN4cuda3std3__44plusIdEEE10Policy1000EPdSC_iS9_ddNS7_10__identityEEEvT0_T1_T2_T3_T4_T6_:
[----:B------:R-:W-:Y:S01]  /*0000*/  LDC R1, c[0x0][0x37c] ;  /* 0x0000df00ff017b82 */ /* 0x000fe20000000800 */
[----:B------:R-:W0:Y:S01]  /*0010*/  LDCU UR4, c[0x0][0x390] ;  /* 0x00007200ff0477ac */ /* 0x000e220008000800 */
[----:B------:R-:W1:Y:S01]  /*0020*/  LDCU.64 UR6, c[0x0][0x358] ;  /* 0x00006b00ff0677ac */ /* 0x000e620008000a00 */
[----:B0-----:R-:W-:-:S05]  /*0030*/  IMAD.U32 R4, RZ, RZ, UR4 ;  /* 0x00000004ff047e24 */ /* 0x001fca000f8e00ff */
[----:B------:R-:W-:-:S13]  /*0040*/  ISETP.NE.AND P0, PT, R4, RZ, PT ;  /* 0x000000ff0400720c */ /* 0x000fda0003f05270 */
[----:B-1----:R-:W-:Y:S05]  /*0050*/  @P0 BRA `(.L_x_0) ;  /* 0x00000000001c0947 */ /* 0x002fea0003800000 */
[----:B------:R-:W0:Y:S02]  /*0060*/  S2R R0, SR_TID.X ;  /* 0x0000000000007919 */ /* 0x000e240000002100 */
[----:B0-----:R-:W-:-:S13]  /*0070*/  ISETP.NE.AND P0, PT, R0, RZ, PT ;  /* 0x000000ff0000720c */ /* 0x001fda0003f05270 */
[----:B------:R-:W-:Y:S05]  /*0080*/  @P0 EXIT ;  /* 0x000000000000094d */ /* 0x000fea0003800000 */
[----:B------:R-:W0:Y:S08]  /*0090*/  LDC.64 R2, c[0x0][0x388] ;  /* 0x0000e200ff027b82 */ /* 0x000e300000000a00 */
[----:B------:R-:W0:Y:S02]  /*00a0*/  LDC.64 R4, c[0x0][0x398] ;  /* 0x0000e600ff047b82 */ /* 0x000e240000000a00 */
[----:B0-----:R-:W-:Y:S01]  /*00b0*/  STG.E.64 desc[UR6][R2.64], R4 ;  /* 0x0000000402007986 */ /* 0x001fe2000c101b06 */
[----:B------:R-:W-:Y:S05]  /*00c0*/  EXIT ;  /* 0x000000000000794d */ /* 0x000fea0003800000 */
.L_x_0:
[----:B------:R-:W-:Y:S01]  /*00d0*/  ISETP.GT.AND P0, PT, R4, 0xdff, PT ;  /* 0x00000dff0400780c */ /* 0x000fe20003f04270 */
[----:B------:R-:W-:-:S12]  /*00e0*/  BSSY.RECONVERGENT B0, `(.L_x_1) ;  /* 0x0000242000007945 */ /* 0x000fd80003800200 */
[----:B------:R-:W-:Y:S05]  /*00f0*/  @P0 BRA `(.L_x_2) ;  /* 0x0000001400180947 */ /* 0x000fea0003800000 */
[----:B------:R-:W0:Y:S01]  /*0100*/  S2R R5, SR_TID.X ;  /* 0x0000000000057919 */ /* 0x000e220000002100 */
[----:B------:R-:W-:Y:S01]  /*0110*/  BSSY.RECONVERGENT B1, `(.L_x_3) ;  /* 0x0000009000017945 */ /* 0x000fe20003800200 */
[----:B------:R-:W-:Y:S02]  /*0120*/  CS2R R2, SRZ ;  /* 0x0000000000027805 */ /* 0x000fe4000001ff00 */
[----:B0-----:R-:W-:Y:S01]  /*0130*/  ISETP.GE.AND P0, PT, R5, R4, PT ;  /* 0x000000040500720c */ /* 0x001fe20003f06270 */
[----:B------:R-:W-:-:S12]  /*0140*/  IMAD.MOV.U32 R7, RZ, RZ, R5 ;  /* 0x000000ffff077224 */ /* 0x000fd800078e0005 */
[----:B------:R-:W-:Y:S05]  /*0150*/  @P0 BRA `(.L_x_4) ;  /* 0x0000000000100947 */ /* 0x000fea0003800000 */
[----:B------:R-:W0:Y:S02]  /*0160*/  LDC.64 R2, c[0x0][0x380] ;  /* 0x0000e000ff027b82 */ /* 0x000e240000000a00 */
[----:B0-----:R-:W-:-:S06]  /*0170*/  IMAD.WIDE.U32 R2, R5, 0x8, R2 ;  /* 0x0000000805027825 */ /* 0x001fcc00078e0002 */
[----:B------:R-:W5:Y:S01]  /*0180*/  LDG.E.64.CONSTANT R2, desc[UR6][R2.64] ;  /* 0x0000000602027981 */ /* 0x000f62000c1e9b00 */
[----:B------:R-:W-:-:S07]  /*0190*/  VIADD R7, R5, 0x200 ;  /* 0x0000020005077836 */ /* 0x000fce0000000000 */
.L_x_4:
[----:B------:R-:W-:Y:S05]  /*01a0*/  BSYNC.RECONVERGENT B1 ;  /* 0x0000000000017941 */ /* 0x000fea0003800200 */
.L_x_3:
[----:B------:R-:W-:Y:S01]  /*01b0*/  ISETP.GE.AND P0, PT, R7, R4, PT ;  /* 0x000000040700720c */ /* 0x000fe20003f06270 */
[----:B------:R-:W-:-:S12]  /*01c0*/  BSSY.RECONVERGENT B1, `(.L_x_5) ;  /* 0x0000076000017945 */ /* 0x000fd80003800200 */
[----:B------:R-:W-:Y:S05]  /*01d0*/  @P0 BRA `(.L_x_6) ;  /* 0x0000000400d00947 */ /* 0x000fea0003800000 */
[----:B------:R-:W-:Y:S01]  /*01e0*/  LOP3.LUT R9, RZ, R7, RZ, 0x33, !PT ;  /* 0x00000007ff097212 */ /* 0x000fe200078e33ff */
[----:B------:R-:W-:Y:S04]  /*01f0*/  BSSY.RECONVERGENT B2, `(.L_x_7) ;  /* 0x0000017000027945 */ /* 0x000fe80003800200 */
[----:B------:R-:W-:-:S05]  /*0200*/  IMAD.IADD R0, R9, 0x1, R4 ;  /* 0x0000000109007824 */ /* 0x000fca00078e0204 */
[C---:B------:R-:W-:Y:S02]  /*0210*/  LOP3.LUT R6, R0.reuse, 0x600, RZ, 0xc0, !PT ;  /* 0x0000060000067812 */ /* 0x040fe400078ec0ff */
[----:B------:R-:W-:Y:S02]  /*0220*/  ISETP.GE.U32.AND P0, PT, R0, 0x600, PT ;  /* 0x000006000000780c */ /* 0x000fe40003f06070 */
[----:B------:R-:W-:-:S13]  /*0230*/  ISETP.NE.AND P1, PT, R6, 0x600, PT ;  /* 0x000006000600780c */ /* 0x000fda0003f25270 */
[----:B------:R-:W-:Y:S05]  /*0240*/  @!P1 BRA `(.L_x_8) ;  /* 0x0000000000449947 */ /* 0x000fea0003800000 */
[----:B------:R-:W0:Y:S01]  /*0250*/  LDC.64 R8, c[0x0][0x380] ;  /* 0x0000e000ff087b82 */ /* 0x000e220000000a00 */
[----:B------:R-:W-:-:S04]  /*0260*/  LEA.HI R0, R0, 0x1, RZ, 0x17 ;  /* 0x0000000100007811 */ /* 0x000fc800078fb8ff */
[----:B------:R-:W-:-:S05]  /*0270*/  LOP3.LUT R0, R0, 0x3, RZ, 0xc0, !PT ;  /* 0x0000000300007812 */ /* 0x000fca00078ec0ff */
[----:B------:R-:W-:Y:S02]  /*0280*/  IMAD.MOV R0, RZ, RZ, -R0 ;  /* 0x000000ffff007224 */ /* 0x000fe400078e0a00 */
[----:B0-----:R-:W-:-:S04]  /*0290*/  IMAD.WIDE.U32 R8, R7, 0x8, R8 ;  /* 0x0000000807087825 */ /* 0x001fc800078e0008 */
[----:B------:R-:W-:Y:S02]  /*02a0*/  IMAD.MOV.U32 R6, RZ, RZ, R8 ;  /* 0x000000ffff067224 */ /* 0x000fe400078e0008 */
[----:B------:R-:W-:-:S07]  /*02b0*/  IMAD.MOV.U32 R11, RZ, RZ, R9 ;  /* 0x000000ffff0b7224 */ /* 0x000fce00078e0009 */
.L_x_9:
[----:B------:R-:W-:Y:S02]  /*02c0*/  IMAD.MOV.U32 R8, RZ, RZ, R6 ;  /* 0x000000ffff087224 */ /* 0x000fe400078e0006 */
[----:B------:R-:W-:-:S06]  /*02d0*/  IMAD.MOV.U32 R9, RZ, RZ, R11 ;  /* 0x000000ffff097224 */ /* 0x000fcc00078e000b */
[----:B------:R-:W2:Y:S01]  /*02e0*/  LDG.E.64.CONSTANT R8, desc[UR6][R8.64] ;  /* 0x0000000608087981 */ /* 0x000ea2000c1e9b00 */
[----:B------:R-:W-:Y:S01]  /*02f0*/  VIADD R0, R0, 0x1 ;  /* 0x0000000100007836 */ /* 0x000fe20000000000 */
[----:B------:R-:W-:Y:S01]  /*0300*/  IADD3 R6, P2, PT, R6, 0x1000, RZ ;  /* 0x0000100006067810 */ /* 0x000fe20007f5e0ff */
[----:B------:R-:W-:-:S03]  /*0310*/  VIADD R7, R7, 0x200 ;  /* 0x0000020007077836 */ /* 0x000fc60000000000 */
[----:B------:R-:W-:Y:S01]  /*0320*/  ISETP.NE.AND P1, PT, R0, RZ, PT ;  /* 0x000000ff0000720c */ /* 0x000fe20003f25270 */
[----:B------:R-:W-:Y:S01]  /*0330*/  IMAD.X R11, RZ, RZ, R11, P2 ;  /* 0x000000ffff0b7224 */ /* 0x000fe200010e060b */
[----:B--2--5:R-:W-:-:S11]  /*0340*/  DADD R2, R8, R2 ;  /* 0x0000000008027229 */ /* 0x024fd60000000002 */
[----:B------:R-:W-:Y:S05]  /*0350*/  @P1 BRA `(.L_x_9) ;  /* 0xfffffffc00d81947 */ /* 0x000fea000383ffff */
.L_x_8:
[----:B------:R-:W-:Y:S05]  /*0360*/  BSYNC.RECONVERGENT B2 ;  /* 0x0000000000027941 */ /* 0x000fea0003800200 */
.L_x_7:
[----:B------:R-:W-:Y:S05]  /*0370*/  @!P0 BRA `(.L_x_6) ;  /* 0x0000000400688947 */ /* 0x000fea0003800000 */
[----:B------:R-:W-:Y:S01]  /*0380*/  IMAD.IADD R0, R4, 0x1, -R7 ;  /* 0x0000000104007824 */ /* 0x000fe200078e0a07 */
[----:B------:R-:W-:Y:S01]  /*0390*/  BSSY.RECONVERGENT B2, `(.L_x_10) ;  /* 0x0000031000027945 */ /* 0x000fe20003800200 */
[----:B------:R-:W-:-:S03]  /*03a0*/  PLOP3.LUT P0, PT, PT, PT, PT, 0x80, 0x8 ;  /* 0x000000000008781c */ /* 0x000fc60003f0f070 */
[----:B------:R-:W-:-:S13]  /*03b0*/  ISETP.GT.AND P1, PT, R0, 0x1800, PT ;  /* 0x000018000000780c */ /* 0x000fda0003f24270 */
[----:B------:R-:W-:Y:S05]  /*03c0*/  @!P1 BRA `(.L_x_11) ;  /* 0x0000000000b49947 */ /* 0x000fea0003800000 */
[----:B------:R-:W-:Y:S01]  /*03d0*/  PLOP3.LUT P0, PT, PT, PT, PT, 0x8, 0x80 ;  /* 0x000000000080781c */ /* 0x000fe20003f0e170 */
[----:B------:R-:W-:-:S12]  /*03e0*/  VIADD R0, R4, 0xffffe800 ;  /* 0xffffe80004007836 */ /* 0x000fd80000000000 */
.L_x_12:
[----:B------:R-:W0:Y:S02]  /*03f0*/  LDC.64 R32, c[0x0][0x380] ;  /* 0x0000e000ff207b82 */ /* 0x000e240000000a00 */
[----:B0-----:R-:W-:-:S05]  /*0400*/  IMAD.WIDE R14, R7, 0x8, R32 ;  /* 0x00000008070e7825 */ /* 0x001fca00078e0220 */
[----:B------:R-:W2:Y:S04]  /*0410*/  LDG.E.64.CONSTANT R8, desc[UR6][R14.64] ;  /* 0x000000060e087981 */ /* 0x000ea8000c1e9b00 */
[----:B------:R-:W3:Y:S04]  /*0420*/  LDG.E.64.CONSTANT R10, desc[UR6][R14.64+0x1000] ;  /* 0x001000060e0a7981 */ /* 0x000ee8000c1e9b00 */
[----:B------:R-:W4:Y:S01]  /*0430*/  LDG.E.64.CONSTANT R12, desc[UR6][R14.64+0x2000] ;  /* 0x002000060e0c7981 */ /* 0x000f22000c1e9b00 */
[----:B------:R-:W-:-:S03]  /*0440*/  VIADD R41, R7, 0x800 ;  /* 0x0000080007297836 */ /* 0x000fc60000000000 */
[----:B------:R-:W4:Y:S01]  /*0450*/  LDG.E.64.CONSTANT R30, desc[UR6][R14.64+0x3000] ;  /* 0x003000060e1e7981 */ /* 0x000f22000c1e9b00 */
[----:B------:R-:W-:-:S05]  /*0460*/  IMAD.WIDE R40, R41, 0x8, R32 ;  /* 0x0000000829287825 */ /* 0x000fca00078e0220 */
[----:B------:R-:W4:Y:S04]  /*0470*/  LDG.E.64.CONSTANT R28, desc[UR6][R40.64] ;  /* 0x00000006281c7981 */ /* 0x000f28000c1e9b00 */
[----:B------:R-:W4:Y:S04]  /*0480*/  LDG.E.64.CONSTANT R26, desc[UR6][R40.64+0x1000] ;  /* 0x00100006281a7981 */ /* 0x000f28000c1e9b00 */
        /* <DEDUP_REMOVED lines=12> */
[----:B------:R-:W4:Y:S04]  /*0550*/  LDG.E.64.CONSTANT R34, desc[UR6][R44.64+0x2000] ;  /* 0x002000062c227981 */ /* 0x000f28000c1e9b00 */
[----:B------:R-:W4:Y:S01]  /*0560*/  LDG.E.64.CONSTANT R32, desc[UR6][R44.64+0x3000] ;  /* 0x003000062c207981 */ /* 0x000f22000c1e9b00 */
[----:B------:R-:W-:-:S05]  /*0570*/  VIADD R7, R7, 0x2000 ;  /* 0x0000200007077836 */ /* 0x000fca0000000000 */
[----:B------:R-:W-:Y:S01]  /*0580*/  ISETP.GE.AND P1, PT, R7, R0, PT ;  /* 0x000000000700720c */ /* 0x000fe20003f26270 */
[----:B--2--5:R-:W-:-:S08]  /*0590*/  DADD R8, R8, R2 ;  /* 0x0000000008087229 */ /* 0x024fd00000000002 */
[----:B---3--:R-:W-:-:S08]  /*05a0*/  DADD R8, R8, R10 ;  /* 0x0000000008087229 */ /* 0x008fd0000000000a */
[----:B----4-:R-:W-:-:S08]  /*05b0*/  DADD R8, R8, R12 ;  /* 0x0000000008087229 */ /* 0x010fd0000000000c */
[----:B------:R-:W-:-:S08]  /*05c0*/  DADD R8, R8, R30 ;  /* 0x0000000008087229 */ /* 0x000fd0000000001e */
        /* <DEDUP_REMOVED lines=11> */
[----:B------:R-:W-:Y:S01]  /*0680*/  DADD R2, R8, R32 ;  /* 0x0000000008027229 */ /* 0x000fe20000000020 */
[----:B------:R-:W-:Y:S10]  /*0690*/  @!P1 BRA `(.L_x_12) ;  /* 0xfffffffc00549947 */ /* 0x000ff4000383ffff */
.L_x_11:
[----:B------:R-:W-:Y:S05]  /*06a0*/  BSYNC.RECONVERGENT B2 ;  /* 0x0000000000027941 */ /* 0x000fea0003800200 */
.L_x_10:
[----:B------:R-:W-:Y:S01]  /*06b0*/  IMAD.IADD R0, R4, 0x1, -R7 ;  /* 0x0000000104007824 */ /* 0x000fe200078e0a07 */
[----:B------:R-:W-:Y:S04]  /*06c0*/  BSSY.RECONVERGENT B2, `(.L_x_13) ;  /* 0x0000019000027945 */ /* 0x000fe80003800200 */
[----:B------:R-:W-:-:S13]  /*06d0*/  ISETP.GT.AND P1, PT, R0, 0x800, PT ;  /* 0x000008000000780c */ /* 0x000fda0003f24270 */
[----:B------:R-:W-:Y:S05]  /*06e0*/  @!P1 BRA `(.L_x_14) ;  /* 0x0000000000589947 */ /* 0x000fea0003800000 */
        /* <DEDUP_REMOVED lines=12> */
[----:B------:R-:W-:Y:S01]  /*07b0*/  PLOP3.LUT P0, PT, PT, PT, PT, 0x8, 0x80 ;  /* 0x000000000080781c */ /* 0x000fe20003f0e170 */
[----:B------:R-:W-:Y:S01]  /*07c0*/  VIADD R7, R7, 0x1000 ;  /* 0x0000100007077836 */ /* 0x000fe20000000000 */
[----:B--2--5:R-:W-:-:S08]  /*07d0*/  DADD R10, R2, R10 ;  /* 0x00000000020a7229 */ /* 0x024fd0000000000a */
[----:B---3--:R-:W-:-:S08]  /*07e0*/  DADD R10, R10, R12 ;  /* 0x000000000a0a7229 */ /* 0x008fd0000000000c */
[----:B----4-:R-:W-:-:S08]  /*07f0*/  DADD R10, R10, R14 ;  /* 0x000000000a0a7229 */ /* 0x010fd0000000000e */
[----:B------:R-:W-:-:S08]  /*0800*/  DADD R10, R10, R16 ;  /* 0x000000000a0a7229 */ /* 0x000fd00000000010 */
[----:B------:R-:W-:-:S08]  /*0810*/  DADD R10, R10, R20 ;  /* 0x000000000a0a7229 */ /* 0x000fd00000000014 */
[----:B------:R-:W-:-:S08]  /*0820*/  DADD R10, R10, R22 ;  /* 0x000000000a0a7229 */ /* 0x000fd00000000016 */
[----:B------:R-:W-:-:S08]  /*0830*/  DADD R10, R10, R24 ;  /* 0x000000000a0a7229 */ /* 0x000fd00000000018 */
[----:B------:R-:W-:-:S11]  /*0840*/  DADD R2, R10, R26 ;  /* 0x000000000a027229 */ /* 0x000fd6000000001a */
.L_x_14:
[----:B------:R-:W-:Y:S05]  /*0850*/  BSYNC.RECONVERGENT B2 ;  /* 0x0000000000027941 */ /* 0x000fea0003800200 */
.L_x_13:
[----:B------:R-:W-:-:S13]  /*0860*/  ISETP.LT.OR P0, PT, R7, R4, P0 ;  /* 0x000000040700720c */ /* 0x000fda0000701670 */
[----:B------:R-:W-:Y:S05]  /*0870*/  @!P0 BRA `(.L_x_6) ;  /* 0x0000000000288947 */ /* 0x000fea0003800000 */
[----:B------:R-:W0:Y:S02]  /*0880*/  LDC.64 R8, c[0x0][0x380] ;  /* 0x0000e000ff087b82 */ /* 0x000e240000000a00 */
[----:B0-----:R-:W-:-:S05]  /*0890*/  IMAD.WIDE R6, R7, 0x8, R8 ;  /* 0x0000000807067825 */ /* 0x001fca00078e0208 */
[----:B------:R-:W2:Y:S04]  /*08a0*/  LDG.E.64.CONSTANT R8, desc[UR6][R6.64] ;  /* 0x0000000606087981 */ /* 0x000ea8000c1e9b00 */
[----:B------:R-:W3:Y:S04]  /*08b0*/  LDG.E.64.CONSTANT R10, desc[UR6][R6.64+0x1000] ;  /* 0x00100006060a7981 */ /* 0x000ee8000c1e9b00 */
[----:B------:R-:W4:Y:S04]  /*08c0*/  LDG.E.64.CONSTANT R12, desc[UR6][R6.64+0x2000] ;  /* 0x00200006060c7981 */ /* 0x000f28000c1e9b00 */
[----:B------:R-:W4:Y:S01]  /*08d0*/  LDG.E.64.CONSTANT R14, desc[UR6][R6.64+0x3000] ;  /* 0x00300006060e7981 */ /* 0x000f22000c1e9b00 */
[----:B--2--5:R-:W-:-:S08]  /*08e0*/  DADD R8, R2, R8 ;  /* 0x0000000002087229 */ /* 0x024fd00000000008 */
[----:B---3--:R-:W-:-:S08]  /*08f0*/  DADD R8, R8, R10 ;  /* 0x0000000008087229 */ /* 0x008fd0000000000a */
[----:B----4-:R-:W-:-:S08]  /*0900*/  DADD R8, R8, R12 ;  /* 0x0000000008087229 */ /* 0x010fd0000000000c */
[----:B------:R-:W-:-:S11]  /*0910*/  DADD R2, R8, R14 ;  /* 0x0000000008027229 */ /* 0x000fd6000000000e */
.L_x_6:
[----:B------:R-:W-:Y:S05]  /*0920*/  BSYNC.RECONVERGENT B1 ;  /* 0x0000000000017941 */ /* 0x000fea0003800200 */
.L_x_5:
[----:B------:R-:W-:-:S13]  /*0930*/  ISETP.GE.AND P0, PT, R4, 0x200, PT ;  /* 0x000002000400780c */ /* 0x000fda0003f06270 */
[----:B------:R-:W-:Y:S05]  /*0940*/  @!P0 BRA `(.L_x_15) ;  /* 0x0000000400148947 */ /* 0x000fea0003800000 */
[----:B------:R-:W0:Y:S01]  /*0950*/  S2R R12, SR_LANEID ;  /* 0x00000000000c7919 */ /* 0x000e220000000000 */
[----:B-----5:R-:W-:Y:S04]  /*0960*/  SHFL.DOWN PT, R6, R2, 0x1, 0x1f ;  /* 0x08201f0002067f89 */ /* 0x020fe800000e0000 */
[----:B------:R-:W1:Y:S02]  /*0970*/  SHFL.DOWN PT, R7, R3, 0x1, 0x1f ;  /* 0x08201f0003077f89 */ /* 0x000e6400000e0000 */
[----:B-1----:R-:W-:Y:S01]  /*0980*/  DADD R6, R6, R2 ;  /* 0x0000000006067229 */ /* 0x002fe20000000002 */
[C---:B0-----:R-:W-:Y:S02]  /*0990*/  ISETP.GT.AND P0, PT, R12.reuse, 0x1e, PT ;  /* 0x0000001e0c00780c */ /* 0x041fe40003f04270 */
[----:B------:R-:W-:-:S07]  /*09a0*/  ISETP.NE.AND P1, PT, R12, RZ, PT ;  /* 0x000000ff0c00720c */ /* 0x000fce0003f25270 */
[----:B------:R-:W-:Y:S02]  /*09b0*/  FSEL R8, R2, R6, P0 ;  /* 0x0000000602087208 */ /* 0x000fe40000000000 */
[----:B------:R-:W-:Y:S02]  /*09c0*/  FSEL R9, R3, R7, P0 ;  /* 0x0000000703097208 */ /* 0x000fe40000000000 */
[----:B------:R-:W-:Y:S01]  /*09d0*/  ISETP.GT.AND P0, PT, R12, 0x1d, PT ;  /* 0x0000001d0c00780c */ /* 0x000fe20003f04270 */
[----:B------:R-:W-:Y:S01]  /*09e0*/  SHFL.DOWN PT, R6, R8, 0x2, 0x1f ;  /* 0x08401f0008067f89 */ /* 0x000fe200000e0000 */
[----:B------:R-:W-:Y:S02]  /*09f0*/  @!P1 MOV R4, 0x400 ;  /* 0x0000040000049802 */ /* 0x000fe40000000f00 */
[----:B------:R-:W-:Y:S01]  /*0a00*/  @!P1 SHF.R.U32.HI R0, RZ, 0x2, R5 ;  /* 0x00000002ff009819 */ /* 0x000fe20000011605 */
[----:B------:R-:W0:Y:S03]  /*0a10*/  SHFL.DOWN PT, R7, R9, 0x2, 0x1f ;  /* 0x08401f0009077f89 */ /* 0x000e2600000e0000 */
[----:B------:R-:W-:Y:S01]  /*0a20*/  @!P1 LOP3.LUT R0, R0, 0xf8, RZ, 0xc0, !PT ;  /* 0x000000f800009812 */ /* 0x000fe200078ec0ff */
[----:B0-----:R-:W-:-:S10]  /*0a30*/  DADD R6, R6, R8 ;  /* 0x0000000006067229 */ /* 0x001fd40000000008 */
[----:B------:R-:W-:Y:S02]  /*0a40*/  FSEL R6, R8, R6, P0 ;  /* 0x0000000608067208 */ /* 0x000fe40000000000 */
[----:B------:R-:W-:Y:S02]  /*0a50*/  FSEL R7, R9, R7, P0 ;  /* 0x0000000709077208 */ /* 0x000fe40000000000 */
[----:B------:R-:W-:Y:S01]  /*0a60*/  ISETP.GT.AND P0, PT, R12, 0x1b, PT ;  /* 0x0000001b0c00780c */ /* 0x000fe20003f04270 */
[----:B------:R-:W-:Y:S04]  /*0a70*/  SHFL.DOWN PT, R2, R6, 0x4, 0x1f ;  /* 0x08801f0006027f89 */ /* 0x000fe800000e0000 */
[----:B------:R-:W0:Y:S01]  /*0a80*/  SHFL.DOWN PT, R3, R7, 0x4, 0x1f ;  /* 0x08801f0007037f89 */ /* 0x000e2200000e0000 */
[----:B------:R-:W1:Y:S01]  /*0a90*/  @!P1 S2R R9, SR_CgaCtaId ;  /* 0x0000000000099919 */ /* 0x000e620000008800 */
[----:B0-----:R-:W-:-:S10]  /*0aa0*/  DADD R2, R2, R6 ;  /* 0x0000000002027229 */ /* 0x001fd40000000006 */
[----:B------:R-:W-:Y:S02]  /*0ab0*/  FSEL R10, R6, R2, P0 ;  /* 0x00000002060a7208 */ /* 0x000fe40000000000 */
[----:B------:R-:W-:Y:S02]  /*0ac0*/  FSEL R11, R7, R3, P0 ;  /* 0x00000003070b7208 */ /* 0x000fe40000000000 */
[----:B------:R-:W-:Y:S01]  /*0ad0*/  ISETP.GT.AND P0, PT, R12, 0x17, PT ;  /* 0x000000170c00780c */ /* 0x000fe20003f04270 */
[----:B------:R-:W-:Y:S04]  /*0ae0*/  SHFL.DOWN PT, R2, R10, 0x8, 0x1f ;  /* 0x09001f000a027f89 */ /* 0x000fe800000e0000 */
[----:B------:R-:W0:Y:S02]  /*0af0*/  SHFL.DOWN PT, R3, R11, 0x8, 0x1f ;  /* 0x09001f000b037f89 */ /* 0x000e2400000e0000 */
[----:B0-----:R-:W-:-:S10]  /*0b00*/  DADD R2, R2, R10 ;  /* 0x0000000002027229 */ /* 0x001fd4000000000a */
[----:B------:R-:W-:Y:S02]  /*0b10*/  FSEL R6, R10, R2, P0 ;  /* 0x000000020a067208 */ /* 0x000fe40000000000 */
[----:B------:R-:W-:Y:S02]  /*0b20*/  FSEL R7, R11, R3, P0 ;  /* 0x000000030b077208 */ /* 0x000fe40000000000 */
[----:B-1----:R-:W-:Y:S01]  /*0b30*/  @!P1 LEA R11, R9, R4, 0x18 ;  /* 0x00000004090b9211 */ /* 0x002fe200078ec0ff */
[----:B------:R-:W-:Y:S01]  /*0b40*/  SHFL.DOWN PT, R2, R6, 0x10, 0x1f ;  /* 0x0a001f0006027f89 */ /* 0x000fe200000e0000 */
[----:B------:R-:W-:-:S03]  /*0b50*/  ISETP.NE.AND P0, PT, R5, RZ, PT ;  /* 0x000000ff0500720c */ /* 0x000fc60003f05270 */
[----:B------:R-:W0:Y:S01]  /*0b60*/  SHFL.DOWN PT, R3, R7, 0x10, 0x1f ;  /* 0x0a001f0007037f89 */ /* 0x000e2200000e0000 */
[----:B------:R-:W-:Y:S01]  /*0b70*/  @!P1 IMAD.IADD R11, R0, 0x1, R11 ;  /* 0x00000001000b9824 */ /* 0x000fe200078e020b */
[----:B0-----:R-:W-:-:S07]  /*0b80*/  DADD R8, R2, R6 ;  /* 0x0000000002087229 */ /* 0x001fce0000000006 */
[----:B------:R1:W-:Y:S01]  /*0b90*/  @!P1 STS.64 [R11+0x10], R8 ;  /* 0x000010080b009388 */ /* 0x0003e20000000a00 */
[----:B------:R-:W-:Y:S01]  /*0ba0*/  BAR.SYNC.DEFER_BLOCKING 0x0 ;  /* 0x0000000000007b1d */ /* 0x000fe20000010000 */
[----:B------:R-:W-:-:S04]  /*0bb0*/  ISETP.GT.AND P1, PT, R12, 0xf, PT ;  /* 0x0000000f0c00780c */ /* 0x000fc80003f24270 */
[----:B------:R-:W-:Y:S02]  /*0bc0*/  FSEL R2, R6, R8, P1 ;  /* 0x0000000806027208 */ /* 0x000fe40000800000 */
[----:B------:R-:W-:Y:S01]  /*0bd0*/  FSEL R3, R7, R9, P1 ;  /* 0x0000000907037208 */ /* 0x000fe20000800000 */
[----:B------:R-:W-:Y:S06]  /*0be0*/  @P0 BRA `(.L_x_16) ;  /* 0x0000001800440947 */ /* 0x000fec0003800000 */
[----:B------:R-:W0:Y:S01]  /*0bf0*/  S2UR UR5, SR_CgaCtaId ;  /* 0x00000000000579c3 */ /* 0x000e220000008800 */
[----:B------:R-:W-:Y:S02]  /*0c00*/  UMOV UR4, 0x400 ;  /* 0x0000040000047882 */ /* 0x000fe40000000000 */
[----:B0-----:R-:W-:-:S09]  /*0c10*/  ULEA UR4, UR5, UR4, 0x18 ;  /* 0x0000000405047291 */ /* 0x001fd2000f8ec0ff */
[----:B------:R-:W0:Y:S04]  /*0c20*/  LDS.64 R4, [UR4+0x18] ;  /* 0x00001804ff047984 */ /* 0x000e280008000a00 */
[----:B-1----:R-:W1:Y:S04]  /*0c30*/  LDS.128 R8, [UR4+0x20] ;  /* 0x00002004ff087984 */ /* 0x002e680008000c00 */
[----:B------:R-:W2:Y:S01]  /*0c40*/  LDS.128 R12, [UR4+0x30] ;  /* 0x00003004ff0c7984 */ /* 0x000ea20008000c00 */
[----:B0-----:R-:W-:-:S03]  /*0c50*/  DADD R2, R2, R4 ;  /* 0x0000000002027229 */ /* 0x001fc60000000004 */
[----:B------:R-:W0:Y:S05]  /*0c60*/  LDS.128 R4, [UR4+0x40] ;  /* 0x00004004ff047984 */ /* 0x000e2a0008000c00 */
[----:B-1----:R-:W-:-:S08]  /*0c70*/  DADD R2, R2, R8 ;  /* 0x0000000002027229 */ /* 0x002fd00000000008 */
[----:B------:R-:W-:Y:S01]  /*0c80*/  DADD R2, R2, R10 ;  /* 0x0000000002027229 */ /* 0x000fe2000000000a */
[----:B------:R-:W1:Y:S07]  /*0c90*/  LDS.128 R8, [UR4+0x50] ;  /* 0x00005004ff087984 */ /* 0x000e6e0008000c00 */
[----:B--2---:R-:W-:-:S08]  /*0ca0*/  DADD R2, R2, R12 ;  /* 0x0000000002027229 */ /* 0x004fd0000000000c */
[----:B------:R-:W-:Y:S01]  /*0cb0*/  DADD R2, R2, R14 ;  /* 0x0000000002027229 */ /* 0x000fe2000000000e */
[----:B------:R-:W2:Y:S07]  /*0cc0*/  LDS.128 R12, [UR4+0x60] ;  /* 0x00006004ff0c7984 */ /* 0x000eae0008000c00 */
[----:B0-----:R-:W-:-:S08]  /*0cd0*/  DADD R2, R2, R4 ;  /* 0x0000000002027229 */ /* 0x001fd00000000004 */
[----:B------:R-:W-:Y:S01]  /*0ce0*/  DADD R2, R2, R6 ;  /* 0x0000000002027229 */ /* 0x000fe20000000006 */
[----:B------:R-:W0:Y:S07]  /*0cf0*/  LDS.128 R4, [UR4+0x70] ;  /* 0x00007004ff047984 */ /* 0x000e2e0008000c00 */
[----:B-1----:R-:W-:-:S08]  /*0d00*/  DADD R2, R2, R8 ;  /* 0x0000000002027229 */ /* 0x002fd00000000008 */
[----:B------:R-:W-:Y:S01]  /*0d10*/  DADD R2, R2, R10 ;  /* 0x0000000002027229 */ /* 0x000fe2000000000a */
[----:B------:R-:W1:Y:S07]  /*0d20*/  LDS.128 R8, [UR4+0x80] ;  /* 0x00008004ff087984 */ /* 0x000e6e0008000c00 */
[----:B--2---:R-:W-:-:S08]  /*0d30*/  DADD R2, R2, R12 ;  /* 0x0000000002027229 */ /* 0x004fd0000000000c */
[----:B------:R-:W-:-:S08]  /*0d40*/  DADD R2, R2, R14 ;  /* 0x0000000002027229 */ /* 0x000fd0000000000e */
[----:B0-----:R-:W-:-:S08]  /*0d50*/  DADD R2, R2, R4 ;  /* 0x0000000002027229 */ /* 0x001fd00000000004 */
[----:B------:R-:W-:-:S08]  /*0d60*/  DADD R2, R2, R6 ;  /* 0x0000000002027229 */ /* 0x000fd00000000006 */
[----:B-1----:R-:W-:-:S08]  /*0d70*/  DADD R2, R2, R8 ;  /* 0x0000000002027229 */ /* 0x002fd00000000008 */
[----:B------:R-:W-:Y:S01]  /*0d80*/  DADD R2, R2, R10 ;  /* 0x0000000002027229 */ /* 0x000fe2000000000a */
[----:B------:R-:W-:Y:S10]  /*0d90*/  BRA `(.L_x_16) ;  /* 0x0000001400d87947 */ /* 0x000ff40003800000 */
.L_x_15:
[----:B------:R-:W-:Y:S01]  /*0da0*/  LOP3.LUT R0, R5, 0x3e0, RZ, 0xc0, !PT ;  /* 0x000003e005007812 */ /* 0x000fe200078ec0ff */
[----:B------:R-:W0:Y:S03]  /*0db0*/  S2R R10, SR_LANEID ;  /* 0x00000000000a7919 */ /* 0x000e260000000000 */
[----:B------:R-:W-:Y:S01]  /*0dc0*/  LOP3.LUT R9, RZ, R0, RZ, 0x33, !PT ;  /* 0x00000000ff097212 */ /* 0x000fe200078e33ff */
[----:B------:R-:W-:-:S04]  /*0dd0*/  VIADD R7, R0, 0x20 ;  /* 0x0000002000077836 */ /* 0x000fc80000000000 */
[----:B------:R-:W-:Y:S01]  /*0de0*/  IMAD.IADD R9, R9, 0x1, R4 ;  /* 0x0000000109097824 */ /* 0x000fe200078e0204 */
[----:B------:R-:W-:-:S04]  /*0df0*/  ISETP.GT.AND P0, PT, R7, R4, PT ;  /* 0x000000040700720c */ /* 0x000fc80003f04270 */
[----:B------:R-:W-:-:S05]  /*0e00*/  SEL R11, R9, 0x1f, P0 ;  /* 0x0000001f090b7807 */ /* 0x000fca0000000000 */
[----:B-----5:R-:W-:Y:S04]  /*0e10*/  SHFL.DOWN PT, R6, R2, 0x1, R11 ;  /* 0x0820000002067989 */ /* 0x020fe800000e000b */
[----:B------:R-:W1:Y:S01]  /*0e20*/  SHFL.DOWN PT, R7, R3, 0x1, R11 ;  /* 0x0820000003077989 */ /* 0x000e6200000e000b */
[C---:B0-----:R-:W-:Y:S01]  /*0e30*/  ISETP.GE.AND P0, PT, R10.reuse, R11, PT ;  /* 0x0000000b0a00720c */ /* 0x041fe20003f06270 */
[C---:B------:R-:W-:Y:S01]  /*0e40*/  VIADD R0, R10.reuse, 0x2 ;  /* 0x000000020a007836 */ /* 0x040fe20000000000 */
[----:B------:R-:W-:Y:S01]  /*0e50*/  ISETP.NE.AND P1, PT, R10, RZ, PT ;  /* 0x000000ff0a00720c */ /* 0x000fe20003f25270 */
[----:B-1----:R-:W-:-:S12]  /*0e60*/  DADD R6, R6, R2 ;  /* 0x0000000006067229 */ /* 0x002fd80000000002 */
[----:B------:R-:W0:Y:S01]  /*0e70*/  @!P1 S2R R12, SR_CgaCtaId ;  /* 0x00000000000c9919 */ /* 0x000e220000008800 */
[----:B------:R-:W-:Y:S02]  /*0e80*/  FSEL R8, R6, R2, !P0 ;  /* 0x0000000206087208 */ /* 0x000fe40004000000 */
[----:B------:R-:W-:Y:S02]  /*0e90*/  FSEL R9, R7, R3, !P0 ;  /* 0x0000000307097208 */ /* 0x000fe40004000000 */
[----:B------:R-:W-:Y:S01]  /*0ea0*/  ISETP.GT.AND P0, PT, R0, R11, PT ;  /* 0x0000000b0000720c */ /* 0x000fe20003f04270 */
[----:B------:R-:W-:Y:S01]  /*0eb0*/  SHFL.DOWN PT, R6, R8, 0x2, R11 ;  /* 0x0840000008067989 */ /* 0x000fe200000e000b */
[----:B------:R-:W-:-:S03]  /*0ec0*/  VIADD R0, R10, 0x4 ;  /* 0x000000040a007836 */ /* 0x000fc60000000000 */
[----:B------:R-:W1:Y:S02]  /*0ed0*/  SHFL.DOWN PT, R7, R9, 0x2, R11 ;  /* 0x0840000009077989 */ /* 0x000e6400000e000b */
[----:B-1----:R-:W-:-:S10]  /*0ee0*/  DADD R6, R6, R8 ;  /* 0x0000000006067229 */ /* 0x002fd40000000008 */
[----:B------:R-:W-:Y:S02]  /*0ef0*/  FSEL R6, R8, R6, P0 ;  /* 0x0000000608067208 */ /* 0x000fe40000000000 */
[----:B------:R-:W-:Y:S02]  /*0f00*/  FSEL R7, R9, R7, P0 ;  /* 0x0000000709077208 */ /* 0x000fe40000000000 */
        /* <DEDUP_REMOVED lines=16> */
[----:B------:R-:W-:Y:S02]  /*1010*/  @!P1 MOV R9, 0x400 ;  /* 0x0000040000099802 */ /* 0x000fe40000000f00 */
[----:B------:R-:W-:Y:S01]  /*1020*/  @!P1 SHF.R.U32.HI R8, RZ, 0x2, R5 ;  /* 0x00000002ff089819 */ /* 0x000fe20000011605 */
[----:B------:R-:W1:Y:S01]  /*1030*/  SHFL.DOWN PT, R3, R7, 0x10, R11 ;  /* 0x0a00000007037989 */ /* 0x000e6200000e000b */
[----:B0-----:R-:W-:-:S02]  /*1040*/  @!P1 LEA R9, R12, R9, 0x18 ;  /* 0x000000090c099211 */ /* 0x001fc400078ec0ff */
[----:B------:R-:W-:-:S05]  /*1050*/  @!P1 LOP3.LUT R8, R8, 0xf8, RZ, 0xc0, !PT ;  /* 0x000000f808089812 */ /* 0x000fca00078ec0ff */
[----:B------:R-:W-:Y:S01]  /*1060*/  @!P1 IMAD.IADD R9, R8, 0x1, R9 ;  /* 0x0000000108099824 */ /* 0x000fe200078e0209 */
[----:B-1----:R-:W-:-:S10]  /*1070*/  DADD R2, R2, R6 ;  /* 0x0000000002027229 */ /* 0x002fd40000000006 */
[----:B------:R-:W-:Y:S02]  /*1080*/  FSEL R2, R6, R2, P0 ;  /* 0x0000000206027208 */ /* 0x000fe40000000000 */
[----:B------:R-:W-:Y:S02]  /*1090*/  FSEL R3, R7, R3, P0 ;  /* 0x0000000307037208 */ /* 0x000fe40000000000 */
[----:B------:R-:W-:-:S03]  /*10a0*/  ISETP.NE.AND P0, PT, R5, RZ, PT ;  /* 0x000000ff0500720c */ /* 0x000fc60003f05270 */
[----:B------:R0:W-:Y:S01]  /*10b0*/  @!P1 STS.64 [R9+0x10], R2 ;  /* 0x0000100209009388 */ /* 0x0001e20000000a00 */
[----:B------:R-:W-:Y:S09]  /*10c0*/  BAR.SYNC.DEFER_BLOCKING 0x0 ;  /* 0x0000000000007b1d */ /* 0x000ff20000010000 */
[----:B------:R-:W-:Y:S05]  /*10d0*/  @P0 BRA `(.L_x_16) ;  /* 0x0000001400080947 */ /* 0x000fea0003800000 */
[----:B------:R-:W1:Y:S01]  /*10e0*/  S2UR UR5, SR_CgaCtaId ;  /* 0x00000000000579c3 */ /* 0x000e620000008800 */
[----:B------:R-:W-:Y:S01]  /*10f0*/  UMOV UR4, 0x400 ;  /* 0x0000040000047882 */ /* 0x000fe20000000000 */
[----:B------:R-:W-:Y:S01]  /*1100*/  ISETP.GT.AND P1, PT, R4, 0x20, PT ;  /* 0x000000200400780c */ /* 0x000fe20003f24270 */
[----:B-1----:R-:W-:-:S09]  /*1110*/  ULEA UR4, UR5, UR4, 0x18 ;  /* 0x0000000405047291 */ /* 0x002fd2000f8ec0ff */
[----:B------:R-:W1:Y:S04]  /*1120*/  LDS.64 R6, [UR4+0x18] ;  /* 0x00001804ff067984 */ /* 0x000e680008000a00 */
[----:B------:R-:W2:Y:S04]  /*1130*/  LDS.128 R12, [UR4+0x20] ;  /* 0x00002004ff0c7984 */ /* 0x000ea80008000c00 */
[----:B0-----:R-:W0:Y:S01]  /*1140*/  LDS.128 R8, [UR4+0x30] ;  /* 0x00003004ff087984 */ /* 0x001e220008000c00 */
[----:B-1----:R-:W-:-:S10]  /*1150*/  DADD R6, R2, R6 ;  /* 0x0000000002067229 */ /* 0x002fd40000000006 */
[----:B------:R-:W-:Y:S02]  /*1160*/  FSEL R2, R6, R2, P1 ;  /* 0x0000000206027208 */ /* 0x000fe40000800000 */
[----:B------:R-:W-:Y:S02]  /*1170*/  FSEL R3, R7, R3, P1 ;  /* 0x0000000307037208 */ /* 0x000fe40000800000 */
[----:B------:R-:W-:-:S04]  /*1180*/  ISETP.GT.AND P1, PT, R4, 0x40, PT ;  /* 0x000000400400780c */ /* 0x000fc80003f24270 */
[----:B--2---:R-:W-:-:S10]  /*1190*/  DADD R12, R12, R2 ;  /* 0x000000000c0c7229 */ /* 0x004fd40000000002 */
[----:B------:R-:W-:Y:S02]  /*11a0*/  FSEL R2, R12, R2, P1 ;  /* 0x000000020c027208 */ /* 0x000fe40000800000 */
[----:B------:R-:W-:Y:S02]  /*11b0*/  FSEL R3, R13, R3, P1 ;  /* 0x000000030d037208 */ /* 0x000fe40000800000 */
[----:B------:R-:W-:-:S04]  /*11c0*/  ISETP.GT.AND P1, PT, R4, 0x60, PT ;  /* 0x000000600400780c */ /* 0x000fc80003f24270 */
[----:B------:R-:W-:-:S10]  /*11d0*/  DADD R14, R2, R14 ;  /* 0x00000000020e7229 */ /* 0x000fd4000000000e */
[----:B------:R-:W-:Y:S02]  /*11e0*/  FSEL R2, R14, R2, P1 ;  /* 0x000000020e027208 */ /* 0x000fe40000800000 */
[----:B------:R-:W-:Y:S02]  /*11f0*/  FSEL R3, R15, R3, P1 ;  /* 0x000000030f037208 */ /* 0x000fe40000800000 */
[----:B------:R-:W1:Y:S01]  /*1200*/  LDS.128 R12, [UR4+0x40] ;  /* 0x00004004ff0c7984 */ /* 0x000e620008000c00 */
[----:B------:R-:W-:-:S03]  /*1210*/  ISETP.GT.AND P1, PT, R4, 0x80, PT ;  /* 0x000000800400780c */ /* 0x000fc60003f24270 */
[----:B0-----:R-:W-:-:S10]  /*1220*/  DADD R8, R8, R2 ;  /* 0x0000000008087229 */ /* 0x001fd40000000002 */
[----:B------:R-:W-:Y:S02]  /*1230*/  FSEL R2, R8, R2, P1 ;  /* 0x0000000208027208 */ /* 0x000fe40000800000 */
[----:B------:R-:W-:Y:S02]  /*1240*/  FSEL R3, R9, R3, P1 ;  /* 0x0000000309037208 */ /* 0x000fe40000800000 */
[----:B------:R-:W-:-:S04]  /*1250*/  ISETP.GT.AND P1, PT, R4, 0xa0, PT ;  /* 0x000000a00400780c */ /* 0x000fc80003f24270 */
[----:B------:R-:W-:-:S10]  /*1260*/  DADD R10, R2, R10 ;  /* 0x00000000020a7229 */ /* 0x000fd4000000000a */
[----:B------:R-:W-:Y:S02]  /*1270*/  FSEL R2, R10, R2, P1 ;  /* 0x000000020a027208 */ /* 0x000fe40000800000 */
[----:B------:R-:W-:Y:S02]  /*1280*/  FSEL R3, R11, R3, P1 ;  /* 0x000000030b037208 */ /* 0x000fe40000800000 */
[----:B------:R-:W0:Y:S01]  /*1290*/  LDS.128 R8, [UR4+0x50] ;  /* 0x00005004ff087984 */ /* 0x000e220008000c00 */
[----:B------:R-:W-:-:S03]  /*12a0*/  ISETP.GT.AND P1, PT, R4, 0xc0, PT ;  /* 0x000000c00400780c */ /* 0x000fc60003f24270 */
[----:B-1----:R-:W-:-:S10]  /*12b0*/  DADD R12, R12, R2 ;  /* 0x000000000c0c7229 */ /* 0x002fd40000000002 */
        /* <DEDUP_REMOVED lines=33> */
[----:B------:R-:W-:-:S04]  /*14d0*/  ISETP.GT.AND P1, PT, R4, 0x1c0, PT ;  /* 0x000001c00400780c */ /* 0x000fc80003f24270 */
[----:B-1----:R-:W-:-:S10]  /*14e0*/  DADD R12, R12, R2 ;  /* 0x000000000c0c7229 */ /* 0x002fd40000000002 */
[----:B------:R-:W-:Y:S02]  /*14f0*/  FSEL R2, R12, R2, P1 ;  /* 0x000000020c027208 */ /* 0x000fe40000800000 */
[----:B------:R-:W-:Y:S02]  /*1500*/  FSEL R3, R13, R3, P1 ;  /* 0x000000030d037208 */ /* 0x000fe40000800000 */
[----:B------:R-:W-:-:S04]  /*1510*/  ISETP.GT.AND P1, PT, R4, 0x1e0, PT ;  /* 0x000001e00400780c */ /* 0x000fc80003f24270 */
[----:B------:R-:W-:-:S10]  /*1520*/  DADD R14, R2, R14 ;  /* 0x00000000020e7229 */ /* 0x000fd4000000000e */
[----:B------:R-:W-:Y:S02]  /*1530*/  FSEL R2, R14, R2, P1 ;  /* 0x000000020e027208 */ /* 0x000fe40000800000 */
[----:B------:R-:W-:Y:S01]  /*1540*/  FSEL R3, R15, R3, P1 ;  /* 0x000000030f037208 */ /* 0x000fe20000800000 */
[----:B------:R-:W-:Y:S06]  /*1550*/  BRA `(.L_x_16) ;  /* 0x0000000c00e87947 */ /* 0x000fec0003800000 */
.L_x_2:
[----:B------:R-:W0:Y:S01]  /*1560*/  S2R R41, SR_TID.X ;  /* 0x0000000000297919 */ /* 0x000e220000002100 */
[----:B------:R-:W1:Y:S02]  /*1570*/  LDCU.64 UR4, c[0x0][0x380] ;  /* 0x00007000ff0477ac */ /* 0x000e640008000a00 */
[----:B-1----:R-:W-:Y:S02]  /*1580*/  IMAD.U32 R2, RZ, RZ, UR4 ;  /* 0x00000004ff027e24 */ /* 0x002fe4000f8e00ff */
[----:B------:R-:W-:Y:S02]  /*1590*/  IMAD.U32 R3, RZ, RZ, UR5 ;  /* 0x00000005ff037e24 */ /* 0x000fe4000f8e00ff */
[----:B0-----:R-:W-:-:S05]  /*15a0*/  IMAD.WIDE.U32 R18, R41, 0x8, R2 ;  /* 0x0000000829127825 */ /* 0x001fca00078e0002 */
[----:B------:R-:W2:Y:S04]  /*15b0*/  LDG.E.64.CONSTANT R20, desc[UR6][R18.64] ;  /* 0x0000000612147981 */ /* 0x000ea8000c1e9b00 */
[----:B------:R-:W2:Y:S04]  /*15c0*/  LDG.E.64.CONSTANT R6, desc[UR6][R18.64+0x1000] ;  /* 0x0010000612067981 */ /* 0x000ea8000c1e9b00 */
[----:B------:R-:W3:Y:S04]  /*15d0*/  LDG.E.64.CONSTANT R8, desc[UR6][R18.64+0x2000] ;  /* 0x0020000612087981 */ /* 0x000ee8000c1e9b00 */
[----:B------:R-:W4:Y:S04]  /*15e0*/  LDG.E.64.CONSTANT R10, desc[UR6][R18.64+0x3000] ;  /* 0x00300006120a7981 */ /* 0x000f28000c1e9b00 */
[----:B------:R-:W5:Y:S04]  /*15f0*/  LDG.E.64.CONSTANT R12, desc[UR6][R18.64+0x4000] ;  /* 0x00400006120c7981 */ /* 0x000f68000c1e9b00 */
[----:B------:R-:W5:Y:S04]  /*1600*/  LDG.E.64.CONSTANT R14, desc[UR6][R18.64+0x5000] ;  /* 0x00500006120e7981 */ /* 0x000f68000c1e9b00 */
[----:B------:R-:W5:Y:S01]  /*1610*/  LDG.E.64.CONSTANT R16, desc[UR6][R18.64+0x6000] ;  /* 0x0060000612107981 */ /* 0x000f62000c1e9b00 */
[----:B------:R-:W-:Y:S01]  /*1620*/  ISETP.GE.U32.AND P0, PT, R4, 0x1c00, PT ;  /* 0x00001c000400780c */ /* 0x000fe20003f06070 */
[----:B------:R-:W-:Y:S01]  /*1630*/  UMOV UR4, 0xe00 ;  /* 0x00000e0000047882 */ /* 0x000fe20000000000 */
[----:B--2---:R-:W-:-:S08]  /*1640*/  DADD R6, R20, R6 ;  /* 0x0000000014067229 */ /* 0x004fd00000000006 */
[----:B---3--:R-:W-:-:S08]  /*1650*/  DADD R6, R8, R6 ;  /* 0x0000000008067229 */ /* 0x008fd00000000006 */
[----:B----4-:R-:W-:-:S08]  /*1660*/  DADD R6, R10, R6 ;  /* 0x000000000a067229 */ /* 0x010fd00000000006 */
[----:B-----5:R-:W-:-:S08]  /*1670*/  DADD R6, R12, R6 ;  /* 0x000000000c067229 */ /* 0x020fd00000000006 */
[----:B------:R-:W-:-:S08]  /*1680*/  DADD R6, R14, R6 ;  /* 0x000000000e067229 */ /* 0x000fd00000000006 */
[----:B------:R-:W-:Y:S01]  /*1690*/  DADD R6, R16, R6 ;  /* 0x0000000010067229 */ /* 0x000fe20000000006 */
[----:B------:R-:W-:Y:S10]  /*16a0*/  @!P0 BRA `(.L_x_17) ;  /* 0x00000000006c8947 */ /* 0x000ff40003800000 */
[----:B------:R-:W0:Y:S01]  /*16b0*/  LDC R22, c[0x0][0x390] ;  /* 0x0000e400ff167b82 */ /* 0x000e220000000800 */
[----:B------:R-:W-:Y:S01]  /*16c0*/  VIADD R23, R4, 0xfffff200 ;  /* 0xfffff20004177836 */ /* 0x000fe20000000000 */
[----:B------:R-:W-:-:S06]  /*16d0*/  UMOV UR4, 0xe00 ;  /* 0x00000e0000047882 */ /* 0x000fcc0000000000 */
[----:B------:R-:W1:Y:S02]  /*16e0*/  LDC.64 R2, c[0x0][0x380] ;  /* 0x0000e000ff027b82 */ /* 0x000e640000000a00 */
.L_x_19:
[----:B------:R-:W-:-:S04]  /*16f0*/  VIADD R9, R41, UR4 ;  /* 0x0000000429097c36 */ /* 0x000fc80008000000 */
[----:B-1----:R-:W-:-:S05]  /*1700*/  IMAD.WIDE.U32 R8, R9, 0x8, R2 ;  /* 0x0000000809087825 */ /* 0x002fca00078e0002 */
[----:B------:R-:W2:Y:S04]  /*1710*/  LDG.E.64.CONSTANT R4, desc[UR6][R8.64] ;  /* 0x0000000608047981 */ /* 0x000ea8000c1e9b00 */
[----:B------:R-:W3:Y:S04]  /*1720*/  LDG.E.64.CONSTANT R10, desc[UR6][R8.64+0x1000] ;  /* 0x00100006080a7981 */ /* 0x000ee8000c1e9b00 */
[----:B------:R-:W4:Y:S04]  /*1730*/  LDG.E.64.CONSTANT R12, desc[UR6][R8.64+0x2000] ;  /* 0x00200006080c7981 */ /* 0x000f28000c1e9b00 */
[----:B------:R-:W5:Y:S04]  /*1740*/  LDG.E.64.CONSTANT R14, desc[UR6][R8.64+0x3000] ;  /* 0x00300006080e7981 */ /* 0x000f68000c1e9b00 */
[----:B------:R-:W5:Y:S04]  /*1750*/  LDG.E.64.CONSTANT R16, desc[UR6][R8.64+0x4000] ;  /* 0x0040000608107981 */ /* 0x000f68000c1e9b00 */
[----:B------:R-:W5:Y:S04]  /*1760*/  LDG.E.64.CONSTANT R18, desc[UR6][R8.64+0x5000] ;  /* 0x0050000608127981 */ /* 0x000f68000c1e9b00 */
[----:B------:R-:W5:Y:S01]  /*1770*/  LDG.E.64.CONSTANT R20, desc[UR6][R8.64+0x6000] ;  /* 0x0060000608147981 */ /* 0x000f62000c1e9b00 */
[----:B--2---:R-:W-:-:S08]  /*1780*/  DADD R4, R4, R6 ;  /* 0x0000000004047229 */ /* 0x004fd00000000006 */
[----:B---3--:R-:W-:-:S08]  /*1790*/  DADD R4, R10, R4 ;  /* 0x000000000a047229 */ /* 0x008fd00000000004 */
[----:B----4-:R-:W-:-:S08]  /*17a0*/  DADD R4, R12, R4 ;  /* 0x000000000c047229 */ /* 0x010fd00000000004 */
[----:B-----5:R-:W-:-:S08]  /*17b0*/  DADD R4, R14, R4 ;  /* 0x000000000e047229 */ /* 0x020fd00000000004 */
[----:B------:R-:W-:Y:S01]  /*17c0*/  DADD R16, R16, R4 ;  /* 0x0000000010107229 */ /* 0x000fe20000000004 */
[----:B0-----:R-:W-:-:S04]  /*17d0*/  IMAD.MOV.U32 R4, RZ, RZ, R22 ;  /* 0x000000ffff047224 */ /* 0x001fc800078e0016 */
[----:B------:R-:W-:-:S03]  /*17e0*/  VIADD R0, R4, -UR4 ;  /* 0x8000000404007c36 */ /* 0x000fc60008000000 */
[----:B------:R-:W-:Y:S02]  /*17f0*/  DADD R16, R18, R16 ;  /* 0x0000000012107229 */ /* 0x000fe40000000010 */
[----:B------:R-:W-:-:S06]  /*1800*/  ISETP.GE.AND P0, PT, R0, 0xe00, PT ;  /* 0x00000e000000780c */ /* 0x000fcc0003f06270 */
[----:B------:R-:W-:-:S07]  /*1810*/  DADD R6, R20, R16 ;  /* 0x0000000014067229 */ /* 0x000fce0000000010 */
[----:B------:R-:W-:Y:S05]  /*1820*/  @!P0 BRA `(.L_x_18) ;  /* 0x00000008001c8947 */ /* 0x000fea0003800000 */
[----:B------:R-:W-:-:S06]  /*1830*/  UIADD3 UR4, UPT, UPT, UR4, 0xe00, URZ ;  /* 0x00000e0004047890 */ /* 0x000fcc000fffe0ff */
[----:B------:R-:W-:-:S13]  /*1840*/  ISETP.LT.AND P0, PT, R23, UR4, PT ;  /* 0x0000000417007c0c */ /* 0x000fda000bf01270 */
[----:B------:R-:W-:Y:S05]  /*1850*/  @!P0 BRA `(.L_x_19) ;  /* 0xfffffffc00a48947 */ /* 0x000fea000383ffff */
.L_x_17:
[----:B------:R-:W-:-:S13]  /*1860*/  ISETP.LE.AND P0, PT, R4, UR4, PT ;  /* 0x0000000404007c0c */ /* 0x000fda000bf03270 */
[----:B------:R-:W-:Y:S05]  /*1870*/  @P0 BRA `(.L_x_18) ;  /* 0x0000000800080947 */ /* 0x000fea0003800000 */
[----:B------:R-:W-:Y:S01]  /*1880*/  VIADD R0, R4, -UR4 ;  /* 0x8000000404007c36 */ /* 0x000fe20008000000 */
[----:B------:R-:W-:Y:S04]  /*1890*/  BSSY.RECONVERGENT B1, `(.L_x_18) ;  /* 0x0000080000017945 */ /* 0x000fe80003800200 */
[----:B------:R-:W-:-:S13]  /*18a0*/  ISETP.GE.AND P0, PT, R41, R0, PT ;  /* 0x000000002900720c */ /* 0x000fda0003f06270 */
[----:B------:R-:W-:Y:S05]  /*18b0*/  @P0 BRA `(.L_x_20) ;  /* 0x0000000400f40947 */ /* 0x000fea0003800000 */
[----:B------:R-:W-:Y:S01]  /*18c0*/  LOP3.LUT R5, RZ, R41, RZ, 0x33, !PT ;  /* 0x00000029ff057212 */ /* 0x000fe200078e33ff */
[----:B------:R-:W-:Y:S01]  /*18d0*/  BSSY.RECONVERGENT B2, `(.L_x_21) ;  /* 0x0000014000027945 */ /* 0x000fe20003800200 */
[----:B------:R-:W-:Y:S02]  /*18e0*/  IMAD.MOV.U32 R45, RZ, RZ, R41 ;  /* 0x000000ffff2d7224 */ /* 0x000fe400078e0029 */
[----:B------:R-:W-:-:S04]  /*18f0*/  IADD3 R4, PT, PT, R4, -UR4, R5 ;  /* 0x8000000404047c10 */ /* 0x000fc8000fffe005 */
[C---:B------:R-:W-:Y:S02]  /*1900*/  LOP3.LUT R5, R4.reuse, 0x600, RZ, 0xc0, !PT ;  /* 0x0000060004057812 */ /* 0x040fe400078ec0ff */
[----:B------:R-:W-:Y:S02]  /*1910*/  ISETP.GE.U32.AND P1, PT, R4, 0x600, PT ;  /* 0x000006000400780c */ /* 0x000fe40003f26070 */
[----:B------:R-:W-:-:S13]  /*1920*/  ISETP.NE.AND P0, PT, R5, 0x600, PT ;  /* 0x000006000500780c */ /* 0x000fda0003f05270 */
[----:B------:R-:W-:Y:S05]  /*1930*/  @!P0 BRA `(.L_x_22) ;  /* 0x0000000000348947 */ /* 0x000fea0003800000 */
[----:B------:R-:W-:Y:S01]  /*1940*/  LEA.HI R4, R4, 0x1, RZ, 0x17 ;  /* 0x0000000104047811 */ /* 0x000fe200078fb8ff */
[----:B------:R-:W-:Y:S02]  /*1950*/  VIADD R9, R41, UR4 ;  /* 0x0000000429097c36 */ /* 0x000fe40008000000 */
[----:B------:R-:W-:Y:S01]  /*1960*/  IMAD.MOV.U32 R45, RZ, RZ, R41 ;  /* 0x000000ffff2d7224 */ /* 0x000fe200078e0029 */
[----:B------:R-:W-:-:S05]  /*1970*/  LOP3.LUT R4, R4, 0x3, RZ, 0xc0, !PT ;  /* 0x0000000304047812 */ /* 0x000fca00078ec0ff */
[----:B------:R-:W-:-:S07]  /*1980*/  IMAD.MOV R8, RZ, RZ, -R4 ;  /* 0x000000ffff087224 */ /* 0x000fce00078e0a04 */
.L_x_23:
[----:B------:R-:W-:-:S06]  /*1990*/  IMAD.WIDE.U32 R4, R9, 0x8, R2 ;  /* 0x0000000809047825 */ /* 0x000fcc00078e0002 */
[----:B------:R-:W2:Y:S01]  /*19a0*/  LDG.E.64.CONSTANT R4, desc[UR6][R4.64] ;  /* 0x0000000604047981 */ /* 0x000ea2000c1e9b00 */
[----:B------:R-:W-:Y:S02]  /*19b0*/  VIADD R8, R8, 0x1 ;  /* 0x0000000108087836 */ /* 0x000fe40000000000 */
[----:B------:R-:W-:Y:S02]  /*19c0*/  VIADD R45, R45, 0x200 ;  /* 0x000002002d2d7836 */ /* 0x000fe40000000000 */
[----:B------:R-:W-:Y:S01]  /*19d0*/  VIADD R9, R9, 0x200 ;  /* 0x0000020009097836 */ /* 0x000fe20000000000 */
[----:B------:R-:W-:Y:S01]  /*19e0*/  ISETP.NE.AND P0, PT, R8, RZ, PT ;  /* 0x000000ff0800720c */ /* 0x000fe20003f05270 */
[----:B--2---:R-:W-:-:S12]  /*19f0*/  DADD R6, R4, R6 ;  /* 0x0000000004067229 */ /* 0x004fd80000000006 */
[----:B------:R-:W-:Y:S05]  /*1a00*/  @P0 BRA `(.L_x_23) ;  /* 0xfffffffc00e00947 */ /* 0x000fea000383ffff */
.L_x_22:
[----:B------:R-:W-:Y:S05]  /*1a10*/  BSYNC.RECONVERGENT B2 ;  /* 0x0000000000027941 */ /* 0x000fea0003800200 */
.L_x_21:
[----:B------:R-:W-:Y:S05]  /*1a20*/  @!P1 BRA `(.L_x_20) ;  /* 0x0000000400989947 */ /* 0x000fea0003800000 */
[----:B------:R-:W0:Y:S01]  /*1a30*/  LDCU.64 UR8, c[0x0][0x380] ;  /* 0x00007000ff0877ac */ /* 0x000e220008000a00 */
[----:B------:R-:W-:Y:S01]  /*1a40*/  IMAD.IADD R9, R0, 0x1, -R45 ;  /* 0x0000000100097824 */ /* 0x000fe200078e0a2d */
[C---:B------:R-:W-:Y:S01]  /*1a50*/  IADD3 R5, P0, PT, R45.reuse, UR4, RZ ;  /* 0x000000042d057c10 */ /* 0x040fe2000ff1e0ff */
[----:B------:R-:W-:Y:S01]  /*1a60*/  BSSY.RECONVERGENT B2, `(.L_x_24) ;  /* 0x0000039000027945 */ /* 0x000fe20003800200 */
[----:B------:R-:W-:Y:S02]  /*1a70*/  VIADD R43, R45, UR4 ;  /* 0x000000042d2b7c36 */ /* 0x000fe40008000000 */
[----:B------:R-:W-:Y:S01]  /*1a80*/  ISETP.GT.AND P1, PT, R9, 0x1800, PT ;  /* 0x000018000900780c */ /* 0x000fe20003f24270 */
[----:B------:R-:W-:Y:S01]  /*1a90*/  IMAD.X R8, RZ, RZ, RZ, P0 ;  /* 0x000000ffff087224 */ /* 0x000fe200000e06ff */
[----:B0-----:R-:W-:-:S04]  /*1aa0*/  LEA R4, P0, R5, UR8, 0x3 ;  /* 0x0000000805047c11 */ /* 0x001fc8000f8018ff */
[----:B------:R-:W-:Y:S02]  /*1ab0*/  LEA.HI.X R5, R5, UR9, R8, 0x3, P0 ;  /* 0x0000000905057c11 */ /* 0x000fe400080f1c08 */
[----:B------:R-:W-:-:S05]  /*1ac0*/  IADD3 R4, P0, PT, R4, 0x2000, RZ ;  /* 0x0000200004047810 */ /* 0x000fca0007f1e0ff */
[----:B------:R-:W-:Y:S01]  /*1ad0*/  IMAD.X R5, RZ, RZ, R5, P0 ;  /* 0x000000ffff057224 */ /* 0x000fe200000e0605 */
[----:B------:R-:W-:Y:S01]  /*1ae0*/  PLOP3.LUT P0, PT, PT, PT, PT, 0x80, 0x8 ;  /* 0x000000000008781c */ /* 0x000fe20003f0f070 */
[----:B------:R-:W-:-:S12]  /*1af0*/  @!P1 BRA `(.L_x_25) ;  /* 0x0000000000bc9947 */ /* 0x000fd80003800000 */
[----:B------:R-:W-:Y:S01]  /*1b00*/  PLOP3.LUT P0, PT, PT, PT, PT, 0x8, 0x80 ;  /* 0x000000000080781c */ /* 0x000fe20003f0e170 */
[----:B------:R-:W-:-:S12]  /*1b10*/  VIADD R40, R0, 0xffffe800 ;  /* 0xffffe80000287836 */ /* 0x000fd80000000000 */
.L_x_26:
[C---:B------:R-:W-:Y:S01]  /*1b20*/  IMAD.WIDE.U32 R38, R43.reuse, 0x8, R2 ;  /* 0x000000082b267825 */ /* 0x040fe200078e0002 */
[----:B------:R-:W2:Y:S04]  /*1b30*/  LDG.E.64.CONSTANT R8, desc[UR6][R4.64+-0x1000] ;  /* 0xfff0000604087981 */ /* 0x000ea8000c1e9b00 */
[----:B------:R-:W3:Y:S04]  /*1b40*/  LDG.E.64.CONSTANT R10, desc[UR6][R4.64] ;  /* 0x00000006040a7981 */ /* 0x000ee8000c1e9b00 */
[----:B------:R-:W4:Y:S01]  /*1b50*/  LDG.E.64.CONSTANT R38, desc[UR6][R38.64] ;  /* 0x0000000626267981 */ /* 0x000f22000c1e9b00 */
[----:B------:R-:W-:-:S03]  /*1b60*/  VIADD R15, R43, 0x800 ;  /* 0x000008002b0f7836 */ /* 0x000fc60000000000 */
[----:B------:R-:W5:Y:S01]  /*1b70*/  LDG.E.64.CONSTANT R12, desc[UR6][R4.64+0x1000] ;  /* 0x00100006040c7981 */ /* 0x000f62000c1e9b00 */
[----:B------:R-:W-:-:S03]  /*1b80*/  IMAD.WIDE.U32 R14, R15, 0x8, R2 ;  /* 0x000000080f0e7825 */ /* 0x000fc600078e0002 */
[----:B------:R-:W5:Y:S04]  /*1b90*/  LDG.E.64.CONSTANT R16, desc[UR6][R4.64+0x3000] ;  /* 0x0030000604107981 */ /* 0x000f68000c1e9b00 */
[----:B------:R-:W5:Y:S04]  /*1ba0*/  LDG.E.64.CONSTANT R14, desc[UR6][R14.64] ;  /* 0x000000060e0e7981 */ /* 0x000f68000c1e9b00 */
[----:B------:R-:W5:Y:S01]  /*1bb0*/  LDG.E.64.CONSTANT R18, desc[UR6][R4.64+0x4000] ;  /* 0x0040000604127981 */ /* 0x000f62000c1e9b00 */
        /* <DEDUP_REMOVED lines=11> */
[----:B------:R-:W5:Y:S04]  /*1c70*/  LDG.E.64.CONSTANT R34, desc[UR6][R4.64+0xc000] ;  /* 0x00c0000604227981 */ /* 0x000f68000c1e9b00 */
[----:B------:R0:W5:Y:S01]  /*1c80*/  LDG.E.64.CONSTANT R36, desc[UR6][R4.64+0xd000] ;  /* 0x00d0000604247981 */ /* 0x000162000c1e9b00 */
[----:B------:R-:W-:-:S05]  /*1c90*/  VIADD R45, R45, 0x2000 ;  /* 0x000020002d2d7836 */ /* 0x000fca0000000000 */
[----:B------:R-:W-:Y:S02]  /*1ca0*/  ISETP.GE.AND P1, PT, R45, R40, PT ;  /* 0x000000282d00720c */ /* 0x000fe40003f26270 */
[----:B0-----:R-:W-:Y:S01]  /*1cb0*/  IADD3 R4, P2, PT, R4, 0x10000, RZ ;  /* 0x0001000004047810 */ /* 0x001fe20007f5e0ff */
[----:B------:R-:W-:-:S04]  /*1cc0*/  VIADD R43, R43, 0x2000 ;  /* 0x000020002b2b7836 */ /* 0x000fc80000000000 */
[----:B------:R-:W-:Y:S01]  /*1cd0*/  IMAD.X R5, RZ, RZ, R5, P2 ;  /* 0x000000ffff057224 */ /* 0x000fe200010e0605 */
[----:B----4-:R-:W-:-:S08]  /*1ce0*/  DADD R38, R38, R6 ;  /* 0x0000000026267229 */ /* 0x010fd00000000006 */
[----:B--2---:R-:W-:-:S08]  /*1cf0*/  DADD R8, R38, R8 ;  /* 0x0000000026087229 */ /* 0x004fd00000000008 */
[----:B---3--:R-:W-:-:S08]  /*1d00*/  DADD R8, R8, R10 ;  /* 0x0000000008087229 */ /* 0x008fd0000000000a */
[----:B-----5:R-:W-:-:S08]  /*1d10*/  DADD R8, R8, R12 ;  /* 0x0000000008087229 */ /* 0x020fd0000000000c */
        /* <DEDUP_REMOVED lines=13> */
.L_x_25:
[----:B------:R-:W-:Y:S05]  /*1df0*/  BSYNC.RECONVERGENT B2 ;  /* 0x0000000000027941 */ /* 0x000fea0003800200 */
.L_x_24:
[----:B------:R-:W-:Y:S01]  /*1e00*/  IMAD.IADD R8, R0, 0x1, -R45 ;  /* 0x0000000100087824 */ /* 0x000fe200078e0a2d */
[----:B------:R-:W-:Y:S04]  /*1e10*/  BSSY.RECONVERGENT B2, `(.L_x_27) ;  /* 0x000001c000027945 */ /* 0x000fe80003800200 */
[----:B------:R-:W-:-:S13]  /*1e20*/  ISETP.GT.AND P1, PT, R8, 0x800, PT ;  /* 0x000008000800780c */ /* 0x000fda0003f24270 */
[----:B------:R-:W-:Y:S05]  /*1e30*/  @!P1 BRA `(.L_x_28) ;  /* 0x0000000000649947 */ /* 0x000fea0003800000 */
        /* <DEDUP_REMOVED lines=9> */
[----:B------:R-:W5:Y:S04]  /*1ed0*/  LDG.E.64.CONSTANT R22, desc[UR6][R4.64+0x4000] ;  /* 0x0040000604167981 */ /* 0x000f68000c1e9b00 */
[----:B------:R0:W5:Y:S01]  /*1ee0*/  LDG.E.64.CONSTANT R8, desc[UR6][R4.64+0x5000] ;  /* 0x0050000604087981 */ /* 0x000162000c1e9b00 */
[----:B------:R-:W-:Y:S01]  /*1ef0*/  PLOP3.LUT P0, PT, PT, PT, PT, 0x8, 0x80 ;  /* 0x000000000080781c */ /* 0x000fe20003f0e170 */
[----:B------:R-:W-:-:S02]  /*1f00*/  VIADD R45, R45, 0x1000 ;  /* 0x000010002d2d7836 */ /* 0x000fc40000000000 */
[----:B------:R-:W-:Y:S01]  /*1f10*/  VIADD R43, R43, 0x1000 ;  /* 0x000010002b2b7836 */ /* 0x000fe20000000000 */
[----:B----4-:R-:W-:-:S08]  /*1f20*/  DADD R6, R6, R10 ;  /* 0x0000000006067229 */ /* 0x010fd0000000000a */
[----:B--2---:R-:W-:-:S08]  /*1f30*/  DADD R6, R6, R12 ;  /* 0x0000000006067229 */ /* 0x004fd0000000000c */
[----:B---3--:R-:W-:-:S08]  /*1f40*/  DADD R6, R6, R14 ;  /* 0x0000000006067229 */ /* 0x008fd0000000000e */
[----:B-----5:R-:W-:-:S08]  /*1f50*/  DADD R6, R6, R16 ;  /* 0x0000000006067229 */ /* 0x020fd00000000010 */
[----:B------:R-:W-:-:S08]  /*1f60*/  DADD R6, R6, R18 ;  /* 0x0000000006067229 */ /* 0x000fd00000000012 */
[----:B------:R-:W-:Y:S01]  /*1f70*/  DADD R6, R6, R20 ;  /* 0x0000000006067229 */ /* 0x000fe20000000014 */
[----:B------:R-:W-:-:S07]  /*1f80*/  IADD3 R10, P1, PT, R4, 0x8000, RZ ;  /* 0x00008000040a7810 */ /* 0x000fce0007f3e0ff */
[----:B------:R-:W-:Y:S01]  /*1f90*/  DADD R6, R6, R22 ;  /* 0x0000000006067229 */ /* 0x000fe20000000016 */
[----:B0-----:R-:W-:Y:S02]  /*1fa0*/  IMAD.X R5, RZ, RZ, R5, P1 ;  /* 0x000000ffff057224 */ /* 0x001fe400008e0605 */
[----:B------:R-:W-:-:S05]  /*1fb0*/  IMAD.MOV.U32 R4, RZ, RZ, R10 ;  /* 0x000000ffff047224 */ /* 0x000fca00078e000a */
[----:B------:R-:W-:-:S11]  /*1fc0*/  DADD R6, R6, R8 ;  /* 0x0000000006067229 */ /* 0x000fd60000000008 */
.L_x_28:
[----:B------:R-:W-:Y:S05]  /*1fd0*/  BSYNC.RECONVERGENT B2 ;  /* 0x0000000000027941 */ /* 0x000fea0003800200 */
.L_x_27:
[----:B------:R-:W-:-:S13]  /*1fe0*/  ISETP.LT.OR P0, PT, R45, R0, P0 ;  /* 0x000000002d00720c */ /* 0x000fda0000701670 */
[----:B------:R-:W-:Y:S05]  /*1ff0*/  @!P0 BRA `(.L_x_20) ;  /* 0x0000000000248947 */ /* 0x000fea0003800000 */
[----:B------:R-:W-:Y:S01]  /*2000*/  IMAD.WIDE.U32 R2, R43, 0x8, R2 ;  /* 0x000000082b027825 */ /* 0x000fe200078e0002 */
[----:B------:R-:W2:Y:S04]  /*2010*/  LDG.E.64.CONSTANT R8, desc[UR6][R4.64+-0x1000] ;  /* 0xfff0000604087981 */ /* 0x000ea8000c1e9b00 */
[----:B------:R-:W3:Y:S04]  /*2020*/  LDG.E.64.CONSTANT R10, desc[UR6][R4.64] ;  /* 0x00000006040a7981 */ /* 0x000ee8000c1e9b00 */
[----:B------:R-:W4:Y:S04]  /*2030*/  LDG.E.64.CONSTANT R2, desc[UR6][R2.64] ;  /* 0x0000000602027981 */ /* 0x000f28000c1e9b00 */
[----:B------:R-:W5:Y:S01]  /*2040*/  LDG.E.64.CONSTANT R12, desc[UR6][R4.64+0x1000] ;  /* 0x00100006040c7981 */ /* 0x000f62000c1e9b00 */
[----:B----4-:R-:W-:-:S08]  /*2050*/  DADD R6, R6, R2 ;  /* 0x0000000006067229 */ /* 0x010fd00000000002 */
[----:B--2---:R-:W-:-:S08]  /*2060*/  DADD R6, R6, R8 ;  /* 0x0000000006067229 */ /* 0x004fd00000000008 */
[----:B---3--:R-:W-:-:S08]  /*2070*/  DADD R6, R6, R10 ;  /* 0x0000000006067229 */ /* 0x008fd0000000000a */
[----:B-----5:R-:W-:-:S11]  /*2080*/  DADD R6, R6, R12 ;  /* 0x0000000006067229 */ /* 0x020fd6000000000c */
.L_x_20:
[----:B------:R-:W-:Y:S05]  /*2090*/  BSYNC.RECONVERGENT B1 ;  /* 0x0000000000017941 */ /* 0x000fea0003800200 */
.L_x_18:
[----:B------:R-:W0:Y:S01]  /*20a0*/  S2R R0, SR_LANEID ;  /* 0x0000000000007919 */ /* 0x000e220000000000 */
[----:B------:R-:W-:Y:S04]  /*20b0*/  SHFL.DOWN PT, R2, R6, 0x1, 0x1f ;  /* 0x08201f0006027f89 */ /* 0x000fe800000e0000 */
[----:B------:R-:W1:Y:S02]  /*20c0*/  SHFL.DOWN PT, R3, R7, 0x1, 0x1f ;  /* 0x08201f0007037f89 */ /* 0x000e6400000e0000 */
[----:B-1----:R-:W-:Y:S01]  /*20d0*/  DADD R2, R2, R6 ;  /* 0x0000000002027229 */ /* 0x002fe20000000006 */
[C---:B0-----:R-:W-:Y:S02]  /*20e0*/  ISETP.GT.AND P0, PT, R0.reuse, 0x1e, PT ;  /* 0x0000001e0000780c */ /* 0x041fe40003f04270 */
[----:B------:R-:W-:-:S07]  /*20f0*/  ISETP.NE.AND P1, PT, R0, RZ, PT ;  /* 0x000000ff0000720c */ /* 0x000fce0003f25270 */
        /* <DEDUP_REMOVED lines=15> */
[----:B------:R-:W-:Y:S01]  /*21f0*/  ISETP.GT.AND P0, PT, R0, 0x17, PT ;  /* 0x000000170000780c */ /* 0x000fe20003f04270 */
[----:B------:R-:W-:Y:S01]  /*2200*/  SHFL.DOWN PT, R2, R6, 0x8, 0x1f ;  /* 0x09001f0006027f89 */ /* 0x000fe200000e0000 */
[----:B------:R-:W-:-:S03]  /*2210*/  @!P1 MOV R8, 0x400 ;  /* 0x0000040000089802 */ /* 0x000fc60000000f00 */
[----:B------:R-:W0:Y:S01]  /*2220*/  SHFL.DOWN PT, R3, R7, 0x8, 0x1f ;  /* 0x09001f0007037f89 */ /* 0x000e2200000e0000 */
[----:B-1----:R-:W-:Y:S01]  /*2230*/  @!P1 LEA R11, R11, R8, 0x18 ;  /* 0x000000080b0b9211 */ /* 0x002fe200078ec0ff */
[----:B0-----:R-:W-:-:S10]  /*2240*/  DADD R2, R2, R6 ;  /* 0x0000000002027229 */ /* 0x001fd40000000006 */
[----:B------:R-:W-:Y:S02]  /*2250*/  FSEL R4, R6, R2, P0 ;  /* 0x0000000206047208 */ /* 0x000fe40000000000 */
[----:B------:R-:W-:Y:S02]  /*2260*/  FSEL R5, R7, R3, P0 ;  /* 0x0000000307057208 */ /* 0x000fe40000000000 */
[----:B------:R-:W-:Y:S01]  /*2270*/  @!P1 SHF.R.U32.HI R6, RZ, 0x2, R41 ;  /* 0x00000002ff069819 */ /* 0x000fe20000011629 */
[----:B------:R-:W-:Y:S01]  /*2280*/  SHFL.DOWN PT, R2, R4, 0x10, 0x1f ;  /* 0x0a001f0004027f89 */ /* 0x000fe200000e0000 */
[----:B------:R-:W-:Y:S02]  /*2290*/  ISETP.NE.AND P0, PT, R41, RZ, PT ;  /* 0x000000ff2900720c */ /* 0x000fe40003f05270 */
[----:B------:R-:W-:Y:S01]  /*22a0*/  @!P1 LOP3.LUT R6, R6, 0xf8, RZ, 0xc0, !PT ;  /* 0x000000f806069812 */ /* 0x000fe200078ec0ff */
[----:B------:R-:W0:Y:S04]  /*22b0*/  SHFL.DOWN PT, R3, R5, 0x10, 0x1f ;  /* 0x0a001f0005037f89 */ /* 0x000e2800000e0000 */
[----:B------:R-:W-:Y:S01]  /*22c0*/  @!P1 IMAD.IADD R11, R6, 0x1, R11 ;  /* 0x00000001060b9824 */ /* 0x000fe200078e020b */
[----:B0-----:R-:W-:-:S07]  /*22d0*/  DADD R2, R2, R4 ;  /* 0x0000000002027229 */ /* 0x001fce0000000004 */
[----:B------:R0:W-:Y:S01]  /*22e0*/  @!P1 STS.64 [R11+0x10], R2 ;  /* 0x000010020b009388 */ /* 0x0001e20000000a00 */
[----:B------:R-:W-:Y:S01]  /*22f0*/  BAR.SYNC.DEFER_BLOCKING 0x0 ;  /* 0x0000000000007b1d */ /* 0x000fe20000010000 */
[----:B------:R-:W-:-:S04]  /*2300*/  ISETP.GT.AND P1, PT, R0, 0xf, PT ;  /* 0x0000000f0000780c */ /* 0x000fc80003f24270 */
[----:B------:R-:W-:Y:S02]  /*2310*/  FSEL R0, R4, R2, P1 ;  /* 0x0000000204007208 */ /* 0x000fe40000800000 */
[----:B------:R-:W-:-:S03]  /*2320*/  FSEL R5, R5, R3, P1 ;  /* 0x0000000305057208 */ /* 0x000fc60000800000 */
[----:B0-----:R-:W-:Y:S02]  /*2330*/  IMAD.MOV.U32 R2, RZ, RZ, R0 ;  /* 0x000000ffff027224 */ /* 0x001fe400078e0000 */
[----:B------:R-:W-:Y:S01]  /*2340*/  IMAD.MOV.U32 R3, RZ, RZ, R5 ;  /* 0x000000ffff037224 */ /* 0x000fe200078e0005 */
[----:B------:R-:W-:Y:S06]  /*2350*/  @P0 BRA `(.L_x_16) ;  /* 0x0000000000680947 */ /* 0x000fec0003800000 */
[----:B------:R-:W0:Y:S01]  /*2360*/  S2UR UR5, SR_CgaCtaId ;  /* 0x00000000000579c3 */ /* 0x000e220000008800 */
[----:B------:R-:W-:Y:S02]  /*2370*/  UMOV UR4, 0x400 ;  /* 0x0000040000047882 */ /* 0x000fe40000000000 */
[----:B0-----:R-:W-:-:S09]  /*2380*/  ULEA UR4, UR5, UR4, 0x18 ;  /* 0x0000000405047291 */ /* 0x001fd2000f8ec0ff */
[----:B------:R-:W0:Y:S04]  /*2390*/  LDS.64 R4, [UR4+0x18] ;  /* 0x00001804ff047984 */ /* 0x000e280008000a00 */
[----:B------:R-:W1:Y:S04]  /*23a0*/  LDS.128 R8, [UR4+0x20] ;  /* 0x00002004ff087984 */ /* 0x000e680008000c00 */
        /* <DEDUP_REMOVED lines=20> */
[----:B------:R-:W-:-:S11]  /*24f0*/  DADD R2, R2, R10 ;  /* 0x0000000002027229 */ /* 0x000fd6000000000a */
.L_x_16:
[----:B------:R-:W-:Y:S05]  /*2500*/  BSYNC.RECONVERGENT B0 ;  /* 0x0000000000007941 */ /* 0x000fea0003800200 */
.L_x_1:
[----:B------:R-:W-:Y:S05]  /*2510*/  @P0 EXIT ;  /* 0x000000000000094d */ /* 0x000fea0003800000 */
[----:B------:R-:W0:Y:S01]  /*2520*/  LDCU.64 UR4, c[0x0][0x398] ;  /* 0x00007300ff0477ac */ /* 0x000e220008000a00 */
[----:B------:R-:W2:Y:S01]  /*2530*/  LDC.64 R4, c[0x0][0x388] ;  /* 0x0000e200ff047b82 */ /* 0x000ea20000000a00 */
[----:B0-----:R-:W-:-:S07]  /*2540*/  DADD R2, R2, UR4 ;  /* 0x0000000402027e29 */ /* 0x001fce0008000000 */
[----:B--2---:R-:W-:Y:S01]  /*2550*/  STG.E.64 desc[UR6][R4.64], R2 ;  /* 0x0000000204007986 */ /* 0x004fe2000c101b06 */
[----:B------:R-:W-:Y:S05]  /*2560*/  EXIT ;  /* 0x000000000000794d */ /* 0x000fea0003800000 */
.L_x_29:
[----:B------:R-:W-:-:S00]  /*2570*/  BRA `(.L_x_29) ;  /* 0xfffffffc00fc7947 */ /* 0x000fc0000383ffff */
[----:B------:R-:W-:-:S00]  /*2580*/  NOP ;  /* 0x0000000000007918 */ /* 0x000fc00000000000 */
[----:B------:R-:W-:-:S00]  /*2590*/  NOP ;  /* 0x0000000000007918 */ /* 0x000fc00000000000 */
[----:B------:R-:W-:-:S00]  /*25a0*/  NOP ;  /* 0x0000000000007918 */ /* 0x000fc00000000000 */
[----:B------:R-:W-:-:S00]  /*25b0*/  NOP ;  /* 0x0000000000007918 */ /* 0x000fc00000000000 */
[----:B------:R-:W-:-:S00]  /*25c0*/  NOP ;  /* 0x0000000000007918 */ /* 0x000fc00000000000 */
[----:B------:R-:W-:-:S00]  /*25d0*/  NOP ;  /* 0x0000000000007918 */ /* 0x000fc00000000000 */
[----:B------:R-:W-:-:S00]  /*25e0*/  NOP ;  /* 0x0000000000007918 */ /* 0x000fc00000000000 */
[----:B------:R-:W-:-:S00]  /*25f0*/  NOP ;  /* 0x0000000000007918 */ /* 0x000fc00000000000 */
.L_x_383:


//--------------------- .text._ZN3cub18CUB_300001_SM_10006detail6reduce18DeviceReduceKernelINS2_10policy_hubIdyN4cuda3std3__44plusIdEEE10Policy1000EN6thrust24THRUST_300001_SM_1000_NS17counting_iteratorIiNSD_11use_defaultESF_SF_EEyS9_d9integrandEEvT0_PT3_T1_NS0_13GridEvenShareISL_EET2_T4_ --------------------------
	.section	.text._ZN3cub18CUB_300001_SM_10006detail6reduce18DeviceReduceKernelINS2_10policy_hubIdyN4cuda3std3__44plusIdEEE10Policy1000EN6thrust24THRUST_300001_SM_1000_NS17counting_iteratorIiNSD_11use_defaultESF_SF_EEyS9_d9integrandEEvT0_PT3_T1_NS0_13GridEvenShareISL_EET2_T4_,"ax",@progbits
	.align	128
        .global         _ZN3cub18CUB_300001_SM_10006detail6reduce18DeviceReduceKernelINS2_10policy_hubIdyN4cuda3std3__44plusIdEEE10Policy1000EN6thrust24THRUST_300001_SM_1000_NS17counting_iteratorIiNSD_11use_defaultESF_SF_EEyS9_d9integrandEEvT0_PT3_T1_NS0_13GridEvenShareISL_EET2_T4_
        .type           _ZN3cub18CUB_300001_SM_10006detail6reduce18DeviceReduceKernelINS2_10policy_hubIdyN4cuda3std3__44plusIdEEE10Policy1000EN6thrust24THRUST_300001_SM_1000_NS17counting_iteratorIiNSD_11use_defaultESF_SF_EEyS9_d9integrandEEvT0_PT3_T1_NS0_13GridEvenShareISL_EET2_T4_,@function
        .size           _ZN3cub18CUB_300001_SM_10006detail6reduce18DeviceReduceKernelINS2_10policy_hubIdyN4cuda3std3__44plusIdEEE10Policy1000EN6thrust24THRUST_300001_SM_1000_NS17counting_iteratorIiNSD_11use_defaultESF_SF_EEyS9_d9integrandEEvT0_PT3_T1_NS0_13GridEvenShareISL_EET2_T4_,(.L_x_379 - _ZN3cub18CUB_300001_SM_10006detail6reduce18DeviceReduceKernelINS2_10policy_hubIdyN4cuda3std3__44plusIdEEE10Policy1000EN6thrust24THRUST_300001_SM_1000_NS17counting_iteratorIiNSD_11use_defaultESF_SF_EEyS9_d9integrandEEvT0_PT3_T1_NS0_13GridEvenShareISL_EET2_T4_)
        .other          _ZN3cub18CUB_300001_SM_10006detail6reduce18DeviceReduceKernelINS2_10policy_hubIdyN4cuda3std3__44plusIdEEE10Policy1000EN6thrust24THRUST_300001_SM_1000_NS17counting_iteratorIiNSD_11use_defaultESF_SF_EEyS9_d9integrandEEvT0_PT3_T1_NS0_13GridEvenShareISL_EET2_T4_,@"STO_CUDA_ENTRY STV_DEFAULT"
_ZN3cub18CUB_300001_SM_10006detail6reduce18DeviceReduceKernelINS2_10policy_hubIdyN4cuda3std3__44plusIdEEE10Policy1000EN6thrust24THRUST_300001_SM_1000_NS17counting_iteratorIiNSD_11use_defaultESF_SF_EEyS9_d9integrandEEvT0_PT3_T1_NS0_13GridEvenShareISL_EET2_T4_:
.text._ZN3cub18CUB_300001_SM_10006detail6reduce18DeviceReduceKernelINS2_10policy_hubIdyN4cuda3std3__44plusIdEEE10Policy1000EN6thrust24THRUST_300001_SM_1000_NS17counting_iteratorIiNSD_11use_defaultESF_SF_EEyS9_d9integrandEEvT0_PT3_T1_NS0_13GridEvenShareISL_EET2_T4_:
[----:B------:R-:W-:Y:S08]  /*0000*/  LDC R1, c[0x0][0x37c] ;  /* 0x0000df00ff017b82 */ /* 0x000ff00000000800 */
[----:B------:R-:W0:Y:S01]  /*0010*/  S2UR UR14, SR_CTAID.X ;  /* 0x00000000000e79c3 */ /* 0x000e220000002500 */
[----:B------:R-:W1:Y:S01]  /*0020*/  LDCU.64 UR6, c[0x0][0x3b8] ;  /* 0x00007700ff0677ac */ /* 0x000e620008000a00 */
[----:B------:R-:W-:Y:S01]  /*0030*/  BSSY.RECONVERGENT B0, `(.L_x_30) ;  /* 0x0000421000007945 */ /* 0x000fe20003800200 */
[----:B------:R-:W-:Y:S01]  /*0040*/  UMOV UR5, URZ ;  /* 0x000000ff00057c82 */ /* 0x000fe20008000000 */
[----:B------:R-:W-:Y:S01]  /*0050*/  UMOV UR15, 0x40100000 ;  /* 0x40100000000f7882 */ /* 0x000fe20000000000 */
[----:B0-----:R-:W-:-:S04]  /*0060*/  UIMAD UR9, UR14, 0xe00, URZ ;  /* 0x00000e000e0978a4 */ /* 0x001fc8000f8e02ff */
[----:B-1----:R-:W-:-:S04]  /*0070*/  UIADD3 UR8, UP0, UPT, -UR9, UR6, URZ ;  /* 0x0000000609087290 */ /* 0x002fc8000ff1e1ff */
[----:B------:R-:W-:Y:S02]  /*0080*/  UIADD3.X UR4, UPT, UPT, UR7, -0x1, URZ, UP0, !UPT ;  /* 0xffffffff07047890 */ /* 0x000fe400087fe4ff */
[----:B------:R-:W-:-:S04]  /*0090*/  UISETP.GT.U32.AND UP0, UPT, UR8, 0xdff, UPT ;  /* 0x00000dff0800788c */ /* 0x000fc8000bf04070 */
[----:B------:R-:W-:-:S09]  /*00a0*/  UISETP.GT.U32.AND.EX UP0, UPT, UR4, URZ, UPT, UP0 ;  /* 0x000000ff0400728c */ /* 0x000fd2000bf04100 */
[----:B------:R-:W-:Y:S05]  /*00b0*/  BRA.U UP0, `(.L_x_31) ;  /* 0x0000001900587547 */ /* 0x000fea000b800000 */
[----:B------:R-:W0:Y:S01]  /*00c0*/  S2R R8, SR_TID.X ;  /* 0x0000000000087919 */ /* 0x000e220000002100 */
[----:B------:R-:W-:Y:S01]  /*00d0*/  UIADD3 UR4, UPT, UPT, -UR9, UR6, URZ ;  /* 0x0000000609047290 */ /* 0x000fe2000fffe1ff */
[----:B------:R-:W-:Y:S01]  /*00e0*/  BSSY.RECONVERGENT B2, `(.L_x_32) ;  /* 0x0000022000027945 */ /* 0x000fe20003800200 */
[----:B------:R-:W-:-:S04]  /*00f0*/  CS2R R4, SRZ ;  /* 0x0000000000047805 */ /* 0x000fc8000001ff00 */
[----:B0-----:R-:W-:Y:S01]  /*0100*/  ISETP.GE.AND P0, PT, R8, UR4, PT ;  /* 0x0000000408007c0c */ /* 0x001fe2000bf06270 */
[----:B------:R-:W-:-:S12]  /*0110*/  IMAD.MOV.U32 R6, RZ, RZ, R8 ;  /* 0x000000ffff067224 */ /* 0x000fd800078e0008 */
[----:B------:R-:W-:Y:S05]  /*0120*/  @P0 BRA `(.L_x_33) ;  /* 0x0000000000740947 */ /* 0x000fea0003800000 */
[----:B------:R-:W0:Y:S01]  /*0130*/  LDCU UR6, c[0x0][0x380] ;  /* 0x00007000ff0677ac */ /* 0x000e220008000800 */
[----:B------:R-:W-:Y:S01]  /*0140*/  BSSY.RECONVERGENT B3, `(.L_x_34) ;  /* 0x0000018000037945 */ /* 0x000fe20003800200 */
[----:B0-----:R-:W-:Y:S01]  /*0150*/  IMAD.U32 R3, RZ, RZ, UR6 ;  /* 0x00000006ff037e24 */ /* 0x001fe2000f8e00ff */
[----:B------:R-:W0:Y:S04]  /*0160*/  LDCU.64 UR6, c[0x0][0x3e8] ;  /* 0x00007d00ff0677ac */ /* 0x000e280008000a00 */
[----:B------:R-:W-:-:S04]  /*0170*/  IADD3 R0, PT, PT, R3, UR9, R8 ;  /* 0x0000000903007c10 */ /* 0x000fc8000fffe008 */
[----:B------:R-:W1:Y:S02]  /*0180*/  I2F.F64 R2, R0 ;  /* 0x0000000000027312 */ /* 0x000e640000201c00 */
[----:B-1----:R-:W-:-:S08]  /*0190*/  DADD R2, R2, 0.5 ;  /* 0x3fe0000002027429 */ /* 0x002fd00000000000 */
[----:B0-----:R-:W-:-:S08]  /*01a0*/  DMUL R2, R2, UR6 ;  /* 0x0000000602027c28 */ /* 0x001fd00008000000 */
[----:B------:R-:W-:Y:S01]  /*01b0*/  DFMA R14, R2, R2, 1 ;  /* 0x3ff00000020e742b */ /* 0x000fe20000000002 */
[----:B------:R-:W-:-:S05]  /*01c0*/  IMAD.MOV.U32 R2, RZ, RZ, 0x1 ;  /* 0x00000001ff027424 */ /* 0x000fca00078e00ff */
[----:B------:R-:W0:Y:S02]  /*01d0*/  MUFU.RCP64H R3, R15 ;  /* 0x0000000f00037308 */ /* 0x000e240000001800 */
[----:B0-----:R-:W-:-:S08]  /*01e0*/  DFMA R4, -R14, R2, 1 ;  /* 0x3ff000000e04742b */ /* 0x001fd00000000102 */
[----:B------:R-:W-:-:S08]  /*01f0*/  DFMA R4, R4, R4, R4 ;  /* 0x000000040404722b */ /* 0x000fd00000000004 */
[----:B------:R-:W-:-:S08]  /*0200*/  DFMA R4, R2, R4, R2 ;  /* 0x000000040204722b */ /* 0x000fd00000000002 */
[----:B------:R-:W-:-:S08]  /*0210*/  DFMA R2, -R14, R4, 1 ;  /* 0x3ff000000e02742b */ /* 0x000fd00000000104 */
[----:B------:R-:W-:-:S08]  /*0220*/  DFMA R2, R4, R2, R4 ;  /* 0x000000020402722b */ /* 0x000fd00000000004 */
[----:B------:R-:W-:-:S08]  /*0230*/  DMUL R26, R2, 4 ;  /* 0x40100000021a7828 */ /* 0x000fd00000000000 */
[----:B------:R-:W-:-:S08]  /*0240*/  DFMA R4, -R14, R26, 4 ;  /* 0x401000000e04742b */ /* 0x000fd0000000011a */
[----:B------:R-:W-:-:S10]  /*0250*/  DFMA R26, R2, R4, R26 ;  /* 0x00000004021a722b */ /* 0x000fd4000000001a */
[----:B------:R-:W-:-:S05]  /*0260*/  FFMA R0, RZ, R15, R27 ;  /* 0x0000000fff007223 */ /* 0x000fca000000001b */
[----:B------:R-:W-:-:S13]  /*0270*/  FSETP.GT.AND P0, PT, |R0|, 1.469367938527859385e-39, PT ;  /* 0x001000000000780b */ /* 0x000fda0003f04200 */
[----:B------:R-:W-:Y:S05]  /*0280*/  @P0 BRA `(.L_x_35) ;  /* 0x00000000000c0947 */ /* 0x000fea0003800000 */
[----:B------:R-:W-:Y:S01]  /*0290*/  IMAD.MOV.U32 R16, RZ, RZ, R14 ;  /* 0x000000ffff107224 */ /* 0x000fe200078e000e */
[----:B------:R-:W-:-:S07]  /*02a0*/  MOV R0, 0x2c0 ;  /* 0x000002c000007802 */ /* 0x000fce0000000f00 */
[----:B------:R-:W-:Y:S05]  /*02b0*/  CALL.REL.NOINC `($__internal_0_$__cuda_sm20_div_rn_f64_full) ;  /* 0x0000004000047944 */ /* 0x000fea0003c00000 */
.L_x_35:
[----:B------:R-:W-:Y:S05]  /*02c0*/  BSYNC.RECONVERGENT B3 ;  /* 0x0000000000037941 */ /* 0x000fea0003800200 */
.L_x_34:
[----:B------:R-:W-:Y:S02]  /*02d0*/  IMAD.MOV.U32 R4, RZ, RZ, R26 ;  /* 0x000000ffff047224 */ /* 0x000fe400078e001a */
[----:B------:R-:W-:Y:S02]  /*02e0*/  IMAD.MOV.U32 R5, RZ, RZ, R27 ;  /* 0x000000ffff057224 */ /* 0x000fe400078e001b */
[----:B------:R-:W-:-:S07]  /*02f0*/  VIADD R6, R8, 0x200 ;  /* 0x0000020008067836 */ /* 0x000fce0000000000 */
.L_x_33:
[----:B------:R-:W-:Y:S05]  /*0300*/  BSYNC.RECONVERGENT B2 ;  /* 0x0000000000027941 */ /* 0x000fea0003800200 */
.L_x_32:
[----:B------:R-:W-:Y:S01]  /*0310*/  ISETP.GE.AND P0, PT, R6, UR4, PT ;  /* 0x0000000406007c0c */ /* 0x000fe2000bf06270 */
[----:B------:R-:W0:Y:S01]  /*0320*/  LDCU.64 UR10, c[0x0][0x3e8] ;  /* 0x00007d00ff0a77ac */ /* 0x000e220008000a00 */
[----:B------:R-:W-:Y:S01]  /*0330*/  BSSY.RECONVERGENT B2, `(.L_x_36) ;  /* 0x000009c000027945 */ /* 0x000fe20003800200 */
[----:B------:R-:W1:Y:S10]  /*0340*/  LDCU.64 UR12, c[0x0][0x3e8] ;  /* 0x00007d00ff0c77ac */ /* 0x000e740008000a00 */
[----:B------:R-:W-:Y:S05]  /*0350*/  @P0 BRA `(.L_x_37) ;  /* 0x0000000800640947 */ /* 0x000fea0003800000 */
[----:B------:R-:W2:Y:S01]  /*0360*/  LDCU UR6, c[0x0][0x3b8] ;  /* 0x00007700ff0677ac */ /* 0x000ea20008000800 */
[----:B------:R-:W-:Y:S01]  /*0370*/  LOP3.LUT R7, RZ, R6, RZ, 0x33, !PT ;  /* 0x00000006ff077212 */ /* 0x000fe200078e33ff */
[----:B------:R-:W-:Y:S01]  /*0380*/  BSSY.RECONVERGENT B3, `(.L_x_38) ;  /* 0x0000028000037945 */ /* 0x000fe20003800200 */
[----:B--2---:R-:W-:-:S05]  /*0390*/  IMAD.U32 R0, RZ, RZ, UR6 ;  /* 0x00000006ff007e24 */ /* 0x004fca000f8e00ff */
[----:B------:R-:W-:-:S04]  /*03a0*/  IADD3 R7, PT, PT, R0, -UR9, R7 ;  /* 0x8000000900077c10 */ /* 0x000fc8000fffe007 */
[----:B------:R-:W-:-:S04]  /*03b0*/  LOP3.LUT R0, R7, 0x600, RZ, 0xc0, !PT ;  /* 0x0000060007007812 */ /* 0x000fc800078ec0ff */
[----:B------:R-:W-:-:S13]  /*03c0*/  ISETP.NE.AND P0, PT, R0, 0x600, PT ;  /* 0x000006000000780c */ /* 0x000fda0003f05270 */
[----:B------:R-:W-:Y:S05]  /*03d0*/  @!P0 BRA `(.L_x_39) ;  /* 0x0000000000888947 */ /* 0x000fea0003800000 */
[----:B------:R-:W2:Y:S01]  /*03e0*/  LDCU UR6, c[0x0][0x380] ;  /* 0x00007000ff0677ac */ /* 0x000ea20008000800 */
[----:B------:R-:W-:-:S04]  /*03f0*/  LEA.HI R0, R7, 0x1, RZ, 0x17 ;  /* 0x0000000107007811 */ /* 0x000fc800078fb8ff */
[----:B------:R-:W-:-:S05]  /*0400*/  LOP3.LUT R0, R0, 0x3, RZ, 0xc0, !PT ;  /* 0x0000000300007812 */ /* 0x000fca00078ec0ff */
[----:B------:R-:W-:Y:S02]  /*0410*/  IMAD.MOV R3, RZ, RZ, -R0 ;  /* 0x000000ffff037224 */ /* 0x000fe400078e0a00 */
[----:B--2---:R-:W-:-:S05]  /*0420*/  IMAD.U32 R9, RZ, RZ, UR6 ;  /* 0x00000006ff097e24 */ /* 0x004fca000f8e00ff */
[----:B------:R-:W-:-:S07]  /*0430*/  IADD3 R2, PT, PT, R9, UR9, R6 ;  /* 0x0000000909027c10 */ /* 0x000fce000fffe006 */
.L_x_42:
[----:B------:R-:W2:Y:S01]  /*0440*/  I2F.F64 R10, R2 ;  /* 0x00000002000a7312 */ /* 0x000ea20000201c00 */
[----:B------:R-:W-:Y:S01]  /*0450*/  VIADD R3, R3, 0x1 ;  /* 0x0000000103037836 */ /* 0x000fe20000000000 */
[----:B------:R-:W-:Y:S04]  /*0460*/  BSSY.RECONVERGENT B4, `(.L_x_40) ;  /* 0x0000015000047945 */ /* 0x000fe80003800200 */
[----:B------:R-:W-:Y:S01]  /*0470*/  ISETP.NE.AND P1, PT, R3, RZ, PT ;  /* 0x000000ff0300720c */ /* 0x000fe20003f25270 */
[----:B--2---:R-:W-:-:S08]  /*0480*/  DADD R10, R10, 0.5 ;  /* 0x3fe000000a0a7429 */ /* 0x004fd00000000000 */
        /* <DEDUP_REMOVED lines=17> */
[----:B-1----:R-:W-:Y:S05]  /*05a0*/  CALL.REL.NOINC `($__internal_0_$__cuda_sm20_div_rn_f64_full) ;  /* 0x0000003c00487944 */ /* 0x002fea0003c00000 */
.L_x_41:
[----:B-1----:R-:W-:Y:S05]  /*05b0*/  BSYNC.RECONVERGENT B4 ;  /* 0x0000000000047941 */ /* 0x002fea0003800200 */
.L_x_40:
[----:B------:R-:W-:Y:S01]  /*05c0*/  DADD R4, R26, R4 ;  /* 0x000000001a047229 */ /* 0x000fe20000000004 */
[----:B------:R-:W-:Y:S02]  /*05d0*/  VIADD R6, R6, 0x200 ;  /* 0x0000020006067836 */ /* 0x000fe40000000000 */
[----:B------:R-:W-:Y:S01]  /*05e0*/  VIADD R2, R2, 0x200 ;  /* 0x0000020002027836 */ /* 0x000fe20000000000 */
[----:B------:R-:W-:Y:S07]  /*05f0*/  @P1 BRA `(.L_x_42) ;  /* 0xfffffffc00901947 */ /* 0x000fee000383ffff */
.L_x_39:
[----:B01----:R-:W-:Y:S05]  /*0600*/  BSYNC.RECONVERGENT B3 ;  /* 0x0000000000037941 */ /* 0x003fea0003800200 */
.L_x_38:
[----:B------:R-:W-:-:S13]  /*0610*/  ISETP.GE.U32.AND P0, PT, R7, 0x600, PT ;  /* 0x000006000700780c */ /* 0x000fda0003f06070 */
[----:B------:R-:W-:Y:S05]  /*0620*/  @!P0 BRA `(.L_x_37) ;  /* 0x0000000400b08947 */ /* 0x000fea0003800000 */
[----:B------:R-:W0:Y:S01]  /*0630*/  LDCU UR6, c[0x0][0x380] ;  /* 0x00007000ff0677ac */ /* 0x000e220008000800 */
[----:B------:R-:W-:Y:S02]  /*0640*/  VIADD R3, R6, 0x400 ;  /* 0x0000040006037836 */ /* 0x000fe40000000000 */
[----:B0-----:R-:W-:-:S05]  /*0650*/  IMAD.U32 R7, RZ, RZ, UR6 ;  /* 0x00000006ff077e24 */ /* 0x001fca000f8e00ff */
[----:B------:R-:W-:-:S07]  /*0660*/  IADD3 R2, PT, PT, R7, UR9, R6 ;  /* 0x0000000907027c10 */ /* 0x000fce000fffe006 */
.L_x_51:
[----:B------:R-:W0:Y:S01]  /*0670*/  I2F.F64 R6, R2 ;  /* 0x0000000200067312 */ /* 0x000e220000201c00 */
[----:B------:R-:W-:Y:S01]  /*0680*/  BSSY.RECONVERGENT B3, `(.L_x_43) ;  /* 0x0000016000037945 */ /* 0x000fe20003800200 */
[----:B0-----:R-:W-:-:S08]  /*0690*/  DADD R6, R6, 0.5 ;  /* 0x3fe0000006067429 */ /* 0x001fd00000000000 */
[----:B------:R-:W-:-:S08]  /*06a0*/  DMUL R6, R6, UR12 ;  /* 0x0000000c06067c28 */ /* 0x000fd00008000000 */
        /* <DEDUP_REMOVED lines=17> */
[----:B------:R-:W-:Y:S02]  /*07c0*/  IMAD.MOV.U32 R6, RZ, RZ, R26 ;  /* 0x000000ffff067224 */ /* 0x000fe400078e001a */
[----:B------:R-:W-:-:S07]  /*07d0*/  IMAD.MOV.U32 R7, RZ, RZ, R27 ;  /* 0x000000ffff077224 */ /* 0x000fce00078e001b */
.L_x_44:
[----:B------:R-:W-:Y:S05]  /*07e0*/  BSYNC.RECONVERGENT B3 ;  /* 0x0000000000037941 */ /* 0x000fea0003800200 */
.L_x_43:
[----:B------:R-:W-:Y:S01]  /*07f0*/  VIADD R0, R2, 0x200 ;  /* 0x0000020002007836 */ /* 0x000fe20000000000 */
[----:B------:R-:W-:Y:S01]  /*0800*/  BSSY.RECONVERGENT B3, `(.L_x_45) ;  /* 0x0000016000037945 */ /* 0x000fe20003800200 */
[----:B------:R-:W-:Y:S02]  /*0810*/  DADD R4, R6, R4 ;  /* 0x0000000006047229 */ /* 0x000fe40000000004 */
[----:B------:R-:W0:Y:S02]  /*0820*/  I2F.F64 R10, R0 ;  /* 0x00000000000a7312 */ /* 0x000e240000201c00 */
        /* <DEDUP_REMOVED lines=19> */
.L_x_46:
[----:B------:R-:W-:Y:S05]  /*0960*/  BSYNC.RECONVERGENT B3 ;  /* 0x0000000000037941 */ /* 0x000fea0003800200 */
.L_x_45:
        /* <DEDUP_REMOVED lines=25> */
.L_x_48:
[----:B------:R-:W-:Y:S05]  /*0b00*/  BSYNC.RECONVERGENT B3 ;  /* 0x0000000000037941 */ /* 0x000fea0003800200 */
.L_x_47:
        /* <DEDUP_REMOVED lines=23> */
.L_x_50:
[----:B------:R-:W-:Y:S05]  /*0c80*/  BSYNC.RECONVERGENT B3 ;  /* 0x0000000000037941 */ /* 0x000fea0003800200 */
.L_x_49:
[C---:B------:R-:W-:Y:S01]  /*0c90*/  VIADD R0, R3.reuse, 0x400 ;  /* 0x0000040003007836 */ /* 0x040fe20000000000 */
[----:B------:R-:W-:Y:S01]  /*0ca0*/  DADD R4, R4, R26 ;  /* 0x0000000004047229 */ /* 0x000fe2000000001a */
[----:B------:R-:W-:Y:S02]  /*0cb0*/  VIADD R3, R3, 0x800 ;  /* 0x0000080003037836 */ /* 0x000fe40000000000 */
[----:B------:R-:W-:Y:S01]  /*0cc0*/  VIADD R2, R2, 0x800 ;  /* 0x0000080002027836 */ /* 0x000fe20000000000 */
[----:B------:R-:W-:-:S13]  /*0cd0*/  ISETP.GE.AND P0, PT, R0, UR4, PT ;  /* 0x0000000400007c0c */ /* 0x000fda000bf06270 */
[----:B------:R-:W-:Y:S05]  /*0ce0*/  @!P0 BRA `(.L_x_51) ;  /* 0xfffffff800608947 */ /* 0x000fea000383ffff */
.L_x_37:
[----:B01----:R-:W-:Y:S05]  /*0cf0*/  BSYNC.RECONVERGENT B2 ;  /* 0x0000000000027941 */ /* 0x003fea0003800200 */
.L_x_36:
[----:B------:R-:W-:-:S09]  /*0d00*/  UISETP.GE.AND UP0, UPT, UR4, 0x200, UPT ;  /* 0x000002000400788c */ /* 0x000fd2000bf06270 */
[----:B------:R-:W-:Y:S05]  /*0d10*/  BRA.U !UP0, `(.L_x_52) ;  /* 0x0000000508147547 */ /* 0x000fea000b800000 */
        /* <DEDUP_REMOVED lines=10> */
[----:B------:R-:W-:-:S03]  /*0dc0*/  @!P1 MOV R9, 0x400 ;  /* 0x0000040000099802 */ /* 0x000fc60000000f00 */
[----:B------:R-:W0:Y:S01]  /*0dd0*/  SHFL.DOWN PT, R3, R7, 0x2, 0x1f ;  /* 0x08401f0007037f89 */ /* 0x000e2200000e0000 */
[----:B------:R-:W1:Y:S01]  /*0de0*/  @!P1 S2R R12, SR_CgaCtaId ;  /* 0x00000000000c9919 */ /* 0x000e620000008800 */
[----:B0-----:R-:W-:-:S10]  /*0df0*/  DADD R2, R2, R6 ;  /* 0x0000000002027229 */ /* 0x001fd40000000006 */
[----:B------:R-:W-:Y:S02]  /*0e00*/  FSEL R10, R6, R2, P0 ;  /* 0x00000002060a7208 */ /* 0x000fe40000000000 */
[----:B------:R-:W-:Y:S02]  /*0e10*/  FSEL R11, R7, R3, P0 ;  /* 0x00000003070b7208 */ /* 0x000fe40000000000 */
[----:B------:R-:W-:Y:S01]  /*0e20*/  ISETP.GT.AND P0, PT, R0, 0x1b, PT ;  /* 0x0000001b0000780c */ /* 0x000fe20003f04270 */
[----:B------:R-:W-:Y:S01]  /*0e30*/  SHFL.DOWN PT, R2, R10, 0x4, 0x1f ;  /* 0x08801f000a027f89 */ /* 0x000fe200000e0000 */
[----:B-1----:R-:W-:-:S03]  /*0e40*/  @!P1 LEA R9, R12, R9, 0x18 ;  /* 0x000000090c099211 */ /* 0x002fc600078ec0ff */
[----:B------:R-:W0:Y:S02]  /*0e50*/  SHFL.DOWN PT, R3, R11, 0x4, 0x1f ;  /* 0x08801f000b037f89 */ /* 0x000e2400000e0000 */
        /* <DEDUP_REMOVED lines=25> */
[----:B-1----:R-:W0:Y:S04]  /*0ff0*/  LDS.64 R2, [UR5+0x18] ;  /* 0x00001805ff027984 */ /* 0x002e280008000a00 */
[----:B------:R-:W1:Y:S04]  /*1000*/  LDS.128 R16, [UR5+0x20] ;  /* 0x00002005ff107984 */ /* 0x000e680008000c00 */
[----:B------:R-:W2:Y:S04]  /*1010*/  LDS.128 R4, [UR5+0x30] ;  /* 0x00003005ff047984 */ /* 0x000ea80008000c00 */
[----:B------:R-:W3:Y:S01]  /*1020*/  LDS.128 R8, [UR5+0x40] ;  /* 0x00004005ff087984 */ /* 0x000ee20008000c00 */
[----:B0-----:R-:W-:-:S03]  /*1030*/  DADD R2, R14, R2 ;  /* 0x000000000e027229 */ /* 0x001fc60000000002 */
[----:B------:R-:W0:Y:S05]  /*1040*/  LDS.128 R12, [UR5+0x50] ;  /* 0x00005005ff0c7984 */ /* 0x000e2a0008000c00 */
[----:B-1----:R-:W-:-:S08]  /*1050*/  DADD R2, R2, R16 ;  /* 0x0000000002027229 */ /* 0x002fd00000000010 */
[----:B------:R-:W-:-:S08]  /*1060*/  DADD R2, R2, R18 ;  /* 0x0000000002027229 */ /* 0x000fd00000000012 */
[----:B--2---:R-:W-:-:S08]  /*1070*/  DADD R2, R2, R4 ;  /* 0x0000000002027229 */ /* 0x004fd00000000004 */
[----:B------:R-:W-:Y:S01]  /*1080*/  DADD R2, R2, R6 ;  /* 0x0000000002027229 */ /* 0x000fe20000000006 */
[----:B------:R-:W1:Y:S07]  /*1090*/  LDS.128 R4, [UR5+0x60] ;  /* 0x00006005ff047984 */ /* 0x000e6e0008000c00 */
[----:B---3--:R-:W-:-:S08]  /*10a0*/  DADD R2, R2, R8 ;  /* 0x0000000002027229 */ /* 0x008fd00000000008 */
[----:B------:R-:W-:Y:S01]  /*10b0*/  DADD R2, R2, R10 ;  /* 0x0000000002027229 */ /* 0x000fe2000000000a */
[----:B------:R-:W2:Y:S07]  /*10c0*/  LDS.128 R8, [UR5+0x70] ;  /* 0x00007005ff087984 */ /* 0x000eae0008000c00 */
[----:B0-----:R-:W-:-:S08]  /*10d0*/  DADD R2, R2, R12 ;  /* 0x0000000002027229 */ /* 0x001fd0000000000c */
[----:B------:R-:W-:Y:S01]  /*10e0*/  DADD R2, R2, R14 ;  /* 0x0000000002027229 */ /* 0x000fe2000000000e */
[----:B------:R-:W0:Y:S07]  /*10f0*/  LDS.128 R12, [UR5+0x80] ;  /* 0x00008005ff0c7984 */ /* 0x000e2e0008000c00 */
[----:B-1----:R-:W-:-:S08]  /*1100*/  DADD R2, R2, R4 ;  /* 0x0000000002027229 */ /* 0x002fd00000000004 */
[----:B------:R-:W-:-:S08]  /*1110*/  DADD R2, R2, R6 ;  /* 0x0000000002027229 */ /* 0x000fd00000000006 */
[----:B--2---:R-:W-:-:S08]  /*1120*/  DADD R2, R2, R8 ;  /* 0x0000000002027229 */ /* 0x004fd00000000008 */
[----:B------:R-:W-:-:S08]  /*1130*/  DADD R2, R2, R10 ;  /* 0x0000000002027229 */ /* 0x000fd0000000000a */
[----:B0-----:R-:W-:-:S08]  /*1140*/  DADD R2, R2, R12 ;  /* 0x0000000002027229 */ /* 0x001fd0000000000c */
[----:B------:R-:W-:Y:S01]  /*1150*/  DADD R14, R2, R14 ;  /* 0x00000000020e7229 */ /* 0x000fe2000000000e */
[----:B------:R-:W-:Y:S10]  /*1160*/  BRA `(.L_x_53) ;  /* 0x0000003000347947 */ /* 0x000ff40003800000 */
.L_x_52:
[----:B------:R-:W-:-:S05]  /*1170*/  LOP3.LUT R0, R8, 0x3e0, RZ, 0xc0, !PT ;  /* 0x000003e008007812 */ /* 0x000fca00078ec0ff */
[----:B------:R-:W-:Y:S01]  /*1180*/  VIADD R2, R0, 0x20 ;  /* 0x0000002000027836 */ /* 0x000fe20000000000 */
[----:B------:R-:W-:-:S04]  /*1190*/  LOP3.LUT R0, RZ, R0, RZ, 0x33, !PT ;  /* 0x00000000ff007212 */ /* 0x000fc800078e33ff */
[----:B------:R-:W-:Y:S01]  /*11a0*/  ISETP.GT.AND P0, PT, R2, UR4, PT ;  /* 0x0000000402007c0c */ /* 0x000fe2000bf04270 */
[----:B------:R-:W-:Y:S01]  /*11b0*/  VIADD R0, R0, UR4 ;  /* 0x0000000400007c36 */ /* 0x000fe20008000000 */
[----:B------:R-:W0:Y:S04]  /*11c0*/  S2R R2, SR_LANEID ;  /* 0x0000000000027919 */ /* 0x000e280000000000 */
[----:B------:R-:W-:-:S05]  /*11d0*/  SEL R3, R0, 0x1f, P0 ;  /* 0x0000001f00037807 */ /* 0x000fca0000000000 */
[----:B------:R-:W-:Y:S04]  /*11e0*/  SHFL.DOWN PT, R6, R4, 0x1, R3 ;  /* 0x0820000004067989 */ /* 0x000fe800000e0003 */
[----:B------:R-:W1:Y:S01]  /*11f0*/  SHFL.DOWN PT, R7, R5, 0x1, R3 ;  /* 0x0820000005077989 */ /* 0x000e6200000e0003 */
[C---:B0-----:R-:W-:Y:S01]  /*1200*/  ISETP.GE.AND P0, PT, R2.reuse, R3, PT ;  /* 0x000000030200720c */ /* 0x041fe20003f06270 */
[C---:B------:R-:W-:Y:S01]  /*1210*/  VIADD R0, R2.reuse, 0x2 ;  /* 0x0000000202007836 */ /* 0x040fe20000000000 */
[----:B------:R-:W-:Y:S01]  /*1220*/  ISETP.NE.AND P1, PT, R2, RZ, PT ;  /* 0x000000ff0200720c */ /* 0x000fe20003f25270 */
[----:B-1----:R-:W-:-:S10]  /*1230*/  DADD R6, R6, R4 ;  /* 0x0000000006067229 */ /* 0x002fd40000000004 */
[----:B------:R-:W-:Y:S02]  /*1240*/  FSEL R10, R6, R4, !P0 ;  /* 0x00000004060a7208 */ /* 0x000fe40004000000 */
[----:B------:R-:W0:Y:S01]  /*1250*/  @!P1 S2R R12, SR_CgaCtaId ;  /* 0x00000000000c9919 */ /* 0x000e220000008800 */
[----:B------:R-:W-:Y:S02]  /*1260*/  FSEL R11, R7, R5, !P0 ;  /* 0x00000005070b7208 */ /* 0x000fe40004000000 */
[----:B------:R-:W-:Y:S01]  /*1270*/  ISETP.GT.AND P0, PT, R0, R3, PT ;  /* 0x000000030000720c */ /* 0x000fe20003f04270 */
[----:B------:R-:W-:Y:S01]  /*1280*/  SHFL.DOWN PT, R6, R10, 0x2, R3 ;  /* 0x084000000a067989 */ /* 0x000fe200000e0003 */
[----:B------:R-:W-:Y:S01]  /*1290*/  VIADD R0, R2, 0x4 ;  /* 0x0000000402007836 */ /* 0x000fe20000000000 */
[----:B------:R-:W-:Y:S02]  /*12a0*/  @!P1 MOV R9, 0x400 ;  /* 0x0000040000099802 */ /* 0x000fe40000000f00 */
[----:B------:R-:W1:Y:S02]  /*12b0*/  SHFL.DOWN PT, R7, R11, 0x2, R3 ;  /* 0x084000000b077989 */ /* 0x000e6400000e0003 */
[----:B-1----:R-:W-:Y:S01]  /*12c0*/  DADD R6, R6, R10 ;  /* 0x0000000006067229 */ /* 0x002fe2000000000a */
[----:B0-----:R-:W-:-:S09]  /*12d0*/  @!P1 LEA R9, R12, R9, 0x18 ;  /* 0x000000090c099211 */ /* 0x001fd200078ec0ff */
[----:B------:R-:W-:Y:S02]  /*12e0*/  FSEL R6, R10, R6, P0 ;  /* 0x000000060a067208 */ /* 0x000fe40000000000 */
[----:B------:R-:W-:Y:S02]  /*12f0*/  FSEL R7, R11, R7, P0 ;  /* 0x000000070b077208 */ /* 0x000fe40000000000 */
[----:B------:R-:W-:Y:S01]  /*1300*/  ISETP.GT.AND P0, PT, R0, R3, PT ;  /* 0x000000030000720c */ /* 0x000fe20003f04270 */
[----:B------:R-:W-:Y:S01]  /*1310*/  SHFL.DOWN PT, R4, R6, 0x4, R3 ;  /* 0x0880000006047989 */ /* 0x000fe200000e0003 */
[----:B------:R-:W-:-:S03]  /*1320*/  VIADD R0, R2, 0x8 ;  /* 0x0000000802007836 */ /* 0x000fc60000000000 */
[----:B------:R-:W0:Y:S02]  /*1330*/  SHFL.DOWN PT, R5, R7, 0x4, R3 ;  /* 0x0880000007057989 */ /* 0x000e2400000e0003 */
[----:B0-----:R-:W-:-:S10]  /*1340*/  DADD R4, R4, R6 ;  /* 0x0000000004047229 */ /* 0x001fd40000000006 */
[----:B------:R-:W-:Y:S02]  /*1350*/  FSEL R10, R6, R4, P0 ;  /* 0x00000004060a7208 */ /* 0x000fe40000000000 */
[----:B------:R-:W-:Y:S02]  /*1360*/  FSEL R11, R7, R5, P0 ;  /* 0x00000005070b7208 */ /* 0x000fe40000000000 */
[----:B------:R-:W-:Y:S01]  /*1370*/  ISETP.GT.AND P0, PT, R0, R3, PT ;  /* 0x000000030000720c */ /* 0x000fe20003f04270 */
[----:B------:R-:W-:Y:S01]  /*1380*/  SHFL.DOWN PT, R4, R10, 0x8, R3 ;  /* 0x090000000a047989 */ /* 0x000fe200000e0003 */
[----:B------:R-:W-:Y:S01]  /*1390*/  VIADD R0, R2, 0x10 ;  /* 0x0000001002007836 */ /* 0x000fe20000000000 */
[----:B------:R-:W-:Y:S02]  /*13a0*/  @!P1 SHF.R.U32.HI R2, RZ, 0x2, R8 ;  /* 0x00000002ff029819 */ /* 0x000fe40000011608 */
[----:B------:R-:W0:Y:S02]  /*13b0*/  SHFL.DOWN PT, R5, R11, 0x8, R3 ;  /* 0x090000000b057989 */ /* 0x000e2400000e0003 */
[----:B------:R-:W-:-:S05]  /*13c0*/  @!P1 LOP3.LUT R2, R2, 0xf8, RZ, 0xc0, !PT ;  /* 0x000000f802029812 */ /* 0x000fca00078ec0ff */
[----:B------:R-:W-:Y:S01]  /*13d0*/  @!P1 IMAD.IADD R9, R2, 0x1, R9 ;  /* 0x0000000102099824 */ /* 0x000fe200078e0209 */
[----:B0-----:R-:W-:-:S10]  /*13e0*/  DADD R4, R4, R10 ;  /* 0x0000000004047229 */ /* 0x001fd4000000000a */
[----:B------:R-:W-:Y:S02]  /*13f0*/  FSEL R6, R10, R4, P0 ;  /* 0x000000040a067208 */ /* 0x000fe40000000000 */
[----:B------:R-:W-:Y:S02]  /*1400*/  FSEL R7, R11, R5, P0 ;  /* 0x000000050b077208 */ /* 0x000fe40000000000 */
[----:B------:R-:W-:Y:S01]  /*1410*/  ISETP.GT.AND P0, PT, R0, R3, PT ;  /* 0x000000030000720c */ /* 0x000fe20003f04270 */
[----:B------:R-:W-:Y:S04]  /*1420*/  SHFL.DOWN PT, R4, R6, 0x10, R3 ;  /* 0x0a00000006047989 */ /* 0x000fe800000e0003 */
[----:B------:R-:W0:Y:S02]  /*1430*/  SHFL.DOWN PT, R5, R7, 0x10, R3 ;  /* 0x0a00000007057989 */ /* 0x000e2400000e0003 */
[----:B0-----:R-:W-:-:S10]  /*1440*/  DADD R4, R4, R6 ;  /* 0x0000000004047229 */ /* 0x001fd40000000006 */
        /* <DEDUP_REMOVED lines=8> */
[----:B------:R-:W-:-:S06]  /*14d0*/  UISETP.GT.AND UP0, UPT, UR4, 0x20, UPT ;  /* 0x000000200400788c */ /* 0x000fcc000bf04270 */
[----:B------:R-:W-:Y:S01]  /*14e0*/  PLOP3.LUT P1, PT, PT, PT, UP0, 0x80, 0x8 ;  /* 0x000000000008781c */ /* 0x000fe20003f2f008 */
[----:B------:R-:W-:Y:S02]  /*14f0*/  UISETP.GT.AND UP0, UPT, UR4, 0x40, UPT ;  /* 0x000000400400788c */ /* 0x000fe4000bf04270 */
[----:B-1----:R-:W-:-:S09]  /*1500*/  ULEA UR5, UR6, UR5, 0x18 ;  /* 0x0000000506057291 */ /* 0x002fd2000f8ec0ff */
[----:B------:R-:W1:Y:S04]  /*1510*/  LDS.64 R2, [UR5+0x18] ;  /* 0x00001805ff027984 */ /* 0x000e680008000a00 */
[----:B0-----:R-:W0:Y:S04]  /*1520*/  LDS.128 R8, [UR5+0x20] ;  /* 0x00002005ff087984 */ /* 0x001e280008000c00 */
[----:B------:R-:W2:Y:S01]  /*1530*/  LDS.128 R4, [UR5+0x30] ;  /* 0x00003005ff047984 */ /* 0x000ea20008000c00 */
[----:B-1----:R-:W-:-:S10]  /*1540*/  DADD R2, R14, R2 ;  /* 0x000000000e027229 */ /* 0x002fd40000000002 */
[----:B------:R-:W-:Y:S02]  /*1550*/  FSEL R2, R2, R14, P1 ;  /* 0x0000000e02027208 */ /* 0x000fe40000800000 */
[----:B------:R-:W-:Y:S02]  /*1560*/  FSEL R3, R3, R15, P1 ;  /* 0x0000000f03037208 */ /* 0x000fe40000800000 */
[----:B------:R-:W-:Y:S01]  /*1570*/  PLOP3.LUT P1, PT, PT, PT, UP0, 0x80, 0x8 ;  /* 0x000000000008781c */ /* 0x000fe20003f2f008 */
[----:B------:R-:W-:-:S03]  /*1580*/  UISETP.GT.AND UP0, UPT, UR4, 0x60, UPT ;  /* 0x000000600400788c */ /* 0x000fc6000bf04270 */
[----:B0-----:R-:W-:-:S10]  /*1590*/  DADD R8, R8, R2 ;  /* 0x0000000008087229 */ /* 0x001fd40000000002 */
[----:B------:R-:W-:Y:S02]  /*15a0*/  FSEL R2, R8, R2, P1 ;  /* 0x0000000208027208 */ /* 0x000fe40000800000 */
[----:B------:R-:W-:Y:S02]  /*15b0*/  FSEL R3, R9, R3, P1 ;  /* 0x0000000309037208 */ /* 0x000fe40000800000 */
[----:B------:R-:W-:Y:S01]  /*15c0*/  PLOP3.LUT P1, PT, PT, PT, UP0, 0x80, 0x8 ;  /* 0x000000000008781c */ /* 0x000fe20003f2f008 */
[----:B------:R-:W-:-:S03]  /*15d0*/  UISETP.GT.AND UP0, UPT, UR4, 0x80, UPT ;  /* 0x000000800400788c */ /* 0x000fc6000bf04270 */
[----:B------:R-:W-:-:S10]  /*15e0*/  DADD R10, R2, R10 ;  /* 0x00000000020a7229 */ /* 0x000fd4000000000a */
[----:B------:R-:W-:Y:S02]  /*15f0*/  FSEL R2, R10, R2, P1 ;  /* 0x000000020a027208 */ /* 0x000fe40000800000 */
[----:B------:R-:W-:Y:S02]  /*1600*/  FSEL R3, R11, R3, P1 ;  /* 0x000000030b037208 */ /* 0x000fe40000800000 */
[----:B------:R-:W0:Y:S01]  /*1610*/  LDS.128 R8, [UR5+0x40] ;  /* 0x00004005ff087984 */ /* 0x000e220008000c00 */
[----:B------:R-:W-:Y:S01]  /*1620*/  PLOP3.LUT P1, PT, PT, PT, UP0, 0x80, 0x8 ;  /* 0x000000000008781c */ /* 0x000fe20003f2f008 */
[----:B------:R-:W-:Y:S02]  /*1630*/  UISETP.GT.AND UP0, UPT, UR4, 0xa0, UPT ;  /* 0x000000a00400788c */ /* 0x000fe4000bf04270 */
[----:B--2---:R-:W-:-:S10]  /*1640*/  DADD R4, R4, R2 ;  /* 0x0000000004047229 */ /* 0x004fd40000000002 */
[----:B------:R-:W-:Y:S02]  /*1650*/  FSEL R2, R4, R2, P1 ;  /* 0x0000000204027208 */ /* 0x000fe40000800000 */
[----:B------:R-:W-:Y:S02]  /*1660*/  FSEL R3, R5, R3, P1 ;  /* 0x0000000305037208 */ /* 0x000fe40000800000 */
[----:B------:R-:W-:Y:S01]  /*1670*/  PLOP3.LUT P1, PT, PT, PT, UP0, 0x80, 0x8 ;  /* 0x000000000008781c */ /* 0x000fe20003f2f008 */
[----:B------:R-:W-:-:S03]  /*1680*/  UISETP.GT.AND UP0, UPT, UR4, 0xc0, UPT ;  /* 0x000000c00400788c */ /* 0x000fc6000bf04270 */
[----:B------:R-:W-:-:S10]  /*1690*/  DADD R6, R2, R6 ;  /* 0x0000000002067229 */ /* 0x000fd40000000006 */
[----:B------:R-:W-:Y:S02]  /*16a0*/  FSEL R2, R6, R2, P1 ;  /* 0x0000000206027208 */ /* 0x000fe40000800000 */
[----:B------:R-:W-:Y:S02]  /*16b0*/  FSEL R3, R7, R3, P1 ;  /* 0x0000000307037208 */ /* 0x000fe40000800000 */
[----:B------:R-:W1:Y:S01]  /*16c0*/  LDS.128 R4, [UR5+0x50] ;  /* 0x00005005ff047984 */ /* 0x000e620008000c00 */
[----:B------:R-:W-:Y:S01]  /*16d0*/  PLOP3.LUT P1, PT, PT, PT, UP0, 0x80, 0x8 ;  /* 0x000000000008781c */ /* 0x000fe20003f2f008 */
[----:B------:R-:W-:Y:S02]  /*16e0*/  UISETP.GT.AND UP0, UPT, UR4, 0xe0, UPT ;  /* 0x000000e00400788c */ /* 0x000fe4000bf04270 */
        /* <DEDUP_REMOVED lines=11> */
[----:B-1----:R-:W-:-:S10]  /*17a0*/  DADD R4, R4, R2 ;  /* 0x0000000004047229 */ /* 0x002fd40000000002 */
        /* <DEDUP_REMOVED lines=29> */
[----:B------:R-:W-:Y:S01]  /*1980*/  PLOP3.LUT P1, PT, PT, PT, UP0, 0x80, 0x8 ;  /* 0x000000000008781c */ /* 0x000fe20003f2f008 */
[----:B------:R-:W-:-:S03]  /*1990*/  UISETP.GT.AND UP0, UPT, UR4, 0x1e0, UPT ;  /* 0x000001e00400788c */ /* 0x000fc6000bf04270 */
[----:B0-----:R-:W-:-:S10]  /*19a0*/  DADD R8, R8, R2 ;  /* 0x0000000008087229 */ /* 0x001fd40000000002 */
[----:B------:R-:W-:Y:S02]  /*19b0*/  FSEL R2, R8, R2, P1 ;  /* 0x0000000208027208 */ /* 0x000fe40000800000 */
[----:B------:R-:W-:Y:S02]  /*19c0*/  FSEL R3, R9, R3, P1 ;  /* 0x0000000309037208 */ /* 0x000fe40000800000 */
[----:B------:R-:W-:-:S04]  /*19d0*/  PLOP3.LUT P1, PT, PT, PT, UP0, 0x80, 0x8 ;  /* 0x000000000008781c */ /* 0x000fc80003f2f008 */
[----:B------:R-:W-:-:S10]  /*19e0*/  DADD R10, R2, R10 ;  /* 0x00000000020a7229 */ /* 0x000fd4000000000a */
[----:B------:R-:W-:Y:S02]  /*19f0*/  FSEL R14, R10, R2, P1 ;  /* 0x000000020a0e7208 */ /* 0x000fe40000800000 */
[----:B------:R-:W-:Y:S01]  /*1a00*/  FSEL R15, R11, R3, P1 ;  /* 0x000000030b0f7208 */ /* 0x000fe20000800000 */
[----:B------:R-:W-:Y:S06]  /*1a10*/  BRA `(.L_x_53) ;  /* 0x0000002800087947 */ /* 0x000fec0003800000 */
.L_x_31:
[----:B------:R-:W0:Y:S01]  /*1a20*/  S2R R37, SR_TID.X ;  /* 0x0000000000257919 */ /* 0x000e220000002100 */
[----:B------:R-:W1:Y:S01]  /*1a30*/  LDCU UR6, c[0x0][0x380] ;  /* 0x00007000ff0677ac */ /* 0x000e620008000800 */
[----:B------:R-:W-:Y:S01]  /*1a40*/  BSSY.RECONVERGENT B2, `(.L_x_54) ;  /* 0x000001a000027945 */ /* 0x000fe20003800200 */
[----:B-1----:R-:W-:Y:S01]  /*1a50*/  IMAD.U32 R2, RZ, RZ, UR6 ;  /* 0x00000006ff027e24 */ /* 0x002fe2000f8e00ff */
[----:B------:R-:W1:Y:S04]  /*1a60*/  LDCU.64 UR6, c[0x0][0x3e8] ;  /* 0x00007d00ff0677ac */ /* 0x000e680008000a00 */
[----:B0-----:R-:W-:-:S04]  /*1a70*/  IADD3 R2, PT, PT, R2, UR9, R37 ;  /* 0x0000000902027c10 */ /* 0x001fc8000fffe025 */
[----:B------:R-:W0:Y:S02]  /*1a80*/  I2F.F64 R4, R2 ;  /* 0x0000000200047312 */ /* 0x000e240000201c00 */
[----:B0-----:R-:W-:-:S08]  /*1a90*/  DADD R4, R4, 0.5 ;  /* 0x3fe0000004047429 */ /* 0x001fd00000000000 */
[----:B-1----:R-:W-:-:S08]  /*1aa0*/  DMUL R4, R4, UR6 ;  /* 0x0000000604047c28 */ /* 0x002fd00008000000 */
        /* <DEDUP_REMOVED lines=19> */
.L_x_55:
[----:B------:R-:W-:Y:S05]  /*1be0*/  BSYNC.RECONVERGENT B2 ;  /* 0x0000000000027941 */ /* 0x000fea0003800200 */
.L_x_54:
[----:B------:R-:W-:Y:S01]  /*1bf0*/  VIADD R0, R2, 0x200 ;  /* 0x0000020002007836 */ /* 0x000fe20000000000 */
[----:B------:R-:W0:Y:S01]  /*1c00*/  LDCU.64 UR6, c[0x0][0x3e8] ;  /* 0x00007d00ff0677ac */ /* 0x000e220008000a00 */
[----:B------:R-:W-:Y:S02]  /*1c10*/  BSSY.RECONVERGENT B2, `(.L_x_56) ;  /* 0x0000017000027945 */ /* 0x000fe40003800200 */
        /* <DEDUP_REMOVED lines=22> */
.L_x_57:
[----:B------:R-:W-:Y:S05]  /*1d80*/  BSYNC.RECONVERGENT B2 ;  /* 0x0000000000027941 */ /* 0x000fea0003800200 */
.L_x_56:
        /* <DEDUP_REMOVED lines=25> */
.L_x_59:
[----:B------:R-:W-:Y:S05]  /*1f20*/  BSYNC.RECONVERGENT B2 ;  /* 0x0000000000027941 */ /* 0x000fea0003800200 */
.L_x_58:
        /* <DEDUP_REMOVED lines=25> */
.L_x_61:
[----:B------:R-:W-:Y:S05]  /*20c0*/  BSYNC.RECONVERGENT B2 ;  /* 0x0000000000027941 */ /* 0x000fea0003800200 */
.L_x_60:
        /* <DEDUP_REMOVED lines=25> */
.L_x_63:
[----:B------:R-:W-:Y:S05]  /*2260*/  BSYNC.RECONVERGENT B2 ;  /* 0x0000000000027941 */ /* 0x000fea0003800200 */
.L_x_62:
        /* <DEDUP_REMOVED lines=25> */
.L_x_65:
[----:B------:R-:W-:Y:S05]  /*2400*/  BSYNC.RECONVERGENT B2 ;  /* 0x0000000000027941 */ /* 0x000fea0003800200 */
.L_x_64:
[----:B------:R-:W-:Y:S01]  /*2410*/  VIADD R0, R2, 0xc00 ;  /* 0x00000c0002007836 */ /* 0x000fe20000000000 */
[----:B------:R-:W0:Y:S01]  /*2420*/  LDCU.64 UR6, c[0x0][0x3e8] ;  /* 0x00007d00ff0677ac */ /* 0x000e220008000a00 */
[----:B------:R-:W-:Y:S02]  /*2430*/  BSSY.RECONVERGENT B2, `(.L_x_66) ;  /* 0x0000018000027945 */ /* 0x000fe40003800200 */
[----:B------:R-:W1:Y:S02]  /*2440*/  I2F.F64 R2, R0 ;  /* 0x0000000000027312 */ /* 0x000e640000201c00 */
[----:B-1----:R-:W-:-:S08]  /*2450*/  DADD R2, R2, 0.5 ;  /* 0x3fe0000002027429 */ /* 0x002fd00000000000 */
[----:B0-----:R-:W-:Y:S01]  /*2460*/  DMUL R2, R2, UR6 ;  /* 0x0000000602027c28 */ /* 0x001fe20008000000 */
[----:B------:R-:W0:Y:S07]  /*2470*/  LDCU UR7, c[0x0][0x3c0] ;  /* 0x00007800ff0777ac */ /* 0x000e2e0008000800 */
[----:B------:R-:W-:Y:S01]  /*2480*/  DFMA R14, R2, R2, 1 ;  /* 0x3ff00000020e742b */ /* 0x000fe20000000002 */
[----:B------:R-:W-:-:S05]  /*2490*/  IMAD.MOV.U32 R2, RZ, RZ, 0x1 ;  /* 0x00000001ff027424 */ /* 0x000fca00078e00ff */
[----:B------:R-:W1:Y:S01]  /*24a0*/  MUFU.RCP64H R3, R15 ;  /* 0x0000000f00037308 */ /* 0x000e620000001800 */
[----:B0-----:R-:W-:-:S04]  /*24b0*/  UIMAD UR7, UR7, 0xe00, URZ ;  /* 0x00000e00070778a4 */ /* 0x001fc8000f8e02ff */
[----:B------:R-:W-:Y:S01]  /*24c0*/  USHF.R.S32.HI UR16, URZ, 0x1f, UR7 ;  /* 0x0000001fff107899 */ /* 0x000fe20008011407 */
[----:B-1----:R-:W-:-:S08]  /*24d0*/  DFMA R16, -R14, R2, 1 ;  /* 0x3ff000000e10742b */ /* 0x002fd00000000102 */
        /* <DEDUP_REMOVED lines=13> */
.L_x_67:
[----:B------:R-:W-:Y:S05]  /*25b0*/  BSYNC.RECONVERGENT B2 ;  /* 0x0000000000027941 */ /* 0x000fea0003800200 */
.L_x_66:
[----:B------:R-:W-:Y:S01]  /*25c0*/  DADD R12, R12, R20 ;  /* 0x000000000c0c7229 */ /* 0x000fe20000000014 */
[----:B------:R-:W-:-:S04]  /*25d0*/  UISETP.GE.U32.AND UP0, UPT, UR8, UR7, UPT ;  /* 0x000000070800728c */ /* 0x000fc8000bf06070 */
[----:B------:R-:W-:-:S03]  /*25e0*/  UISETP.GE.U32.AND.EX UP0, UPT, UR4, UR16, UPT, UP0 ;  /* 0x000000100400728c */ /* 0x000fc6000bf06100 */
[----:B------:R-:W-:-:S08]  /*25f0*/  DADD R12, R12, R10 ;  /* 0x000000000c0c7229 */ /* 0x000fd0000000000a */
[----:B------:R-:W-:-:S08]  /*2600*/  DADD R12, R12, R8 ;  /* 0x000000000c0c7229 */ /* 0x000fd00000000008 */
[----:B------:R-:W-:-:S08]  /*2610*/  DADD R12, R12, R6 ;  /* 0x000000000c0c7229 */ /* 0x000fd00000000006 */
[----:B------:R-:W-:-:S08]  /*2620*/  DADD R12, R12, R4 ;  /* 0x000000000c0c7229 */ /* 0x000fd00000000004 */
[----:B------:R-:W-:Y:S01]  /*2630*/  DADD R20, R12, R26 ;  /* 0x000000000c147229 */ /* 0x000fe2000000001a */
[----:B------:R-:W-:Y:S10]  /*2640*/  BRA.U !UP0, `(.L_x_68) ;  /* 0x0000001508ec7547 */ /* 0x000ff4000b800000 */
[----:B------:R-:W0:Y:S01]  /*2650*/  LDCU.64 UR10, c[0x0][0x3b8] ;  /* 0x00007700ff0a77ac */ /* 0x000e220008000a00 */
[----:B------:R-:W-:Y:S01]  /*2660*/  LOP3.LUT R0, RZ, R37, RZ, 0x33, !PT ;  /* 0x00000025ff007212 */ /* 0x000fe200078e33ff */
[----:B------:R-:W1:Y:S01]  /*2670*/  LDCU UR17, c[0x0][0x380] ;  /* 0x00007000ff1177ac */ /* 0x000e620008000800 */
[----:B------:R-:W-:Y:S01]  /*2680*/  UIADD3 UR8, UP1, UPT, UR9, UR7, URZ ;  /* 0x0000000709087290 */ /* 0x000fe2000ff3e0ff */
[----:B------:R-:W2:Y:S03]  /*2690*/  LDCU.64 UR22, c[0x0][0x3e8] ;  /* 0x00007d00ff1677ac */ /* 0x000ea60008000a00 */
[----:B------:R-:W-:Y:S01]  /*26a0*/  UIADD3.X UR19, UPT, UPT, URZ, UR16, URZ, UP1, !UPT ;  /* 0x00000010ff137290 */ /* 0x000fe20008ffe4ff */
[----:B------:R-:W3:Y:S01]  /*26b0*/  LDCU.64 UR12, c[0x0][0x3b8] ;  /* 0x00007700ff0c77ac */ /* 0x000ee20008000a00 */
[----:B0-----:R-:W-:Y:S01]  /*26c0*/  IMAD.U32 R3, RZ, RZ, UR10 ;  /* 0x0000000aff037e24 */ /* 0x001fe2000f8e00ff */
[----:B------:R-:W-:Y:S01]  /*26d0*/  UIADD3 UR20, UP0, UPT, UR10, -0xe00, URZ ;  /* 0xfffff2000a147890 */ /* 0x000fe2000ff1e0ff */
[----:B-1----:R-:W-:-:S03]  /*26e0*/  VIADD R36, R37, UR17 ;  /* 0x0000001125247c36 */ /* 0x002fc60008000000 */
[----:B------:R-:W-:Y:S01]  /*26f0*/  IADD3 R0, PT, PT, R3, -UR7, R0 ;  /* 0x8000000703007c10 */ /* 0x000fe2000fffe000 */
[----:B------:R-:W-:Y:S01]  /*2700*/  UIADD3.X UR21, UPT, UPT, UR11, -0x1, URZ, UP0, !UPT ;  /* 0xffffffff0b157890 */ /* 0x000fe200087fe4ff */
[----:B------:R-:W-:Y:S01]  /*2710*/  IMAD.U32 R3, RZ, RZ, UR7 ;  /* 0x00000007ff037e24 */ /* 0x000fe2000f8e00ff */
[----:B------:R-:W-:Y:S02]  /*2720*/  UISETP.GT.U32.AND UP0, UPT, UR8, UR20, UPT ;  /* 0x000000140800728c */ /* 0x000fe4000bf04070 */
[----:B------:R-:W-:Y:S02]  /*2730*/  UIADD3 UR4, UPT, UPT, UR9, UR17, UR7 ;  /* 0x0000001109047290 */ /* 0x000fe4000fffe007 */
[----:B------:R-:W-:Y:S01]  /*2740*/  VIADD R35, R0, -UR9 ;  /* 0x8000000900237c36 */ /* 0x000fe20008000000 */
[----:B------:R-:W-:Y:S01]  /*2750*/  UISETP.GT.U32.AND.EX UP0, UPT, UR19, UR21, UPT, UP0 ;  /* 0x000000151300728c */ /* 0x000fe2000bf04100 */
[----:B------:R-:W-:Y:S01]  /*2760*/  IADD3 R32, PT, PT, R36, UR9, R3 ;  /* 0x0000000924207c10 */ /* 0x000fe2000fffe003 */
[----:B------:R-:W-:-:S03]  /*2770*/  UIADD3 UR6, UPT, UPT, UR4, 0x400, URZ ;  /* 0x0000040004067890 */ /* 0x000fc6000fffe0ff */
[----:B------:R-:W-:-:S04]  /*2780*/  UMOV UR4, URZ ;  /* 0x000000ff00047c82 */ /* 0x000fc80008000000 */
[----:B--23--:R-:W-:Y:S05]  /*2790*/  BRA.U UP0, `(.L_x_69) ;  /* 0x0000000d00107547 */ /* 0x00cfea000b800000 */
.L_x_84:
[----:B------:R-:W-:Y:S01]  /*27a0*/  VIADD R14, R36, UR8 ;  /* 0x00000008240e7c36 */ /* 0x000fe20008000000 */
[----:B------:R-:W-:Y:S03]  /*27b0*/  BSSY.RECONVERGENT B2, `(.L_x_70) ;  /* 0x0000017000027945 */ /* 0x000fe60003800200 */
        /* <DEDUP_REMOVED lines=22> */
.L_x_71:
[----:B------:R-:W-:Y:S05]  /*2920*/  BSYNC.RECONVERGENT B2 ;  /* 0x0000000000027941 */ /* 0x000fea0003800200 */
.L_x_70:
[----:B------:R-:W-:Y:S01]  /*2930*/  VIADD R0, R14, 0x200 ;  /* 0x000002000e007836 */ /* 0x000fe20000000000 */
        /* <DEDUP_REMOVED lines=23> */
.L_x_73:
[----:B------:R-:W-:Y:S05]  /*2ab0*/  BSYNC.RECONVERGENT B2 ;  /* 0x0000000000027941 */ /* 0x000fea0003800200 */
.L_x_72:
        /* <DEDUP_REMOVED lines=24> */
.L_x_75:
[----:B------:R-:W-:Y:S05]  /*2c40*/  BSYNC.RECONVERGENT B2 ;  /* 0x0000000000027941 */ /* 0x000fea0003800200 */
.L_x_74:
        /* <DEDUP_REMOVED lines=24> */
.L_x_77:
[----:B------:R-:W-:Y:S05]  /*2dd0*/  BSYNC.RECONVERGENT B2 ;  /* 0x0000000000027941 */ /* 0x000fea0003800200 */
.L_x_76:
        /* <DEDUP_REMOVED lines=24> */
.L_x_79:
[----:B------:R-:W-:Y:S05]  /*2f60*/  BSYNC.RECONVERGENT B2 ;  /* 0x0000000000027941 */ /* 0x000fea0003800200 */
.L_x_78:
        /* <DEDUP_REMOVED lines=24> */
.L_x_81:
[----:B------:R-:W-:Y:S05]  /*30f0*/  BSYNC.RECONVERGENT B2 ;  /* 0x0000000000027941 */ /* 0x000fea0003800200 */
.L_x_80:
[----:B------:R-:W-:Y:S01]  /*3100*/  VIADD R0, R14, 0xc00 ;  /* 0x00000c000e007836 */ /* 0x000fe20000000000 */
[----:B------:R-:W-:Y:S01]  /*3110*/  BSSY.RECONVERGENT B2, `(.L_x_82) ;  /* 0x0000015000027945 */ /* 0x000fe20003800200 */
[----:B------:R-:W-:Y:S02]  /*3120*/  IMAD.MOV.U32 R16, RZ, RZ, 0x1 ;  /* 0x00000001ff107424 */ /* 0x000fe400078e00ff */
[----:B------:R-:W0:Y:S02]  /*3130*/  I2F.F64 R14, R0 ;  /* 0x00000000000e7312 */ /* 0x000e240000201c00 */
[----:B0-----:R-:W-:-:S08]  /*3140*/  DADD R14, R14, 0.5 ;  /* 0x3fe000000e0e7429 */ /* 0x001fd00000000000 */
[----:B------:R-:W-:-:S08]  /*3150*/  DMUL R14, R14, UR22 ;  /* 0x000000160e0e7c28 */ /* 0x000fd00008000000 */
[----:B------:R-:W-:-:S06]  /*3160*/  DFMA R14, R14, R14, 1 ;  /* 0x3ff000000e0e742b */ /* 0x000fcc000000000e */
        /* <DEDUP_REMOVED lines=15> */
.L_x_83:
[----:B------:R-:W-:Y:S05]  /*3260*/  BSYNC.RECONVERGENT B2 ;  /* 0x0000000000027941 */ /* 0x000fea0003800200 */
.L_x_82:
[----:B------:R-:W-:Y:S01]  /*3270*/  DADD R2, R2, R20 ;  /* 0x0000000002027229 */ /* 0x000fe20000000014 */
[----:B------:R-:W-:Y:S01]  /*3280*/  UMOV UR10, UR12 ;  /* 0x0000000c000a7c82 */ /* 0x000fe20008000000 */
[----:B------:R-:W-:Y:S01]  /*3290*/  UMOV UR11, UR13 ;  /* 0x0000000d000b7c82 */ /* 0x000fe20008000000 */
[----:B------:R-:W-:-:S04]  /*32a0*/  UIADD3 UR17, UP0, UPT, -UR8, UR10, URZ ;  /* 0x0000000a08117290 */ /* 0x000fc8000ff1e1ff */
[----:B------:R-:W-:Y:S01]  /*32b0*/  UIADD3.X UR18, UPT, UPT, ~UR19, UR11, URZ, UP0, !UPT ;  /* 0x0000000b13127290 */ /* 0x000fe200087fe5ff */
        /* <DEDUP_REMOVED lines=9> */
[----:B------:R-:W-:Y:S02]  /*3350*/  UIADD3 UR8, UP0, UPT, UR7, UR8, URZ ;  /* 0x0000000807087290 */ /* 0x000fe4000ff1e0ff */
[----:B------:R-:W-:Y:S01]  /*3360*/  VIADD R32, R32, UR7 ;  /* 0x0000000720207c36 */ /* 0x000fe20008000000 */
[----:B------:R-:W-:Y:S01]  /*3370*/  UIADD3 UR4, UPT, UPT, UR4, 0x1, URZ ;  /* 0x0000000104047890 */ /* 0x000fe2000fffe0ff */
[----:B------:R-:W-:Y:S01]  /*3380*/  VIADD R35, R35, -UR7 ;  /* 0x8000000723237c36 */ /* 0x000fe20008000000 */
[----:B------:R-:W-:Y:S02]  /*3390*/  UIADD3.X UR19, UPT, UPT, UR16, UR19, URZ, UP0, !UPT ;  /* 0x0000001310137290 */ /* 0x000fe400087fe4ff */
[----:B------:R-:W-:Y:S02]  /*33a0*/  UISETP.GT.U32.AND UP0, UPT, UR8, UR20, UPT ;  /* 0x000000140800728c */ /* 0x000fe4000bf04070 */
[----:B------:R-:W-:Y:S02]  /*33b0*/  UIADD3 UR6, UPT, UPT, UR6, UR7, URZ ;  /* 0x0000000706067290 */ /* 0x000fe4000fffe0ff */
[----:B------:R-:W-:-:S09]  /*33c0*/  UISETP.GT.U32.AND.EX UP0, UPT, UR19, UR21, UPT, UP0 ;  /* 0x000000151300728c */ /* 0x000fd2000bf04100 */
[----:B------:R-:W-:Y:S05]  /*33d0*/  BRA.U !UP0, `(.L_x_84) ;  /* 0xfffffff108f07547 */ /* 0x000fea000b83ffff */
.L_x_69:
[----:B------:R-:W-:-:S04]  /*33e0*/  UISETP.GE.U32.AND UP0, UPT, UR8, UR10, UPT ;  /* 0x0000000a0800728c */ /* 0x000fc8000bf06070 */
[----:B------:R-:W-:-:S09]  /*33f0*/  UISETP.GE.U32.AND.EX UP0, UPT, UR19, UR11, UPT, UP0 ;  /* 0x0000000b1300728c */ /* 0x000fd2000bf06100 */
[----:B------:R-:W-:Y:S05]  /*3400*/  BRA.U UP0, `(.L_x_68) ;  /* 0x00000009007c7547 */ /* 0x000fea000b800000 */
[----:B------:R-:W-:Y:S01]  /*3410*/  UIADD3 UR8, UPT, UPT, -UR8, UR10, URZ ;  /* 0x0000000a08087290 */ /* 0x000fe2000fffe1ff */
[----:B------:R-:W-:Y:S01]  /*3420*/  BSSY.RECONVERGENT B2, `(.L_x_68) ;  /* 0x000009d000027945 */ /* 0x000fe20003800200 */
[----:B------:R-:W0:Y:S04]  /*3430*/  LDCU.64 UR16, c[0x0][0x3e8] ;  /* 0x00007d00ff1077ac */ /* 0x000e280008000a00 */
[----:B------:R-:W-:Y:S01]  /*3440*/  ISETP.GE.AND P0, PT, R37, UR8, PT ;  /* 0x0000000825007c0c */ /* 0x000fe2000bf06270 */
[----:B------:R-:W1:-:S12]  /*3450*/  LDCU.64 UR12, c[0x0][0x3e8] ;  /* 0x00007d00ff0c77ac */ /* 0x000e580008000a00 */
[----:B------:R-:W-:Y:S05]  /*3460*/  @P0 BRA `(.L_x_85) ;  /* 0x0000000800600947 */ /* 0x000fea0003800000 */
[----:B------:R-:W2:Y:S01]  /*3470*/  LDC R3, c[0x0][0x3c0] ;  /* 0x0000f000ff037b82 */ /* 0x000ea20000000800 */
[----:B------:R-:W-:Y:S01]  /*3480*/  UIADD3 UR11, UPT, UPT, UR9, UR7, URZ ;  /* 0x00000007090b7290 */ /* 0x000fe2000fffe0ff */
[----:B------:R-:W-:Y:S01]  /*3490*/  IMAD.U32 R5, RZ, RZ, UR10 ;  /* 0x0000000aff057e24 */ /* 0x000fe2000f8e00ff */
[----:B------:R-:W-:Y:S01]  /*34a0*/  LOP3.LUT R4, RZ, R37, RZ, 0x33, !PT ;  /* 0x00000025ff047212 */ /* 0x000fe200078e33ff */
[----:B------:R-:W-:Y:S01]  /*34b0*/  BSSY.RECONVERGENT B3, `(.L_x_86) ;  /* 0x0000029000037945 */ /* 0x000fe20003800200 */
[----:B------:R-:W-:Y:S02]  /*34c0*/  IMAD.MOV.U32 R2, RZ, RZ, R37 ;  /* 0x000000ffff027224 */ /* 0x000fe400078e0025 */
[----:B------:R-:W-:Y:S01]  /*34d0*/  IADD3 R4, PT, PT, R5, -UR11, R4 ;  /* 0x8000000b05047c10 */ /* 0x000fe2000fffe004 */
[----:B--2---:R-:W-:-:S04]  /*34e0*/  IMAD R3, R3, UR4, RZ ;  /* 0x0000000403037c24 */ /* 0x004fc8000f8e02ff */
[----:B------:R-:W-:-:S05]  /*34f0*/  IMAD R4, R3, -0xe00, R4 ;  /* 0xfffff20003047824 */ /* 0x000fca00078e0204 */
[----:B------:R-:W-:-:S04]  /*3500*/  LOP3.LUT R0, R4, 0x600, RZ, 0xc0, !PT ;  /* 0x0000060004007812 */ /* 0x000fc800078ec0ff */
[----:B------:R-:W-:-:S13]  /*3510*/  ISETP.NE.AND P0, PT, R0, 0x600, PT ;  /* 0x000006000000780c */ /* 0x000fda0003f05270 */
[----:B------:R-:W-:Y:S05]  /*3520*/  @!P0 BRA `(.L_x_87) ;  /* 0x0000000000848947 */ /* 0x000fea0003800000 */
[----:B------:R-:W-:Y:S01]  /*3530*/  LOP3.LUT R0, R35, 0xffff, RZ, 0xc0, !PT ;  /* 0x0000ffff23007812 */ /* 0x000fe200078ec0ff */
[----:B------:R-:W-:-:S03]  /*3540*/  IMAD.MOV.U32 R2, RZ, RZ, R37 ;  /* 0x000000ffff027224 */ /* 0x000fc600078e0025 */
[----:B------:R-:W-:-:S04]  /*3550*/  LEA.HI R0, R0, 0x1, RZ, 0x17 ;  /* 0x0000000100007811 */ /* 0x000fc800078fb8ff */
[----:B------:R-:W-:-:S05]  /*3560*/  LOP3.LUT R0, R0, 0x3, RZ, 0xc0, !PT ;  /* 0x0000000300007812 */ /* 0x000fca00078ec0ff */
[----:B------:R-:W-:-:S07]  /*3570*/  IMAD.MOV R3, RZ, RZ, -R0 ;  /* 0x000000ffff037224 */ /* 0x000fce00078e0a00 */
.L_x_90:
[----:B------:R-:W2:Y:S01]  /*3580*/  I2F.F64 R6, R32 ;  /* 0x0000002000067312 */ /* 0x000ea20000201c00 */
[----:B------:R-:W-:Y:S01]  /*3590*/  VIADD R3, R3, 0x1 ;  /* 0x0000000103037836 */ /* 0x000fe20000000000 */
[----:B------:R-:W-:Y:S04]  /*35a0*/  BSSY.RECONVERGENT B4, `(.L_x_88) ;  /* 0x0000015000047945 */ /* 0x000fe80003800200 */
[----:B------:R-:W-:Y:S01]  /*35b0*/  ISETP.NE.AND P1, PT, R3, RZ, PT ;  /* 0x000000ff0300720c */ /* 0x000fe20003f25270 */
[----:B--2---:R-:W-:-:S08]  /*35c0*/  DADD R6, R6, 0.5 ;  /* 0x3fe0000006067429 */ /* 0x004fd00000000000 */
[----:B-1----:R-:W-:-:S08]  /*35d0*/  DMUL R6, R6, UR12 ;  /* 0x0000000c06067c28 */ /* 0x002fd00008000000 */
[----:B------:R-:W-:Y:S01]  /*35e0*/  DFMA R14, R6, R6, 1 ;  /* 0x3ff00000060e742b */ /* 0x000fe20000000006 */
[----:B------:R-:W-:-:S05]  /*35f0*/  IMAD.MOV.U32 R6, RZ, RZ, 0x1 ;  /* 0x00000001ff067424 */ /* 0x000fca00078e00ff */
[----:B------:R-:W1:Y:S02]  /*3600*/  MUFU.RCP64H R7, R15 ;  /* 0x0000000f00077308 */ /* 0x000e640000001800 */
        /* <DEDUP_REMOVED lines=13> */
[----:B0-----:R-:W-:Y:S05]  /*36e0*/  CALL.REL.NOINC `($__internal_0_$__cuda_sm20_div_rn_f64_full) ;  /* 0x0000000800f87944 */ /* 0x001fea0003c00000 */
.L_x_89:
[----:B0-----:R-:W-:Y:S05]  /*36f0*/  BSYNC.RECONVERGENT B4 ;  /* 0x0000000000047941 */ /* 0x001fea0003800200 */
.L_x_88:
[----:B------:R-:W-:Y:S01]  /*3700*/  DADD R20, R26, R20 ;  /* 0x000000001a147229 */ /* 0x000fe20000000014 */
[----:B------:R-:W-:Y:S02]  /*3710*/  VIADD R2, R2, 0x200 ;  /* 0x0000020002027836 */ /* 0x000fe40000000000 */
[----:B------:R-:W-:Y:S01]  /*3720*/  VIADD R32, R32, 0x200 ;  /* 0x0000020020207836 */ /* 0x000fe20000000000 */
[----:B------:R-:W-:Y:S07]  /*3730*/  @P1 BRA `(.L_x_90) ;  /* 0xfffffffc00901947 */ /* 0x000fee000383ffff */
.L_x_87:
[----:B01----:R-:W-:Y:S05]  /*3740*/  BSYNC.RECONVERGENT B3 ;  /* 0x0000000000037941 */ /* 0x003fea0003800200 */
.L_x_86:
[----:B------:R-:W-:-:S13]  /*3750*/  ISETP.GE.U32.AND P0, PT, R4, 0x600, PT ;  /* 0x000006000400780c */ /* 0x000fda0003f06070 */
[----:B------:R-:W-:Y:S05]  /*3760*/  @!P0 BRA `(.L_x_85) ;  /* 0x0000000400a08947 */ /* 0x000fea0003800000 */
[----:B------:R-:W-:-:S07]  /*3770*/  VIADD R3, R2, UR6 ;  /* 0x0000000602037c36 */ /* 0x000fce0008000000 */
.L_x_99:
        /* <DEDUP_REMOVED lines=24> */
.L_x_92:
[----:B------:R-:W-:Y:S05]  /*3900*/  BSYNC.RECONVERGENT B3 ;  /* 0x0000000000037941 */ /* 0x000fea0003800200 */
.L_x_91:
        /* <DEDUP_REMOVED lines=23> */
.L_x_94:
[----:B------:R-:W-:Y:S05]  /*3a80*/  BSYNC.RECONVERGENT B3 ;  /* 0x0000000000037941 */ /* 0x000fea0003800200 */
.L_x_93:
[----:B------:R-:W0:Y:S01]  /*3a90*/  I2F.F64 R4, R3 ;  /* 0x0000000300047312 */ /* 0x000e220000201c00 */
[----:B------:R-:W-:Y:S01]  /*3aa0*/  BSSY.RECONVERGENT B3, `(.L_x_95) ;  /* 0x0000018000037945 */ /* 0x000fe20003800200 */
[----:B------:R-:W-:Y:S02]  /*3ab0*/  DADD R20, R20, R26 ;  /* 0x0000000014147229 */ /* 0x000fe4000000001a */
        /* <DEDUP_REMOVED lines=12> */
[----:B------:R-:W-:Y:S01]  /*3b80*/  DFMA R6, R4, R8, R6 ;  /* 0x000000080406722b */ /* 0x000fe20000000006 */
[----:B------:R-:W-:-:S09]  /*3b90*/  VIADD R4, R3, 0x200 ;  /* 0x0000020003047836 */ /* 0x000fd20000000000 */
        /* <DEDUP_REMOVED lines=8> */
.L_x_96:
[----:B------:R-:W-:Y:S05]  /*3c20*/  BSYNC.RECONVERGENT B3 ;  /* 0x0000000000037941 */ /* 0x000fea0003800200 */
.L_x_95:
        /* <DEDUP_REMOVED lines=22> */
.L_x_98:
[----:B------:R-:W-:Y:S05]  /*3d90*/  BSYNC.RECONVERGENT B3 ;  /* 0x0000000000037941 */ /* 0x000fea0003800200 */
.L_x_97:
[----:B------:R-:W-:Y:S01]  /*3da0*/  VIADD R2, R2, 0x800 ;  /* 0x0000080002027836 */ /* 0x000fe20000000000 */
[----:B------:R-:W-:Y:S01]  /*3db0*/  DADD R20, R20, R26 ;  /* 0x0000000014147229 */ /* 0x000fe2000000001a */
[----:B------:R-:W-:-:S03]  /*3dc0*/  VIADD R3, R3, 0x800 ;  /* 0x0000080003037836 */ /* 0x000fc60000000000 */
[----:B------:R-:W-:-:S13]  /*3dd0*/  ISETP.GE.AND P0, PT, R2, UR8, PT ;  /* 0x0000000802007c0c */ /* 0x000fda000bf06270 */
[----:B------:R-:W-:Y:S05]  /*3de0*/  @!P0 BRA `(.L_x_99) ;  /* 0xfffffff800648947 */ /* 0x000fea000383ffff */
.L_x_85:
[----:B01----:R-:W-:Y:S05]  /*3df0*/  BSYNC.RECONVERGENT B2 ;  /* 0x0000000000027941 */ /* 0x003fea0003800200 */
.L_x_68:
        /* <DEDUP_REMOVED lines=23> */
[----:B------:R-:W-:Y:S02]  /*3f70*/  @!P1 MOV R7, 0x400 ;  /* 0x0000040000079802 */ /* 0x000fe40000000f00 */
[----:B------:R-:W-:Y:S01]  /*3f80*/  @!P1 SHF.R.U32.HI R6, RZ, 0x2, R37 ;  /* 0x00000002ff069819 */ /* 0x000fe20000011625 */
[----:B------:R-:W0:Y:S01]  /*3f90*/  SHFL.DOWN PT, R3, R9, 0x8, 0x1f ;  /* 0x09001f0009037f89 */ /* 0x000e2200000e0000 */
[----:B-1----:R-:W-:-:S02]  /*3fa0*/  @!P1 LEA R7, R10, R7, 0x18 ;  /* 0x000000070a079211 */ /* 0x002fc400078ec0ff */
[----:B------:R-:W-:-:S05]  /*3fb0*/  @!P1 LOP3.LUT R6, R6, 0xf8, RZ, 0xc0, !PT ;  /* 0x000000f806069812 */ /* 0x000fca00078ec0ff */
[----:B------:R-:W-:Y:S01]  /*3fc0*/  @!P1 IMAD.IADD R7, R6, 0x1, R7 ;  /* 0x0000000106079824 */ /* 0x000fe200078e0207 */
[----:B0-----:R-:W-:-:S10]  /*3fd0*/  DADD R2, R2, R8 ;  /* 0x0000000002027229 */ /* 0x001fd40000000008 */
[----:B------:R-:W-:Y:S02]  /*3fe0*/  FSEL R4, R8, R2, P0 ;  /* 0x0000000208047208 */ /* 0x000fe40000000000 */
[----:B------:R-:W-:Y:S02]  /*3ff0*/  FSEL R5, R9, R3, P0 ;  /* 0x0000000309057208 */ /* 0x000fe40000000000 */
[----:B------:R-:W-:Y:S01]  /*4000*/  ISETP.NE.AND P0, PT, R37, RZ, PT ;  /* 0x000000ff2500720c */ /* 0x000fe20003f05270 */
[----:B------:R-:W-:Y:S04]  /*4010*/  SHFL.DOWN PT, R2, R4, 0x10, 0x1f ;  /* 0x0a001f0004027f89 */ /* 0x000fe800000e0000 */
[----:B------:R-:W0:Y:S02]  /*4020*/  SHFL.DOWN PT, R3, R5, 0x10, 0x1f ;  /* 0x0a001f0005037f89 */ /* 0x000e2400000e0000 */
        /* <DEDUP_REMOVED lines=10> */
[----:B--2---:R-:W0:Y:S04]  /*40d0*/  LDS.64 R2, [UR4+0x18] ;  /* 0x00001804ff027984 */ /* 0x004e280008000a00 */
        /* <DEDUP_REMOVED lines=21> */
[----:B------:R-:W-:-:S11]  /*4230*/  DADD R14, R2, R14 ;  /* 0x00000000020e7229 */ /* 0x000fd6000000000e */
.L_x_53:
[----:B------:R-:W-:Y:S05]  /*4240*/  BSYNC.RECONVERGENT B0 ;  /* 0x0000000000007941 */ /* 0x000fea0003800200 */
.L_x_30:
[----:B------:R-:W-:Y:S05]  /*4250*/  @P0 EXIT ;  /* 0x000000000000094d */ /* 0x000fea0003800000 */
[----:B------:R-:W3:Y:S01]  /*4260*/  LDCU.64 UR4, c[0x0][0x388] ;  /* 0x00007100ff0477ac */ /* 0x000ee20008000a00 */
[----:B------:R-:W4:Y:S01]  /*4270*/  LDCU.64 UR6, c[0x0][0x358] ;  /* 0x00006b00ff0677ac */ /* 0x000f220008000a00 */
[----:B---3--:R-:W-:-:S06]  /*4280*/  UIMAD.WIDE.U32 UR4, UR14, 0x8, UR4 ;  /* 0x000000080e0478a5 */ /* 0x008fcc000f8e0004 */
[----:B-12---:R-:W-:Y:S02]  /*4290*/  IMAD.U32 R2, RZ, RZ, UR4 ;  /* 0x00000004ff027e24 */ /* 0x006fe4000f8e00ff */
[----:B------:R-:W-:-:S05]  /*42a0*/  IMAD.U32 R3, RZ, RZ, UR5 ;  /* 0x00000005ff037e24 */ /* 0x000fca000f8e00ff */
[----:B----4-:R-:W-:Y:S01]  /*42b0*/  STG.E.64 desc[UR6][R2.64], R14 ;  /* 0x0000000e02007986 */ /* 0x010fe2000c101b06 */
[----:B------:R-:W-:Y:S05]  /*42c0*/  EXIT ;  /* 0x000000000000794d */ /* 0x000fea0003800000 */
        .weak           $__internal_0_$__cuda_sm20_div_rn_f64_full
        .type           $__internal_0_$__cuda_sm20_div_rn_f64_full,@function
        .size           $__internal_0_$__cuda_sm20_div_rn_f64_full,(.L_x_379 - $__internal_0_$__cuda_sm20_div_rn_f64_full)
$__internal_0_$__cuda_sm20_div_rn_f64_full:
[C---:B------:R-:W-:Y:S01]  /*42d0*/  FSETP.GEU.AND P0, PT, |R15|.reuse, 1.469367938527859385e-39, PT ;  /* 0x001000000f00780b */ /* 0x040fe20003f0e200 */
[----:B------:R-:W-:Y:S01]  /*42e0*/  IMAD.MOV.U32 R17, RZ, RZ, R15 ;  /* 0x000000ffff117224 */ /* 0x000fe200078e000f */
[C---:B------:R-:W-:Y:S01]  /*42f0*/  LOP3.LUT R18, R15.reuse, 0x800fffff, RZ, 0xc0, !PT ;  /* 0x800fffff0f127812 */ /* 0x040fe200078ec0ff */
[----:B------:R-:W-:Y:S01]  /*4300*/  IMAD.MOV.U32 R22, RZ, RZ, 0x1 ;  /* 0x00000001ff167424 */ /* 0x000fe200078e00ff */
[----:B------:R-:W-:Y:S01]  /*4310*/  LOP3.LUT R33, R15, 0x7ff00000, RZ, 0xc0, !PT ;  /* 0x7ff000000f217812 */ /* 0x000fe200078ec0ff */
[----:B------:R-:W-:Y:S01]  /*4320*/  IMAD.U32 R29, RZ, RZ, UR15 ;  /* 0x0000000fff1d7e24 */ /* 0x000fe2000f8e00ff */
[----:B------:R-:W-:Y:S01]  /*4330*/  LOP3.LUT R19, R18, 0x3ff00000, RZ, 0xfc, !PT ;  /* 0x3ff0000012137812 */ /* 0x000fe200078efcff */
[----:B------:R-:W-:Y:S02]  /*4340*/  IMAD.MOV.U32 R18, RZ, RZ, R16 ;  /* 0x000000ffff127224 */ /* 0x000fe400078e0010 */
[----:B------:R-:W-:Y:S01]  /*4350*/  IMAD.MOV.U32 R26, RZ, RZ, 0x1ca00000 ;  /* 0x1ca00000ff1a7424 */ /* 0x000fe200078e00ff */
[----:B------:R-:W-:Y:S01]  /*4360*/  LOP3.LUT R34, R29, 0x7ff00000, RZ, 0xc0, !PT ;  /* 0x7ff000001d227812 */ /* 0x000fe200078ec0ff */
[----:B------:R-:W-:-:S02]  /*4370*/  IMAD.U32 R28, RZ, RZ, UR5 ;  /* 0x00000005ff1c7e24 */ /* 0x000fc4000f8e00ff */
[----:B------:R-:W-:Y:S01]  /*4380*/  @!P0 DMUL R18, R16, 8.98846567431157953865e+307 ;  /* 0x7fe0000010128828 */ /* 0x000fe20000000000 */
[----:B------:R-:W-:-:S04]  /*4390*/  ISETP.GE.U32.AND P2, PT, R34, R33, PT ;  /* 0x000000212200720c */ /* 0x000fc80003f46070 */
[----:B------:R-:W-:Y:S01]  /*43a0*/  SEL R15, R26, 0x63400000, !P2 ;  /* 0x634000001a0f7807 */ /* 0x000fe20005000000 */
[----:B------:R-:W0:Y:S01]  /*43b0*/  MUFU.RCP64H R23, R19 ;  /* 0x0000001300177308 */ /* 0x000e220000001800 */
[----:B------:R-:W-:Y:S01]  /*43c0*/  FSETP.GEU.AND P2, PT, |R29|, 1.469367938527859385e-39, PT ;  /* 0x001000001d00780b */ /* 0x000fe20003f4e200 */
[----:B0-----:R-:W-:-:S08]  /*43d0*/  DFMA R24, R22, -R18, 1 ;  /* 0x3ff000001618742b */ /* 0x001fd00000000812 */
[----:B------:R-:W-:-:S08]  /*43e0*/  DFMA R24, R24, R24, R24 ;  /* 0x000000181818722b */ /* 0x000fd00000000018 */
[----:B------:R-:W-:-:S08]  /*43f0*/  DFMA R24, R22, R24, R22 ;  /* 0x000000181618722b */ /* 0x000fd00000000016 */
[----:B------:R-:W-:-:S08]  /*4400*/  DFMA R22, R24, -R18, 1 ;  /* 0x3ff000001816742b */ /* 0x000fd00000000812 */
[----:B------:R-:W-:Y:S01]  /*4410*/  DFMA R24, R24, R22, R24 ;  /* 0x000000161818722b */ /* 0x000fe20000000018 */
[----:B------:R-:W-:Y:S01]  /*4420*/  LOP3.LUT R23, R15, 0x800fffff, R29, 0xf8, !PT ;  /* 0x800fffff0f177812 */ /* 0x000fe200078ef81d */
[----:B------:R-:W-:Y:S02]  /*4430*/  IMAD.MOV.U32 R15, RZ, RZ, R34 ;  /* 0x000000ffff0f7224 */ /* 0x000fe400078e0022 */
[----:B------:R-:W-:Y:S01]  /*4440*/  IMAD.MOV.U32 R22, RZ, RZ, R28 ;  /* 0x000000ffff167224 */ /* 0x000fe200078e001c */
[----:B------:R-:W-:Y:S06]  /*4450*/  @P2 BRA `(.L_x_100) ;  /* 0x0000000000202947 */ /* 0x000fec0003800000 */
[----:B------:R-:W-:-:S04]  /*4460*/  LOP3.LUT R15, R17, 0x7ff00000, RZ, 0xc0, !PT ;  /* 0x7ff00000110f7812 */ /* 0x000fc800078ec0ff */
[----:B------:R-:W-:-:S04]  /*4470*/  ISETP.GE.U32.AND P2, PT, R34, R15, PT ;  /* 0x0000000f2200720c */ /* 0x000fc80003f46070 */
[----:B------:R-:W-:-:S04]  /*4480*/  SEL R26, R26, 0x63400000, !P2 ;  /* 0x634000001a1a7807 */ /* 0x000fc80005000000 */
[----:B------:R-:W-:-:S04]  /*4490*/  LOP3.LUT R26, R26, 0x80000000, R29, 0xf8, !PT ;  /* 0x800000001a1a7812 */ /* 0x000fc800078ef81d */
[----:B------:R-:W-:Y:S01]  /*44a0*/  LOP3.LUT R27, R26, 0x100000, RZ, 0xfc, !PT ;  /* 0x001000001a1b7812 */ /* 0x000fe200078efcff */
[----:B------:R-:W-:-:S06]  /*44b0*/  IMAD.MOV.U32 R26, RZ, RZ, RZ ;  /* 0x000000ffff1a7224 */ /* 0x000fcc00078e00ff */
[----:B------:R-:W-:-:S10]  /*44c0*/  DFMA R22, R22, 2, -R26 ;  /* 0x400000001616782b */ /* 0x000fd4000000081a */
[----:B------:R-:W-:-:S07]  /*44d0*/  LOP3.LUT R15, R23, 0x7ff00000, RZ, 0xc0, !PT ;  /* 0x7ff00000170f7812 */ /* 0x000fce00078ec0ff */
.L_x_100:
[----:B------:R-:W-:Y:S01]  /*44e0*/  DMUL R26, R24, R22 ;  /* 0x00000016181a7228 */ /* 0x000fe20000000000 */
[----:B------:R-:W-:Y:S07]  /*44f0*/  BSSY.RECONVERGENT B1, `(.L_x_101) ;  /* 0x0000040000017945 */ /* 0x000fee0003800200 */
[----:B------:R-:W-:-:S08]  /*4500*/  DFMA R30, R26, -R18, R22 ;  /* 0x800000121a1e722b */ /* 0x000fd00000000016 */
[----:B------:R-:W-:Y:S01]  /*4510*/  DFMA R24, R24, R30, R26 ;  /* 0x0000001e1818722b */ /* 0x000fe2000000001a */
[----:B------:R-:W-:Y:S01]  /*4520*/  IMAD.MOV.U32 R30, RZ, RZ, R33 ;  /* 0x000000ffff1e7224 */ /* 0x000fe200078e0021 */
[----:B------:R-:W-:Y:S01]  /*4530*/  @!P0 LOP3.LUT R30, R19, 0x7ff00000, RZ, 0xc0, !PT ;  /* 0x7ff00000131e8812 */ /* 0x000fe200078ec0ff */
[----:B------:R-:W-:-:S05]  /*4540*/  VIADD R26, R15, 0xffffffff ;  /* 0xffffffff0f1a7836 */ /* 0x000fca0000000000 */
[----:B------:R-:W-:Y:S01]  /*4550*/  ISETP.GT.U32.AND P0, PT, R26, 0x7feffffe, PT ;  /* 0x7feffffe1a00780c */ /* 0x000fe20003f04070 */
[----:B------:R-:W-:-:S05]  /*4560*/  VIADD R26, R30, 0xffffffff ;  /* 0xffffffff1e1a7836 */ /* 0x000fca0000000000 */
[----:B------:R-:W-:-:S13]  /*4570*/  ISETP.GT.U32.OR P0, PT, R26, 0x7feffffe, P0 ;  /* 0x7feffffe1a00780c */ /* 0x000fda0000704470 */
[----:B------:R-:W-:Y:S05]  /*4580*/  @P0 BRA `(.L_x_102) ;  /* 0x0000000000780947 */ /* 0x000fea0003800000 */
[----:B------:R-:W-:Y:S01]  /*4590*/  LOP3.LUT R15, R17, 0x7ff00000, RZ, 0xc0, !PT ;  /* 0x7ff00000110f7812 */ /* 0x000fe200078ec0ff */
[----:B------:R-:W-:Y:S02]  /*45a0*/  IMAD.MOV.U32 R27, RZ, RZ, 0x1ca00000 ;  /* 0x1ca00000ff1b7424 */ /* 0x000fe400078e00ff */
[----:B------:R-:W-:Y:S01]  /*45b0*/  IMAD.MOV.U32 R28, RZ, RZ, RZ ;  /* 0x000000ffff1c7224 */ /* 0x000fe200078e00ff */
[CC--:B------:R-:W-:Y:S02]  /*45c0*/  VIADDMNMX R26, R34.reuse, -R15.reuse, 0xb9600000, !PT ;  /* 0xb9600000221a7446 */ /* 0x0c0fe4000780090f */
[----:B------:R-:W-:Y:S02]  /*45d0*/  ISETP.GE.U32.AND P0, PT, R34, R15, PT ;  /* 0x0000000f2200720c */ /* 0x000fe40003f06070 */
[----:B------:R-:W-:Y:S02]  /*45e0*/  VIMNMX R26, PT, PT, R26, 0x46a00000, PT ;  /* 0x46a000001a1a7848 */ /* 0x000fe40003fe0100 */
[----:B------:R-:W-:-:S05]  /*45f0*/  SEL R15, R27, 0x63400000, !P0 ;  /* 0x634000001b0f7807 */ /* 0x000fca0004000000 */
[----:B------:R-:W-:-:S04]  /*4600*/  IMAD.IADD R15, R26, 0x1, -R15 ;  /* 0x000000011a0f7824 */ /* 0x000fc800078e0a0f */
[----:B------:R-:W-:-:S06]  /*4610*/  VIADD R29, R15, 0x7fe00000 ;  /* 0x7fe000000f1d7836 */ /* 0x000fcc0000000000 */
[----:B------:R-:W-:-:S10]  /*4620*/  DMUL R26, R24, R28 ;  /* 0x0000001c181a7228 */ /* 0x000fd40000000000 */
[----:B------:R-:W-:-:S13]  /*4630*/  FSETP.GTU.AND P0, PT, |R27|, 1.469367938527859385e-39, PT ;  /* 0x001000001b00780b */ /* 0x000fda0003f0c200 */
[----:B------:R-:W-:Y:S05]  /*4640*/  @P0 BRA `(.L_x_103) ;  /* 0x0000000000a80947 */ /* 0x000fea0003800000 */
[----:B------:R-:W-:Y:S01]  /*4650*/  DFMA R18, R24, -R18, R22 ;  /* 0x800000121812722b */ /* 0x000fe20000000016 */
[----:B------:R-:W-:-:S09]  /*4660*/  IMAD.MOV.U32 R28, RZ, RZ, RZ ;  /* 0x000000ffff1c7224 */ /* 0x000fd200078e00ff */
[C---:B------:R-:W-:Y:S02]  /*4670*/  FSETP.NEU.AND P0, PT, R19.reuse, RZ, PT ;  /* 0x000000ff1300720b */ /* 0x040fe40003f0d000 */
[----:B------:R-:W-:-:S04]  /*4680*/  LOP3.LUT R18, R19, 0x80000000, R17, 0x48, !PT ;  /* 0x8000000013127812 */ /* 0x000fc800078e4811 */
[----:B------:R-:W-:-:S07]  /*4690*/  LOP3.LUT R29, R18, R29, RZ, 0xfc, !PT ;  /* 0x0000001d121d7212 */ /* 0x000fce00078efcff */
[----:B------:R-:W-:Y:S05]  /*46a0*/  @!P0 BRA `(.L_x_103) ;  /* 0x0000000000908947 */ /* 0x000fea0003800000 */
[----:B------:R-:W-:Y:S01]  /*46b0*/  IMAD.MOV R17, RZ, RZ, -R15 ;  /* 0x000000ffff117224 */ /* 0x000fe200078e0a0f */
[----:B------:R-:W-:Y:S01]  /*46c0*/  IADD3 R15, PT, PT, -R15, -0x43300000, RZ ;  /* 0xbcd000000f0f7810 */ /* 0x000fe20007ffe1ff */
[----:B------:R-:W-:-:S06]  /*46d0*/  IMAD.MOV.U32 R16, RZ, RZ, RZ ;  /* 0x000000ffff107224 */ /* 0x000fcc00078e00ff */
[----:B------:R-:W-:Y:S02]  /*46e0*/  DFMA R16, R26, -R16, R24 ;  /* 0x800000101a10722b */ /* 0x000fe40000000018 */
[----:B------:R-:W-:-:S08]  /*46f0*/  DMUL.RP R24, R24, R28 ;  /* 0x0000001c18187228 */ /* 0x000fd00000008000 */
[----:B------:R-:W-:Y:S02]  /*4700*/  FSETP.NEU.AND P0, PT, |R17|, R15, PT ;  /* 0x0000000f1100720b */ /* 0x000fe40003f0d200 */
[----:B------:R-:W-:Y:S02]  /*4710*/  LOP3.LUT R18, R25, R18, RZ, 0x3c, !PT ;  /* 0x0000001219127212 */ /* 0x000fe400078e3cff */
[----:B------:R-:W-:Y:S02]  /*4720*/  FSEL R24, R24, R26, !P0 ;  /* 0x0000001a18187208 */ /* 0x000fe40004000000 */
[----:B------:R-:W-:-:S03]  /*4730*/  FSEL R18, R18, R27, !P0 ;  /* 0x0000001b12127208 */ /* 0x000fc60004000000 */
[----:B------:R-:W-:Y:S02]  /*4740*/  IMAD.MOV.U32 R26, RZ, RZ, R24 ;  /* 0x000000ffff1a7224 */ /* 0x000fe400078e0018 */
[----:B------:R-:W-:Y:S01]  /*4750*/  IMAD.MOV.U32 R27, RZ, RZ, R18 ;  /* 0x000000ffff1b7224 */ /* 0x000fe200078e0012 */
[----:B------:R-:W-:Y:S06]  /*4760*/  BRA `(.L_x_103) ;  /* 0x0000000000607947 */ /* 0x000fec0003800000 */
.L_x_102:
[----:B------:R-:W-:-:S14]  /*4770*/  DSETP.NAN.AND P0, PT, R28, R28, PT ;  /* 0x0000001c1c00722a */ /* 0x000fdc0003f08000 */
[----:B------:R-:W-:Y:S05]  /*4780*/  @P0 BRA `(.L_x_104) ;  /* 0x00000000004c0947 */ /* 0x000fea0003800000 */
[----:B------:R-:W-:-:S14]  /*4790*/  DSETP.NAN.AND P0, PT, R16, R16, PT ;  /* 0x000000101000722a */ /* 0x000fdc0003f08000 */
[----:B------:R-:W-:Y:S05]  /*47a0*/  @P0 BRA `(.L_x_105) ;  /* 0x0000000000340947 */ /* 0x000fea0003800000 */
[----:B------:R-:W-:Y:S01]  /*47b0*/  ISETP.NE.AND P0, PT, R15, R30, PT ;  /* 0x0000001e0f00720c */ /* 0x000fe20003f05270 */
[----:B------:R-:W-:Y:S02]  /*47c0*/  IMAD.MOV.U32 R26, RZ, RZ, 0x0 ;  /* 0x00000000ff1a7424 */ /* 0x000fe400078e00ff */
[----:B------:R-:W-:-:S10]  /*47d0*/  IMAD.MOV.U32 R27, RZ, RZ, -0x80000 ;  /* 0xfff80000ff1b7424 */ /* 0x000fd400078e00ff */
[----:B------:R-:W-:Y:S05]  /*47e0*/  @!P0 BRA `(.L_x_103) ;  /* 0x0000000000408947 */ /* 0x000fea0003800000 */
[----:B------:R-:W-:Y:S02]  /*47f0*/  ISETP.NE.AND P0, PT, R15, 0x7ff00000, PT ;  /* 0x7ff000000f00780c */ /* 0x000fe40003f05270 */
[----:B------:R-:W-:Y:S02]  /*4800*/  LOP3.LUT R16, R29, 0x80000000, R17, 0x48, !PT ;  /* 0x800000001d107812 */ /* 0x000fe400078e4811 */
[----:B------:R-:W-:-:S13]  /*4810*/  ISETP.EQ.OR P0, PT, R30, RZ, !P0 ;  /* 0x000000ff1e00720c */ /* 0x000fda0004702670 */
[----:B------:R-:W-:Y:S01]  /*4820*/  @P0 LOP3.LUT R15, R16, 0x7ff00000, RZ, 0xfc, !PT ;  /* 0x7ff00000100f0812 */ /* 0x000fe200078efcff */
[----:B------:R-:W-:Y:S02]  /*4830*/  @!P0 IMAD.MOV.U32 R26, RZ, RZ, RZ ;  /* 0x000000ffff1a8224 */ /* 0x000fe400078e00ff */
[----:B------:R-:W-:Y:S02]  /*4840*/  @!P0 IMAD.MOV.U32 R27, RZ, RZ, R16 ;  /* 0x000000ffff1b8224 */ /* 0x000fe400078e0010 */
[----:B------:R-:W-:Y:S02]  /*4850*/  @P0 IMAD.MOV.U32 R26, RZ, RZ, RZ ;  /* 0x000000ffff1a0224 */ /* 0x000fe400078e00ff */
[----:B------:R-:W-:Y:S01]  /*4860*/  @P0 IMAD.MOV.U32 R27, RZ, RZ, R15 ;  /* 0x000000ffff1b0224 */ /* 0x000fe200078e000f */
[----:B------:R-:W-:Y:S06]  /*4870*/  BRA `(.L_x_103) ;  /* 0x00000000001c7947 */ /* 0x000fec0003800000 */
.L_x_105:
[----:B------:R-:W-:-:S05]  /*4880*/  LOP3.LUT R26, R17, 0x80000, RZ, 0xfc, !PT ;  /* 0x00080000111a7812 */ /* 0x000fca00078efcff */
[----:B------:R-:W-:Y:S02]  /*4890*/  IMAD.MOV.U32 R27, RZ, RZ, R26 ;  /* 0x000000ffff1b7224 */ /* 0x000fe400078e001a */
[----:B------:R-:W-:Y:S01]  /*48a0*/  IMAD.MOV.U32 R26, RZ, RZ, R16 ;  /* 0x000000ffff1a7224 */ /* 0x000fe200078e0010 */
[----:B------:R-:W-:Y:S06]  /*48b0*/  BRA `(.L_x_103) ;  /* 0x00000000000c7947 */ /* 0x000fec0003800000 */
.L_x_104:
[----:B------:R-:W-:-:S05]  /*48c0*/  LOP3.LUT R26, R29, 0x80000, RZ, 0xfc, !PT ;  /* 0x000800001d1a7812 */ /* 0x000fca00078efcff */
[----:B------:R-:W-:Y:S02]  /*48d0*/  IMAD.MOV.U32 R27, RZ, RZ, R26 ;  /* 0x000000ffff1b7224 */ /* 0x000fe400078e001a */
[----:B------:R-:W-:-:S07]  /*48e0*/  IMAD.MOV.U32 R26, RZ, RZ, R28 ;  /* 0x000000ffff1a7224 */ /* 0x000fce00078e001c */
.L_x_103:
[----:B------:R-:W-:Y:S05]  /*48f0*/  BSYNC.RECONVERGENT B1 ;  /* 0x0000000000017941 */ /* 0x000fea0003800200 */
.L_x_101:
[----:B------:R-:W-:Y:S02]  /*4900*/  IMAD.MOV.U32 R16, RZ, RZ, R0 ;  /* 0x000000ffff107224 */ /* 0x000fe400078e0000 */
[----:B------:R-:W-:-:S04]  /*4910*/  IMAD.MOV.U32 R17, RZ, RZ, 0x0 ;  /* 0x00000000ff117424 */ /* 0x000fc800078e00ff */
[----:B------:R-:W-:Y:S05]  /*4920*/  RET.REL.NODEC R16 `(_ZN3cub18CUB_300001_SM_10006detail6reduce18DeviceReduceKernelINS2_10policy_hubIdyN4cuda3std3__44plusIdEEE10Policy1000EN6thrust24THRUST_300001_SM_1000_NS17counting_iteratorIiNSD_11use_defaultESF_SF_EEyS9_d9integrandEEvT0_PT3_T1_NS0_13GridEvenShareISL_EET2_T4_) ;  /* 0xffffffb410b47950 */ /* 0x000fea0003c3ffff */
.L_x_106:
        /* <DEDUP_REMOVED lines=13> */
.L_x_379:


//--------------------- .text._ZN3cub18CUB_300001_SM_10006detail6reduce28DeviceReduceSingleTileKernelINS2_10policy_hubIdyN4cuda3std3__44plusIdEEE10Policy1000EN6thrust24THRUST_300001_SM_1000_NS17counting_iteratorIiNSD_11use_defaultESF_SF_EEPdyS9_dd9integrandEEvT0_T1_T2_T3_T4_T6_ --------------------------
	.section	.text._ZN3cub18CUB_300001_SM_10006detail6reduce28DeviceReduceSingleTileKernelINS2_10policy_hubIdyN4cuda3std3__44plusIdEEE10Policy1000EN6thrust24THRUST_300001_SM_1000_NS17counting_iteratorIiNSD_11use_defaultESF_SF_EEPdyS9_dd9integrandEEvT0_T1_T2_T3_T4_T6_,"ax",@progbits
	.align	128
        .global         _ZN3cub18CUB_300001_SM_10006detail6reduce28DeviceReduceSingleTileKernelINS2_10policy_hubIdyN4cuda3std3__44plusIdEEE10Policy1000EN6thrust24THRUST_300001_SM_1000_NS17counting_iteratorIiNSD_11use_defaultESF_SF_EEPdyS9_dd9integrandEEvT0_T1_T2_T3_T4_T6_
        .type           _ZN3cub18CUB_300001_SM_10006detail6reduce28DeviceReduceSingleTileKernelINS2_10policy_hubIdyN4cuda3std3__44plusIdEEE10Policy1000EN6thrust24THRUST_300001_SM_1000_NS17counting_iteratorIiNSD_11use_defaultESF_SF_EEPdyS9_dd9integrandEEvT0_T1_T2_T3_T4_T6_,@function
        .size           _ZN3cub18CUB_300001_SM_10006detail6reduce28DeviceReduceSingleTileKernelINS2_10policy_hubIdyN4cuda3std3__44plusIdEEE10Policy1000EN6thrust24THRUST_300001_SM_1000_NS17counting_iteratorIiNSD_11use_defaultESF_SF_EEPdyS9_dd9integrandEEvT0_T1_T2_T3_T4_T6_,(.L_x_380 - _ZN3cub18CUB_300001_SM_10006detail6reduce28DeviceReduceSingleTileKernelINS2_10policy_hubIdyN4cuda3std3__44plusIdEEE10Policy1000EN6thrust24THRUST_300001_SM_1000_NS17counting_iteratorIiNSD_11use_defaultESF_SF_EEPdyS9_dd9integrandEEvT0_T1_T2_T3_T4_T6_)
        .other          _ZN3cub18CUB_300001_SM_10006detail6reduce28DeviceReduceSingleTileKernelINS2_10policy_hubIdyN4cuda3std3__44plusIdEEE10Policy1000EN6thrust24THRUST_300001_SM_1000_NS17counting_iteratorIiNSD_11use_defaultESF_SF_EEPdyS9_dd9integrandEEvT0_T1_T2_T3_T4_T6_,@"STO_CUDA_ENTRY STV_DEFAULT"
_ZN3cub18CUB_300001_SM_10006detail6reduce28DeviceReduceSingleTileKernelINS2_10policy_hubIdyN4cuda3std3__44plusIdEEE10Policy1000EN6thrust24THRUST_300001_SM_1000_NS17counting_iteratorIiNSD_11use_defaultESF_SF_EEPdyS9_dd9integrandEEvT0_T1_T2_T3_T4_T6_:
.text._ZN3cub18CUB_300001_SM_10006detail6reduce28DeviceReduceSingleTileKernelINS2_10policy_hubIdyN4cuda3std3__44plusIdEEE10Policy1000EN6thrust24THRUST_300001_SM_1000_NS17counting_iteratorIiNSD_11use_defaultESF_SF_EEPdyS9_dd9integrandEEvT0_T1_T2_T3_T4_T6_:
[----:B------:R-:W-:Y:S01]  /*0000*/  LDC R1, c[0x0][0x37c] ;  /* 0x0000df00ff017b82 */ /* 0x000fe20000000800 */
[----:B------:R-:W0:Y:S01]  /*0010*/  LDCU.64 UR6, c[0x0][0x390] ;  /* 0x00007200ff0677ac */ /* 0x000e220008000a00 */
[----:B------:R-:W1:Y:S01]  /*0020*/  LDCU.64 UR8, c[0x0][0x358] ;  /* 0x00006b00ff0877ac */ /* 0x000e620008000a00 */
[----:B0-----:R-:W-:-:S04]  /*0030*/  UISETP.NE.U32.AND UP0, UPT, UR6, URZ, UPT ;  /* 0x000000ff0600728c */ /* 0x001fc8000bf05070 */
[----:B------:R-:W-:-:S09]  /*0040*/  UISETP.NE.AND.EX UP0, UPT, UR7, URZ, UPT, UP0 ;  /* 0x000000ff0700728c */ /* 0x000fd2000bf05300 */
[----:B-1----:R-:W-:Y:S05]  /*0050*/  BRA.U UP0, `(.L_x_107) ;  /* 0x00000001001c7547 */ /* 0x002fea000b800000 */
[----:B------:R-:W0:Y:S02]  /*0060*/  S2R R0, SR_TID.X ;  /* 0x0000000000007919 */ /* 0x000e240000002100 */
[----:B0-----:R-:W-:-:S13]  /*0070*/  ISETP.NE.AND P0, PT, R0, RZ, PT ;  /* 0x000000ff0000720c */ /* 0x001fda0003f05270 */
[----:B------:R-:W-:Y:S05]  /*0080*/  @P0 EXIT ;  /* 0x000000000000094d */ /* 0x000fea0003800000 */
[----:B------:R-:W0:Y:S08]  /*0090*/  LDC.64 R2, c[0x0][0x388] ;  /* 0x0000e200ff027b82 */ /* 0x000e300000000a00 */
[----:B------:R-:W0:Y:S02]  /*00a0*/  LDC.64 R4, c[0x0][0x3a0] ;  /* 0x0000e800ff047b82 */ /* 0x000e240000000a00 */
[----:B0-----:R-:W-:Y:S01]  /*00b0*/  STG.E.64 desc[UR8][R2.64], R4 ;  /* 0x0000000402007986 */ /* 0x001fe2000c101b08 */
[----:B------:R-:W-:Y:S05]  /*00c0*/  EXIT ;  /* 0x000000000000794d */ /* 0x000fea0003800000 */
.L_x_107:
[----:B------:R-:W-:Y:S01]  /*00d0*/  UISETP.GT.U32.AND UP0, UPT, UR6, 0xdff, UPT ;  /* 0x00000dff0600788c */ /* 0x000fe2000bf04070 */
[----:B------:R-:W-:Y:S01]  /*00e0*/  BSSY.RECONVERGENT B0, `(.L_x_108) ;  /* 0x00003ea000007945 */ /* 0x000fe20003800200 */
[----:B------:R-:W-:Y:S01]  /*00f0*/  UMOV UR4, URZ ;  /* 0x000000ff00047c82 */ /* 0x000fe20008000000 */
[----:B------:R-:W-:Y:S01]  /*0100*/  UMOV UR5, 0x40100000 ;  /* 0x4010000000057882 */ /* 0x000fe20000000000 */
[----:B------:R-:W-:-:S09]  /*0110*/  UISETP.GT.U32.AND.EX UP0, UPT, UR7, URZ, UPT, UP0 ;  /* 0x000000ff0700728c */ /* 0x000fd2000bf04100 */
[----:B------:R-:W-:Y:S05]  /*0120*/  BRA.U UP0, `(.L_x_109) ;  /* 0x0000001900387547 */ /* 0x000fea000b800000 */
[----:B------:R-:W0:Y:S01]  /*0130*/  S2R R2, SR_TID.X ;  /* 0x0000000000027919 */ /* 0x000e220000002100 */
[----:B------:R-:W-:Y:S01]  /*0140*/  BSSY.RECONVERGENT B2, `(.L_x_110) ;  /* 0x0000020000027945 */ /* 0x000fe20003800200 */
[----:B------:R-:W-:Y:S02]  /*0150*/  CS2R R8, SRZ ;  /* 0x0000000000087805 */ /* 0x000fe4000001ff00 */
[----:B0-----:R-:W-:Y:S01]  /*0160*/  ISETP.GE.U32.AND P0, PT, R2, UR6, PT ;  /* 0x0000000602007c0c */ /* 0x001fe2000bf06070 */
[----:B------:R-:W-:-:S12]  /*0170*/  IMAD.MOV.U32 R3, RZ, RZ, R2 ;  /* 0x000000ffff037224 */ /* 0x000fd800078e0002 */
[----:B------:R-:W-:Y:S05]  /*0180*/  @P0 BRA `(.L_x_111) ;  /* 0x00000000006c0947 */ /* 0x000fea0003800000 */
[----:B------:R-:W0:Y:S01]  /*0190*/  LDCU UR6, c[0x0][0x380] ;  /* 0x00007000ff0677ac */ /* 0x000e220008000800 */
[----:B------:R-:W-:Y:S01]  /*01a0*/  BSSY.RECONVERGENT B3, `(.L_x_112) ;  /* 0x0000016000037945 */ /* 0x000fe20003800200 */
[----:B0-----:R-:W-:Y:S01]  /*01b0*/  VIADD R0, R2, UR6 ;  /* 0x0000000602007c36 */ /* 0x001fe20008000000 */
[----:B------:R-:W0:Y:S03]  /*01c0*/  LDCU.64 UR6, c[0x0][0x3a8] ;  /* 0x00007500ff0677ac */ /* 0x000e260008000a00 */
        /* <DEDUP_REMOVED lines=17> */
[----:B------:R-:W-:-:S07]  /*02e0*/  MOV R0, 0x300 ;  /* 0x0000030000007802 */ /* 0x000fce0000000f00 */
[----:B------:R-:W-:Y:S05]  /*02f0*/  CALL.REL.NOINC `($__internal_1_$__cuda_sm20_div_rn_f64_full) ;  /* 0x0000003c003c7944 */ /* 0x000fea0003c00000 */
.L_x_113:
[----:B------:R-:W-:Y:S05]  /*0300*/  BSYNC.RECONVERGENT B3 ;  /* 0x0000000000037941 */ /* 0x000fea0003800200 */
.L_x_112:
[----:B------:R-:W-:Y:S02]  /*0310*/  IMAD.MOV.U32 R8, RZ, RZ, R30 ;  /* 0x000000ffff087224 */ /* 0x000fe400078e001e */
[----:B------:R-:W-:Y:S02]  /*0320*/  IMAD.MOV.U32 R9, RZ, RZ, R31 ;  /* 0x000000ffff097224 */ /* 0x000fe400078e001f */
[----:B------:R-:W-:-:S07]  /*0330*/  VIADD R3, R2, 0x200 ;  /* 0x0000020002037836 */ /* 0x000fce0000000000 */
.L_x_111:
[----:B------:R-:W-:Y:S05]  /*0340*/  BSYNC.RECONVERGENT B2 ;  /* 0x0000000000027941 */ /* 0x000fea0003800200 */
.L_x_110:
[----:B------:R-:W0:Y:S01]  /*0350*/  LDCU UR6, c[0x0][0x390] ;  /* 0x00007200ff0677ac */ /* 0x000e220008000800 */
[----:B------:R-:W-:Y:S01]  /*0360*/  BSSY.RECONVERGENT B2, `(.L_x_114) ;  /* 0x0000096000027945 */ /* 0x000fe20003800200 */
[----:B------:R-:W1:Y:S01]  /*0370*/  LDCU.64 UR10, c[0x0][0x3a8] ;  /* 0x00007500ff0a77ac */ /* 0x000e620008000a00 */
[----:B------:R-:W2:Y:S01]  /*0380*/  LDCU.64 UR12, c[0x0][0x3a8] ;  /* 0x00007500ff0c77ac */ /* 0x000ea20008000a00 */
[----:B------:R-:W3:Y:S01]  /*0390*/  LDCU UR14, c[0x0][0x390] ;  /* 0x00007200ff0e77ac */ /* 0x000ee20008000800 */
[----:B0-----:R-:W-:-:S13]  /*03a0*/  ISETP.GE.U32.AND P0, PT, R3, UR6, PT ;  /* 0x0000000603007c0c */ /* 0x001fda000bf06070 */
[----:B-123--:R-:W-:Y:S05]  /*03b0*/  @P0 BRA `(.L_x_115) ;  /* 0x0000000800400947 */ /* 0x00efea0003800000 */
[----:B------:R-:W-:Y:S01]  /*03c0*/  LOP3.LUT R4, RZ, R3, RZ, 0x33, !PT ;  /* 0x00000003ff047212 */ /* 0x000fe200078e33ff */
[----:B------:R-:W-:Y:S04]  /*03d0*/  BSSY.RECONVERGENT B3, `(.L_x_116) ;  /* 0x0000025000037945 */ /* 0x000fe80003800200 */
[----:B------:R-:W-:-:S05]  /*03e0*/  VIADD R4, R4, UR6 ;  /* 0x0000000604047c36 */ /* 0x000fca0008000000 */
[----:B------:R-:W-:-:S04]  /*03f0*/  LOP3.LUT R0, R4, 0x600, RZ, 0xc0, !PT ;  /* 0x0000060004007812 */ /* 0x000fc800078ec0ff */
[----:B------:R-:W-:-:S13]  /*0400*/  ISETP.NE.AND P0, PT, R0, 0x600, PT ;  /* 0x000006000000780c */ /* 0x000fda0003f05270 */
[----:B------:R-:W-:Y:S05]  /*0410*/  @!P0 BRA `(.L_x_117) ;  /* 0x0000000000808947 */ /* 0x000fea0003800000 */
[----:B------:R-:W0:Y:S01]  /*0420*/  LDCU UR7, c[0x0][0x380] ;  /* 0x00007000ff0777ac */ /* 0x000e220008000800 */
[----:B------:R-:W-:-:S04]  /*0430*/  LEA.HI R0, R4, 0x1, RZ, 0x17 ;  /* 0x0000000104007811 */ /* 0x000fc800078fb8ff */
[----:B------:R-:W-:-:S05]  /*0440*/  LOP3.LUT R0, R0, 0x3, RZ, 0xc0, !PT ;  /* 0x0000000300007812 */ /* 0x000fca00078ec0ff */
[----:B------:R-:W-:Y:S02]  /*0450*/  IMAD.MOV R6, RZ, RZ, -R0 ;  /* 0x000000ffff067224 */ /* 0x000fe400078e0a00 */
[----:B0-----:R-:W-:-:S07]  /*0460*/  VIADD R5, R3, UR7 ;  /* 0x0000000703057c36 */ /* 0x001fce0008000000 */
.L_x_120:
[----:B------:R-:W0:Y:S01]  /*0470*/  I2F.F64 R10, R5 ;  /* 0x00000005000a7312 */ /* 0x000e220000201c00 */
[----:B------:R-:W-:Y:S01]  /*0480*/  VIADD R6, R6, 0x1 ;  /* 0x0000000106067836 */ /* 0x000fe20000000000 */
[----:B------:R-:W-:Y:S04]  /*0490*/  BSSY.RECONVERGENT B4, `(.L_x_118) ;  /* 0x0000014000047945 */ /* 0x000fe80003800200 */
[----:B------:R-:W-:Y:S01]  /*04a0*/  ISETP.NE.AND P1, PT, R6, RZ, PT ;  /* 0x000000ff0600720c */ /* 0x000fe20003f25270 */
        /* <DEDUP_REMOVED lines=18> */
.L_x_119:
[----:B------:R-:W-:Y:S05]  /*05d0*/  BSYNC.RECONVERGENT B4 ;  /* 0x0000000000047941 */ /* 0x000fea0003800200 */
.L_x_118:
[----:B------:R-:W-:Y:S01]  /*05e0*/  DADD R8, R30, R8 ;  /* 0x000000001e087229 */ /* 0x000fe20000000008 */
[----:B------:R-:W-:Y:S02]  /*05f0*/  VIADD R3, R3, 0x200 ;  /* 0x0000020003037836 */ /* 0x000fe40000000000 */
[----:B------:R-:W-:Y:S01]  /*0600*/  VIADD R5, R5, 0x200 ;  /* 0x0000020005057836 */ /* 0x000fe20000000000 */
[----:B------:R-:W-:Y:S07]  /*0610*/  @P1 BRA `(.L_x_120) ;  /* 0xfffffffc00941947 */ /* 0x000fee000383ffff */
.L_x_117:
[----:B------:R-:W-:Y:S05]  /*0620*/  BSYNC.RECONVERGENT B3 ;  /* 0x0000000000037941 */ /* 0x000fea0003800200 */
.L_x_116:
[----:B------:R-:W-:-:S13]  /*0630*/  ISETP.GE.U32.AND P0, PT, R4, 0x600, PT ;  /* 0x000006000400780c */ /* 0x000fda0003f06070 */
[----:B------:R-:W-:Y:S05]  /*0640*/  @!P0 BRA `(.L_x_115) ;  /* 0x00000004009c8947 */ /* 0x000fea0003800000 */
[----:B------:R-:W0:Y:S01]  /*0650*/  LDCU UR7, c[0x0][0x380] ;  /* 0x00007000ff0777ac */ /* 0x000e220008000800 */
[C---:B------:R-:W-:Y:S02]  /*0660*/  VIADD R4, R3.reuse, 0x400 ;  /* 0x0000040003047836 */ /* 0x040fe40000000000 */
[----:B0-----:R-:W-:-:S07]  /*0670*/  VIADD R3, R3, UR7 ;  /* 0x0000000703037c36 */ /* 0x001fce0008000000 */
.L_x_129:
        /* <DEDUP_REMOVED lines=20> */
[----:B------:R-:W-:Y:S02]  /*07c0*/  IMAD.MOV.U32 R6, RZ, RZ, R30 ;  /* 0x000000ffff067224 */ /* 0x000fe400078e001e */
[----:B------:R-:W-:-:S07]  /*07d0*/  IMAD.MOV.U32 R7, RZ, RZ, R31 ;  /* 0x000000ffff077224 */ /* 0x000fce00078e001f */
.L_x_122:
[----:B------:R-:W-:Y:S05]  /*07e0*/  BSYNC.RECONVERGENT B3 ;  /* 0x0000000000037941 */ /* 0x000fea0003800200 */
.L_x_121:
        /* <DEDUP_REMOVED lines=22> */
.L_x_124:
[----:B------:R-:W-:Y:S05]  /*0950*/  BSYNC.RECONVERGENT B3 ;  /* 0x0000000000037941 */ /* 0x000fea0003800200 */
.L_x_123:
        /* <DEDUP_REMOVED lines=24> */
.L_x_126:
[----:B------:R-:W-:Y:S05]  /*0ae0*/  BSYNC.RECONVERGENT B3 ;  /* 0x0000000000037941 */ /* 0x000fea0003800200 */
.L_x_125:
        /* <DEDUP_REMOVED lines=22> */
.L_x_128:
[----:B------:R-:W-:Y:S05]  /*0c50*/  BSYNC.RECONVERGENT B3 ;  /* 0x0000000000037941 */ /* 0x000fea0003800200 */
.L_x_127:
[C---:B------:R-:W-:Y:S01]  /*0c60*/  VIADD R0, R4.reuse, 0x400 ;  /* 0x0000040004007836 */ /* 0x040fe20000000000 */
[----:B------:R-:W-:Y:S01]  /*0c70*/  DADD R8, R8, R30 ;  /* 0x0000000008087229 */ /* 0x000fe2000000001e */
[----:B------:R-:W-:Y:S02]  /*0c80*/  VIADD R4, R4, 0x800 ;  /* 0x0000080004047836 */ /* 0x000fe40000000000 */
[----:B------:R-:W-:Y:S01]  /*0c90*/  VIADD R3, R3, 0x800 ;  /* 0x0000080003037836 */ /* 0x000fe20000000000 */
[----:B------:R-:W-:-:S13]  /*0ca0*/  ISETP.GE.AND P0, PT, R0, UR14, PT ;  /* 0x0000000e00007c0c */ /* 0x000fda000bf06270 */
[----:B------:R-:W-:Y:S05]  /*0cb0*/  @!P0 BRA `(.L_x_129) ;  /* 0xfffffff800708947 */ /* 0x000fea000383ffff */
.L_x_115:
[----:B------:R-:W-:Y:S05]  /*0cc0*/  BSYNC.RECONVERGENT B2 ;  /* 0x0000000000027941 */ /* 0x000fea0003800200 */
.L_x_114:
[----:B------:R-:W0:Y:S02]  /*0cd0*/  LDC.64 R4, c[0x0][0x390] ;  /* 0x0000e400ff047b82 */ /* 0x000e240000000a00 */
[----:B0-----:R-:W-:-:S04]  /*0ce0*/  ISETP.GE.U32.AND P0, PT, R4, 0x200, PT ;  /* 0x000002000400780c */ /* 0x001fc80003f06070 */
[----:B------:R-:W-:-:S13]  /*0cf0*/  ISETP.GE.U32.AND.EX P0, PT, R5, RZ, PT, P0 ;  /* 0x000000ff0500720c */ /* 0x000fda0003f06100 */
[----:B------:R-:W-:Y:S05]  /*0d00*/  @!P0 BRA `(.L_x_130) ;  /* 0x0000000400148947 */ /* 0x000fea0003800000 */
        /* <DEDUP_REMOVED lines=22> */
[----:B------:R-:W-:Y:S01]  /*0e70*/  @!P1 IMAD.IADD R3, R0, 0x1, R3 ;  /* 0x0000000100039824 */ /* 0x000fe200078e0203 */
        /* <DEDUP_REMOVED lines=10> */
[----:B------:R-:W-:Y:S04]  /*0f20*/  SHFL.DOWN PT, R4, R6, 0x10, 0x1f ;  /* 0x0a001f0006047f89 */ /* 0x000fe800000e0000 */
[----:B------:R-:W0:Y:S02]  /*0f30*/  SHFL.DOWN PT, R5, R7, 0x10, 0x1f ;  /* 0x0a001f0007057f89 */ /* 0x000e2400000e0000 */
[----:B0-----:R-:W-:-:S07]  /*0f40*/  DADD R4, R4, R6 ;  /* 0x0000000004047229 */ /* 0x001fce0000000006 */
[----:B------:R0:W-:Y:S01]  /*0f50*/  @!P1 STS.64 [R3+0x10], R4 ;  /* 0x0000100403009388 */ /* 0x0001e20000000a00 */
[----:B------:R-:W-:Y:S01]  /*0f60*/  BAR.SYNC.DEFER_BLOCKING 0x0 ;  /* 0x0000000000007b1d */ /* 0x000fe20000010000 */
[----:B------:R-:W-:Y:S02]  /*0f70*/  ISETP.NE.AND P1, PT, R2, RZ, PT ;  /* 0x000000ff0200720c */ /* 0x000fe40003f25270 */
[----:B------:R-:W-:Y:S02]  /*0f80*/  FSEL R6, R6, R4, P0 ;  /* 0x0000000406067208 */ /* 0x000fe40000000000 */
[----:B------:R-:W-:-:S09]  /*0f90*/  FSEL R7, R7, R5, P0 ;  /* 0x0000000507077208 */ /* 0x000fd20000000000 */
[----:B0-----:R-:W-:Y:S05]  /*0fa0*/  @P1 BRA `(.L_x_131) ;  /* 0x0000002c00f41947 */ /* 0x001fea0003800000 */
        /* <DEDUP_REMOVED lines=27> */
.L_x_130:
[----:B------:R-:W-:Y:S01]  /*1160*/  LOP3.LUT R0, R2, 0x3e0, RZ, 0xc0, !PT ;  /* 0x000003e002007812 */ /* 0x000fe200078ec0ff */
[----:B------:R-:W0:Y:S03]  /*1170*/  S2R R14, SR_LANEID ;  /* 0x00000000000e7919 */ /* 0x000e260000000000 */
[----:B------:R-:W-:Y:S01]  /*1180*/  LOP3.LUT R7, RZ, R0, RZ, 0x33, !PT ;  /* 0x00000000ff077212 */ /* 0x000fe200078e33ff */
[----:B------:R-:W-:-:S04]  /*1190*/  VIADD R3, R0, 0x20 ;  /* 0x0000002000037836 */ /* 0x000fc80000000000 */
[----:B------:R-:W-:Y:S01]  /*11a0*/  IMAD.IADD R7, R7, 0x1, R4 ;  /* 0x0000000107077824 */ /* 0x000fe200078e0204 */
[----:B------:R-:W-:-:S04]  /*11b0*/  ISETP.GT.U32.AND P0, PT, R3, R4, PT ;  /* 0x000000040300720c */ /* 0x000fc80003f04070 */
        /* <DEDUP_REMOVED lines=8> */
[----:B------:R-:W-:Y:S02]  /*1240*/  FSEL R11, R7, R9, !P0 ;  /* 0x00000009070b7208 */ /* 0x000fe40004000000 */
        /* <DEDUP_REMOVED lines=13> */
[----:B------:R-:W-:Y:S01]  /*1320*/  FSEL R9, R13, R7, P0 ;  /* 0x000000070d097208 */ /* 0x000fe20000000000 */
[----:B------:R-:W0:Y:S01]  /*1330*/  @!P1 S2R R12, SR_CgaCtaId ;  /* 0x00000000000c9919 */ /* 0x000e220000008800 */
[----:B------:R-:W-:Y:S01]  /*1340*/  ISETP.GT.AND P0, PT, R0, R3, PT ;  /* 0x000000030000720c */ /* 0x000fe20003f04270 */
[----:B------:R-:W-:Y:S01]  /*1350*/  VIADD R0, R14, 0x10 ;  /* 0x000000100e007836 */ /* 0x000fe20000000000 */
[----:B------:R-:W-:Y:S04]  /*1360*/  SHFL.DOWN PT, R6, R8, 0x8, R3 ;  /* 0x0900000008067989 */ /* 0x000fe800000e0003 */
[----:B------:R-:W1:Y:S02]  /*1370*/  SHFL.DOWN PT, R7, R9, 0x8, R3 ;  /* 0x0900000009077989 */ /* 0x000e6400000e0003 */
[----:B-1----:R-:W-:-:S10]  /*1380*/  DADD R6, R6, R8 ;  /* 0x0000000006067229 */ /* 0x002fd40000000008 */
[----:B------:R-:W-:Y:S02]  /*1390*/  FSEL R10, R8, R6, P0 ;  /* 0x00000006080a7208 */ /* 0x000fe40000000000 */
[----:B------:R-:W-:Y:S02]  /*13a0*/  FSEL R11, R9, R7, P0 ;  /* 0x00000007090b7208 */ /* 0x000fe40000000000 */
[----:B------:R-:W-:Y:S01]  /*13b0*/  @!P1 MOV R9, 0x400 ;  /* 0x0000040000099802 */ /* 0x000fe20000000f00 */
[----:B------:R-:W-:Y:S01]  /*13c0*/  SHFL.DOWN PT, R6, R10, 0x10, R3 ;  /* 0x0a0000000a067989 */ /* 0x000fe200000e0003 */
[----:B------:R-:W-:Y:S02]  /*13d0*/  @!P1 SHF.R.U32.HI R8, RZ, 0x2, R2 ;  /* 0x00000002ff089819 */ /* 0x000fe40000011602 */
[----:B0-----:R-:W-:Y:S01]  /*13e0*/  @!P1 LEA R9, R12, R9, 0x18 ;  /* 0x000000090c099211 */ /* 0x001fe200078ec0ff */
[----:B------:R-:W0:Y:S01]  /*13f0*/  SHFL.DOWN PT, R7, R11, 0x10, R3 ;  /* 0x0a0000000b077989 */ /* 0x000e2200000e0003 */
[----:B------:R-:W-:-:S02]  /*1400*/  @!P1 LOP3.LUT R8, R8, 0xf8, RZ, 0xc0, !PT ;  /* 0x000000f808089812 */ /* 0x000fc400078ec0ff */
[----:B------:R-:W-:-:S03]  /*1410*/  ISETP.GT.AND P0, PT, R0, R3, PT ;  /* 0x000000030000720c */ /* 0x000fc60003f04270 */
[----:B------:R-:W-:Y:S01]  /*1420*/  @!P1 IMAD.IADD R9, R8, 0x1, R9 ;  /* 0x0000000108099824 */ /* 0x000fe200078e0209 */
[----:B0-----:R-:W-:-:S10]  /*1430*/  DADD R6, R6, R10 ;  /* 0x0000000006067229 */ /* 0x001fd4000000000a */
[----:B------:R-:W-:Y:S02]  /*1440*/  FSEL R6, R10, R6, P0 ;  /* 0x000000060a067208 */ /* 0x000fe40000000000 */
[----:B------:R-:W-:-:S05]  /*1450*/  FSEL R7, R11, R7, P0 ;  /* 0x000000070b077208 */ /* 0x000fca0000000000 */
[----:B------:R0:W-:Y:S01]  /*1460*/  @!P1 STS.64 [R9+0x10], R6 ;  /* 0x0000100609009388 */ /* 0x0001e20000000a00 */
[----:B------:R-:W-:Y:S01]  /*1470*/  BAR.SYNC.DEFER_BLOCKING 0x0 ;  /* 0x0000000000007b1d */ /* 0x000fe20000010000 */
[----:B------:R-:W-:-:S13]  /*1480*/  ISETP.NE.AND P1, PT, R2, RZ, PT ;  /* 0x000000ff0200720c */ /* 0x000fda0003f25270 */
[----:B0-----:R-:W-:Y:S05]  /*1490*/  @P1 BRA `(.L_x_131) ;  /* 0x0000002800b81947 */ /* 0x001fea0003800000 */
[----:B------:R-:W0:Y:S01]  /*14a0*/  S2UR UR5, SR_CgaCtaId ;  /* 0x00000000000579c3 */ /* 0x000e220000008800 */
[----:B------:R-:W-:Y:S01]  /*14b0*/  UMOV UR4, 0x400 ;  /* 0x0000040000047882 */ /* 0x000fe20000000000 */
[----:B------:R-:W-:-:S04]  /*14c0*/  ISETP.GT.U32.AND P0, PT, R4, 0x20, PT ;  /* 0x000000200400780c */ /* 0x000fc80003f04070 */
[----:B------:R-:W-:Y:S01]  /*14d0*/  ISETP.GT.U32.AND.EX P0, PT, R5, RZ, PT, P0 ;  /* 0x000000ff0500720c */ /* 0x000fe20003f04100 */
[----:B0-----:R-:W-:-:S09]  /*14e0*/  ULEA UR4, UR5, UR4, 0x18 ;  /* 0x0000000405047291 */ /* 0x001fd2000f8ec0ff */
[----:B------:R-:W0:Y:S04]  /*14f0*/  LDS.64 R2, [UR4+0x18] ;  /* 0x00001804ff027984 */ /* 0x000e280008000a00 */
[----:B------:R-:W1:Y:S04]  /*1500*/  LDS.128 R12, [UR4+0x20] ;  /* 0x00002004ff0c7984 */ /* 0x000e680008000c00 */
[----:B------:R-:W2:Y:S01]  /*1510*/  LDS.128 R8, [UR4+0x30] ;  /* 0x00003004ff087984 */ /* 0x000ea20008000c00 */
[----:B0-----:R-:W-:-:S10]  /*1520*/  DADD R2, R6, R2 ;  /* 0x0000000006027229 */ /* 0x001fd40000000002 */
[----:B------:R-:W-:Y:S02]  /*1530*/  FSEL R2, R2, R6, P0 ;  /* 0x0000000602027208 */ /* 0x000fe40000000000 */
[----:B------:R-:W-:Y:S02]  /*1540*/  FSEL R3, R3, R7, P0 ;  /* 0x0000000703037208 */ /* 0x000fe40000000000 */
[----:B------:R-:W-:-:S04]  /*1550*/  ISETP.GT.U32.AND P0, PT, R4, 0x40, PT ;  /* 0x000000400400780c */ /* 0x000fc80003f04070 */
[----:B-1----:R-:W-:Y:S01]  /*1560*/  DADD R12, R12, R2 ;  /* 0x000000000c0c7229 */ /* 0x002fe20000000002 */
[----:B------:R-:W-:-:S09]  /*1570*/  ISETP.GT.U32.AND.EX P0, PT, R5, RZ, PT, P0 ;  /* 0x000000ff0500720c */ /* 0x000fd20003f04100 */
[----:B------:R-:W-:Y:S02]  /*1580*/  FSEL R2, R12, R2, P0 ;  /* 0x000000020c027208 */ /* 0x000fe40000000000 */
[----:B------:R-:W-:Y:S02]  /*1590*/  FSEL R3, R13, R3, P0 ;  /* 0x000000030d037208 */ /* 0x000fe40000000000 */
[----:B------:R-:W-:-:S04]  /*15a0*/  ISETP.GT.U32.AND P0, PT, R4, 0x60, PT ;  /* 0x000000600400780c */ /* 0x000fc80003f04070 */
[----:B------:R-:W-:Y:S01]  /*15b0*/  DADD R14, R2, R14 ;  /* 0x00000000020e7229 */ /* 0x000fe2000000000e */
[----:B------:R-:W-:-:S09]  /*15c0*/  ISETP.GT.U32.AND.EX P0, PT, R5, RZ, PT, P0 ;  /* 0x000000ff0500720c */ /* 0x000fd20003f04100 */
[----:B------:R-:W-:Y:S02]  /*15d0*/  FSEL R2, R14, R2, P0 ;  /* 0x000000020e027208 */ /* 0x000fe40000000000 */
[----:B------:R-:W-:Y:S02]  /*15e0*/  FSEL R3, R15, R3, P0 ;  /* 0x000000030f037208 */ /* 0x000fe40000000000 */
[----:B------:R-:W0:Y:S01]  /*15f0*/  LDS.128 R12, [UR4+0x40] ;  /* 0x00004004ff0c7984 */ /* 0x000e220008000c00 */
[----:B------:R-:W-:-:S03]  /*1600*/  ISETP.GT.U32.AND P0, PT, R4, 0x80, PT ;  /* 0x000000800400780c */ /* 0x000fc60003f04070 */
[----:B--2---:R-:W-:Y:S01]  /*1610*/  DADD R8, R8, R2 ;  /* 0x0000000008087229 */ /* 0x004fe20000000002 */
        /* <DEDUP_REMOVED lines=8> */
[----:B------:R-:W1:Y:S01]  /*16a0*/  LDS.128 R8, [UR4+0x50] ;  /* 0x00005004ff087984 */ /* 0x000e620008000c00 */
[----:B------:R-:W-:-:S03]  /*16b0*/  ISETP.GT.U32.AND P0, PT, R4, 0xc0, PT ;  /* 0x000000c00400780c */ /* 0x000fc60003f04070 */
[----:B0-----:R-:W-:Y:S01]  /*16c0*/  DADD R12, R12, R2 ;  /* 0x000000000c0c7229 */ /* 0x001fe20000000002 */
        /* <DEDUP_REMOVED lines=41> */
[----:B------:R-:W-:-:S04]  /*1960*/  ISETP.GT.U32.AND P0, PT, R4, 0x1c0, PT ;  /* 0x000001c00400780c */ /* 0x000fc80003f04070 */
        /* <DEDUP_REMOVED lines=8> */
[----:B------:R-:W-:Y:S01]  /*19f0*/  FSEL R7, R15, R3, P0 ;  /* 0x000000030f077208 */ /* 0x000fe20000000000 */
[----:B------:R-:W-:Y:S06]  /*1a00*/  BRA `(.L_x_131) ;  /* 0x00000024005c7947 */ /* 0x000fec0003800000 */
.L_x_109:
[----:B------:R-:W0:Y:S01]  /*1a10*/  S2R R14, SR_TID.X ;  /* 0x00000000000e7919 */ /* 0x000e220000002100 */
        /* <DEDUP_REMOVED lines=25> */
.L_x_133:
[----:B------:R-:W-:Y:S05]  /*1bb0*/  BSYNC.RECONVERGENT B2 ;  /* 0x0000000000027941 */ /* 0x000fea0003800200 */
.L_x_132:
        /* <DEDUP_REMOVED lines=24> */
.L_x_135:
[----:B------:R-:W-:Y:S05]  /*1d40*/  BSYNC.RECONVERGENT B2 ;  /* 0x0000000000027941 */ /* 0x000fea0003800200 */
.L_x_134:
        /* <DEDUP_REMOVED lines=24> */
.L_x_137:
[----:B------:R-:W-:Y:S05]  /*1ed0*/  BSYNC.RECONVERGENT B2 ;  /* 0x0000000000027941 */ /* 0x000fea0003800200 */
.L_x_136:
        /* <DEDUP_REMOVED lines=24> */
.L_x_139:
[----:B------:R-:W-:Y:S05]  /*2060*/  BSYNC.RECONVERGENT B2 ;  /* 0x0000000000027941 */ /* 0x000fea0003800200 */
.L_x_138:
        /* <DEDUP_REMOVED lines=24> */
.L_x_141:
[----:B------:R-:W-:Y:S05]  /*21f0*/  BSYNC.RECONVERGENT B2 ;  /* 0x0000000000027941 */ /* 0x000fea0003800200 */
.L_x_140:
        /* <DEDUP_REMOVED lines=24> */
.L_x_143:
[----:B------:R-:W-:Y:S05]  /*2380*/  BSYNC.RECONVERGENT B2 ;  /* 0x0000000000027941 */ /* 0x000fea0003800200 */
.L_x_142:
        /* <DEDUP_REMOVED lines=22> */
.L_x_145:
[----:B------:R-:W-:Y:S05]  /*24f0*/  BSYNC.RECONVERGENT B2 ;  /* 0x0000000000027941 */ /* 0x000fea0003800200 */
.L_x_144:
[----:B------:R-:W-:Y:S01]  /*2500*/  DADD R10, R10, R12 ;  /* 0x000000000a0a7229 */ /* 0x000fe2000000000c */
[----:B------:R-:W0:Y:S01]  /*2510*/  LDCU.64 UR6, c[0x0][0x390] ;  /* 0x00007200ff0677ac */ /* 0x000e220008000a00 */
[----:B------:R-:W-:Y:S02]  /*2520*/  IMAD.MOV.U32 R36, RZ, RZ, 0xe00 ;  /* 0x00000e00ff247424 */ /* 0x000fe400078e00ff */
[----:B------:R-:W-:-:S04]  /*2530*/  IMAD.MOV.U32 R35, RZ, RZ, RZ ;  /* 0x000000ffff237224 */ /* 0x000fc800078e00ff */
[----:B------:R-:W-:-:S08]  /*2540*/  DADD R10, R10, R2 ;  /* 0x000000000a0a7229 */ /* 0x000fd00000000002 */
[----:B------:R-:W-:Y:S01]  /*2550*/  DADD R10, R10, R4 ;  /* 0x000000000a0a7229 */ /* 0x000fe20000000004 */
[----:B0-----:R-:W-:-:S04]  /*2560*/  UIADD3 UR10, UP0, UPT, UR6, -0xe00, URZ ;  /* 0xfffff200060a7890 */ /* 0x001fc8000ff1e0ff */
[----:B------:R-:W-:-:S03]  /*2570*/  UIADD3.X UR11, UPT, UPT, UR7, -0x1, URZ, UP0, !UPT ;  /* 0xffffffff070b7890 */ /* 0x000fc600087fe4ff */
[----:B------:R-:W-:Y:S01]  /*2580*/  DADD R10, R10, R6 ;  /* 0x000000000a0a7229 */ /* 0x000fe20000000006 */
[----:B------:R-:W-:-:S04]  /*2590*/  UISETP.GE.U32.AND UP0, UPT, UR10, 0xe00, UPT ;  /* 0x00000e000a00788c */ /* 0x000fc8000bf06070 */
[----:B------:R-:W-:-:S03]  /*25a0*/  UISETP.GE.U32.AND.EX UP0, UPT, UR11, URZ, UPT, UP0 ;  /* 0x000000ff0b00728c */ /* 0x000fc6000bf06100 */
[----:B------:R-:W-:-:S08]  /*25b0*/  DADD R10, R10, R8 ;  /* 0x000000000a0a7229 */ /* 0x000fd00000000008 */
[----:B------:R-:W-:Y:S01]  /*25c0*/  DADD R32, R10, R30 ;  /* 0x000000000a207229 */ /* 0x000fe2000000001e */
[----:B------:R-:W-:Y:S10]  /*25d0*/  BRA.U !UP0, `(.L_x_146) ;  /* 0x0000000908ec7547 */ /* 0x000ff4000b800000 */
[----:B------:R-:W-:Y:S01]  /*25e0*/  IMAD.MOV.U32 R36, RZ, RZ, 0xe00 ;  /* 0x00000e00ff247424 */ /* 0x000fe200078e00ff */
[----:B------:R-:W0:Y:S01]  /*25f0*/  LDCU.64 UR12, c[0x0][0x3a8] ;  /* 0x00007500ff0c77ac */ /* 0x000e220008000a00 */
[----:B------:R-:W-:Y:S01]  /*2600*/  IMAD.MOV.U32 R35, RZ, RZ, RZ ;  /* 0x000000ffff237224 */ /* 0x000fe200078e00ff */
[----:B------:R-:W1:Y:S06]  /*2610*/  LDCU.64 UR6, c[0x0][0x390] ;  /* 0x00007200ff0677ac */ /* 0x000e6c0008000a00 */
.L_x_162:
[----:B------:R-:W-:Y:S01]  /*2620*/  IMAD.IADD R0, R15, 0x1, R36 ;  /* 0x000000010f007824 */ /* 0x000fe200078e0224 */
[----:B------:R-:W-:Y:S03]  /*2630*/  BSSY.RECONVERGENT B2, `(.L_x_147) ;  /* 0x0000016000027945 */ /* 0x000fe60003800200 */
[----:B------:R-:W2:Y:S02]  /*2640*/  I2F.F64 R2, R0 ;  /* 0x0000000000027312 */ /* 0x000ea40000201c00 */
        /* <DEDUP_REMOVED lines=17> */
[----:B-1----:R-:W-:Y:S05]  /*2760*/  CALL.REL.NOINC `($__internal_1_$__cuda_sm20_div_rn_f64_full) ;  /* 0x0000001800207944 */ /* 0x002fea0003c00000 */
[----:B------:R-:W-:Y:S02]  /*2770*/  IMAD.MOV.U32 R2, RZ, RZ, R30 ;  /* 0x000000ffff027224 */ /* 0x000fe400078e001e */
[----:B------:R-:W-:-:S07]  /*2780*/  IMAD.MOV.U32 R3, RZ, RZ, R31 ;  /* 0x000000ffff037224 */ /* 0x000fce00078e001f */
.L_x_148:
[----:B-1----:R-:W-:Y:S05]  /*2790*/  BSYNC.RECONVERGENT B2 ;  /* 0x0000000000027941 */ /* 0x002fea0003800200 */
.L_x_147:
[----:B------:R-:W-:Y:S01]  /*27a0*/  IMAD.IADD R37, R16, 0x1, R36 ;  /* 0x0000000110257824 */ /* 0x000fe200078e0224 */
        /* <DEDUP_REMOVED lines=22> */
.L_x_150:
[----:B------:R-:W-:Y:S05]  /*2910*/  BSYNC.RECONVERGENT B2 ;  /* 0x0000000000027941 */ /* 0x000fea0003800200 */
.L_x_149:
        /* <DEDUP_REMOVED lines=23> */
.L_x_152:
[----:B------:R-:W-:Y:S05]  /*2a90*/  BSYNC.RECONVERGENT B2 ;  /* 0x0000000000027941 */ /* 0x000fea0003800200 */
.L_x_151:
        /* <DEDUP_REMOVED lines=23> */
.L_x_154:
[----:B------:R-:W-:Y:S05]  /*2c10*/  BSYNC.RECONVERGENT B2 ;  /* 0x0000000000027941 */ /* 0x000fea0003800200 */
.L_x_153:
        /* <DEDUP_REMOVED lines=23> */
.L_x_156:
[----:B------:R-:W-:Y:S05]  /*2d90*/  BSYNC.RECONVERGENT B2 ;  /* 0x0000000000027941 */ /* 0x000fea0003800200 */
.L_x_155:
        /* <DEDUP_REMOVED lines=23> */
.L_x_158:
[----:B------:R-:W-:Y:S05]  /*2f10*/  BSYNC.RECONVERGENT B2 ;  /* 0x0000000000027941 */ /* 0x000fea0003800200 */
.L_x_157:
        /* <DEDUP_REMOVED lines=21> */
.L_x_160:
[----:B------:R-:W-:Y:S05]  /*3070*/  BSYNC.RECONVERGENT B2 ;  /* 0x0000000000027941 */ /* 0x000fea0003800200 */
.L_x_159:
[----:B------:R-:W-:Y:S01]  /*3080*/  DADD R2, R2, R32 ;  /* 0x0000000002027229 */ /* 0x000fe20000000020 */
[----:B------:R-:W-:-:S04]  /*3090*/  IADD3 R0, P1, PT, -R36, UR6, RZ ;  /* 0x0000000624007c10 */ /* 0x000fc8000ff3e1ff */
[----:B------:R-:W-:Y:S02]  /*30a0*/  ISETP.GE.U32.AND P0, PT, R0, 0xe00, PT ;  /* 0x00000e000000780c */ /* 0x000fe40003f06070 */
[----:B------:R-:W-:Y:S01]  /*30b0*/  IADD3.X R0, PT, PT, ~R35, UR7, RZ, P1, !PT ;  /* 0x0000000723007c10 */ /* 0x000fe20008ffe5ff */
[----:B------:R-:W-:-:S03]  /*30c0*/  DADD R2, R2, R4 ;  /* 0x0000000002027229 */ /* 0x000fc60000000004 */
[----:B------:R-:W-:-:S05]  /*30d0*/  ISETP.GE.U32.AND.EX P0, PT, R0, RZ, PT, P0 ;  /* 0x000000ff0000720c */ /* 0x000fca0003f06100 */
[----:B------:R-:W-:-:S08]  /*30e0*/  DADD R2, R2, R6 ;  /* 0x0000000002027229 */ /* 0x000fd00000000006 */
[----:B------:R-:W-:-:S08]  /*30f0*/  DADD R2, R2, R8 ;  /* 0x0000000002027229 */ /* 0x000fd00000000008 */
[----:B------:R-:W-:-:S08]  /*3100*/  DADD R2, R2, R10 ;  /* 0x0000000002027229 */ /* 0x000fd0000000000a */
[----:B------:R-:W-:-:S08]  /*3110*/  DADD R2, R2, R12 ;  /* 0x0000000002027229 */ /* 0x000fd0000000000c */
[----:B------:R-:W-:Y:S01]  /*3120*/  DADD R32, R2, R30 ;  /* 0x0000000002207229 */ /* 0x000fe2000000001e */
[----:B------:R-:W-:Y:S10]  /*3130*/  @!P0 BRA `(.L_x_161) ;  /* 0x0000000800808947 */ /* 0x000ff40003800000 */
[----:B------:R-:W-:-:S05]  /*3140*/  IADD3 R36, P0, PT, R36, 0xe00, RZ ;  /* 0x00000e0024247810 */ /* 0x000fca0007f1e0ff */
[----:B------:R-:W-:Y:S01]  /*3150*/  IMAD.X R35, RZ, RZ, R35, P0 ;  /* 0x000000ffff237224 */ /* 0x000fe200000e0623 */
[----:B------:R-:W-:-:S04]  /*3160*/  ISETP.GT.U32.AND P0, PT, R36, UR10, PT ;  /* 0x0000000a24007c0c */ /* 0x000fc8000bf04070 */
[----:B------:R-:W-:-:S13]  /*3170*/  ISETP.GT.U32.AND.EX P0, PT, R35, UR11, PT, P0 ;  /* 0x0000000b23007c0c */ /* 0x000fda000bf04100 */
[----:B------:R-:W-:Y:S05]  /*3180*/  @!P0 BRA `(.L_x_162) ;  /* 0xfffffff400248947 */ /* 0x000fea000383ffff */
.L_x_146:
[----:B------:R-:W-:-:S04]  /*3190*/  ISETP.GE.U32.AND P0, PT, R36, UR6, PT ;  /* 0x0000000624007c0c */ /* 0x000fc8000bf06070 */
[----:B------:R-:W-:-:S13]  /*31a0*/  ISETP.GE.U32.AND.EX P0, PT, R35, UR7, PT, P0 ;  /* 0x0000000723007c0c */ /* 0x000fda000bf06100 */
[----:B------:R-:W-:Y:S05]  /*31b0*/  @P0 BRA `(.L_x_161) ;  /* 0x0000000800600947 */ /* 0x000fea0003800000 */
[----:B------:R-:W-:Y:S01]  /*31c0*/  IADD3 R3, PT, PT, -R36, UR6, RZ ;  /* 0x0000000624037c10 */ /* 0x000fe2000fffe1ff */
[----:B------:R-:W0:Y:S01]  /*31d0*/  LDCU.64 UR12, c[0x0][0x3a8] ;  /* 0x00007500ff0c77ac */ /* 0x000e220008000a00 */
[----:B------:R-:W-:Y:S02]  /*31e0*/  BSSY.RECONVERGENT B2, `(.L_x_161) ;  /* 0x0000095000027945 */ /* 0x000fe40003800200 */
[----:B------:R-:W-:Y:S01]  /*31f0*/  ISETP.GE.AND P0, PT, R14, R3, PT ;  /* 0x000000030e00720c */ /* 0x000fe20003f06270 */
[----:B------:R-:W1:-:S12]  /*3200*/  LDCU.64 UR10, c[0x0][0x3a8] ;  /* 0x00007500ff0a77ac */ /* 0x000e580008000a00 */
[----:B------:R-:W-:Y:S05]  /*3210*/  @P0 BRA `(.L_x_163) ;  /* 0x0000000800440947 */ /* 0x000fea0003800000 */
[----:B------:R-:W-:Y:S01]  /*3220*/  LOP3.LUT R5, RZ, R14, RZ, 0x33, !PT ;  /* 0x0000000eff057212 */ /* 0x000fe200078e33ff */
[----:B------:R-:W-:Y:S03]  /*3230*/  BSSY.RECONVERGENT B3, `(.L_x_164) ;  /* 0x0000026000037945 */ /* 0x000fe60003800200 */
[----:B------:R-:W-:Y:S01]  /*3240*/  IADD3 R2, PT, PT, -R36, UR6, R5 ;  /* 0x0000000624027c10 */ /* 0x000fe2000fffe105 */
[----:B------:R-:W-:-:S03]  /*3250*/  IMAD.MOV.U32 R5, RZ, RZ, R14 ;  /* 0x000000ffff057224 */ /* 0x000fc600078e000e */
[----:B------:R-:W-:-:S04]  /*3260*/  LOP3.LUT R0, R2, 0x600, RZ, 0xc0, !PT ;  /* 0x0000060002007812 */ /* 0x000fc800078ec0ff */
[----:B------:R-:W-:-:S13]  /*3270*/  ISETP.NE.AND P0, PT, R0, 0x600, PT ;  /* 0x000006000000780c */ /* 0x000fda0003f05270 */
[----:B------:R-:W-:Y:S05]  /*3280*/  @!P0 BRA `(.L_x_165) ;  /* 0x0000000000808947 */ /* 0x000fea0003800000 */
[----:B------:R-:W-:Y:S01]  /*3290*/  LEA.HI R0, R2, 0x1, RZ, 0x17 ;  /* 0x0000000102007811 */ /* 0x000fe200078fb8ff */
[----:B------:R-:W-:Y:S02]  /*32a0*/  IMAD.IADD R15, R15, 0x1, R36 ;  /* 0x000000010f0f7824 */ /* 0x000fe400078e0224 */
[----:B------:R-:W-:Y:S01]  /*32b0*/  IMAD.MOV.U32 R5, RZ, RZ, R14 ;  /* 0x000000ffff057224 */ /* 0x000fe200078e000e */
[----:B------:R-:W-:-:S05]  /*32c0*/  LOP3.LUT R0, R0, 0x3, RZ, 0xc0, !PT ;  /* 0x0000000300007812 */ /* 0x000fca00078ec0ff */
[----:B------:R-:W-:-:S07]  /*32d0*/  IMAD.MOV R4, RZ, RZ, -R0 ;  /* 0x000000ffff047224 */ /* 0x000fce00078e0a00 */
.L_x_168:
        /* <DEDUP_REMOVED lines=21> */
[----:B0-----:R-:W-:Y:S05]  /*3430*/  CALL.REL.NOINC `($__internal_1_$__cuda_sm20_div_rn_f64_full) ;  /* 0x0000000800ec7944 */ /* 0x001fea0003c00000 */
.L_x_167:
[----:B0-----:R-:W-:Y:S05]  /*3440*/  BSYNC.RECONVERGENT B4 ;  /* 0x0000000000047941 */ /* 0x001fea0003800200 */
.L_x_166:
[----:B------:R-:W-:Y:S01]  /*3450*/  DADD R32, R30, R32 ;  /* 0x000000001e207229 */ /* 0x000fe20000000020 */
[----:B------:R-:W-:Y:S02]  /*3460*/  VIADD R5, R5, 0x200 ;  /* 0x0000020005057836 */ /* 0x000fe40000000000 */
[----:B------:R-:W-:Y:S01]  /*3470*/  VIADD R15, R15, 0x200 ;  /* 0x000002000f0f7836 */ /* 0x000fe20000000000 */
[----:B------:R-:W-:Y:S07]  /*3480*/  @P1 BRA `(.L_x_168) ;  /* 0xfffffffc00941947 */ /* 0x000fee000383ffff */
.L_x_165:
[----:B01----:R-:W-:Y:S05]  /*3490*/  BSYNC.RECONVERGENT B3 ;  /* 0x0000000000037941 */ /* 0x003fea0003800200 */
.L_x_164:
[----:B------:R-:W-:-:S13]  /*34a0*/  ISETP.GE.U32.AND P0, PT, R2, 0x600, PT ;  /* 0x000006000200780c */ /* 0x000fda0003f06070 */
[----:B------:R-:W-:Y:S05]  /*34b0*/  @!P0 BRA `(.L_x_163) ;  /* 0x00000004009c8947 */ /* 0x000fea0003800000 */
[----:B------:R-:W0:Y:S01]  /*34c0*/  LDCU UR7, c[0x0][0x380] ;  /* 0x00007000ff0777ac */ /* 0x000e220008000800 */
[----:B------:R-:W-:Y:S01]  /*34d0*/  VIADD R2, R5, 0x400 ;  /* 0x0000040005027836 */ /* 0x000fe20000000000 */
[----:B0-----:R-:W-:-:S07]  /*34e0*/  IADD3 R36, PT, PT, R36, UR7, R5 ;  /* 0x0000000724247c10 */ /* 0x001fce000fffe005 */
.L_x_177:
        /* <DEDUP_REMOVED lines=22> */
.L_x_170:
[----:B------:R-:W-:Y:S05]  /*3650*/  BSYNC.RECONVERGENT B3 ;  /* 0x0000000000037941 */ /* 0x000fea0003800200 */
.L_x_169:
        /* <DEDUP_REMOVED lines=22> */
.L_x_172:
[----:B------:R-:W-:Y:S05]  /*37c0*/  BSYNC.RECONVERGENT B3 ;  /* 0x0000000000037941 */ /* 0x000fea0003800200 */
.L_x_171:
        /* <DEDUP_REMOVED lines=24> */
.L_x_174:
[----:B------:R-:W-:Y:S05]  /*3950*/  BSYNC.RECONVERGENT B3 ;  /* 0x0000000000037941 */ /* 0x000fea0003800200 */
.L_x_173:
        /* <DEDUP_REMOVED lines=22> */
.L_x_176:
[----:B------:R-:W-:Y:S05]  /*3ac0*/  BSYNC.RECONVERGENT B3 ;  /* 0x0000000000037941 */ /* 0x000fea0003800200 */
.L_x_175:
[C---:B------:R-:W-:Y:S01]  /*3ad0*/  VIADD R0, R2.reuse, 0x400 ;  /* 0x0000040002007836 */ /* 0x040fe20000000000 */
[----:B------:R-:W-:Y:S01]  /*3ae0*/  DADD R32, R32, R30 ;  /* 0x0000000020207229 */ /* 0x000fe2000000001e */
[----:B------:R-:W-:Y:S02]  /*3af0*/  VIADD R2, R2, 0x800 ;  /* 0x0000080002027836 */ /* 0x000fe40000000000 */
[----:B------:R-:W-:Y:S01]  /*3b00*/  VIADD R36, R36, 0x800 ;  /* 0x0000080024247836 */ /* 0x000fe20000000000 */
[----:B------:R-:W-:-:S13]  /*3b10*/  ISETP.GE.AND P0, PT, R0, R3, PT ;  /* 0x000000030000720c */ /* 0x000fda0003f06270 */
[----:B------:R-:W-:Y:S05]  /*3b20*/  @!P0 BRA `(.L_x_177) ;  /* 0xfffffff800708947 */ /* 0x000fea000383ffff */
.L_x_163:
[----:B01----:R-:W-:Y:S05]  /*3b30*/  BSYNC.RECONVERGENT B2 ;  /* 0x0000000000027941 */ /* 0x003fea0003800200 */
.L_x_161:
        /* <DEDUP_REMOVED lines=27> */
[----:B------:R-:W-:Y:S01]  /*3cf0*/  @!P1 LOP3.LUT R6, R6, 0xf8, RZ, 0xc0, !PT ;  /* 0x000000f806069812 */ /* 0x000fe200078ec0ff */
[----:B0-----:R-:W-:-:S10]  /*3d00*/  DADD R2, R2, R8 ;  /* 0x0000000002027229 */ /* 0x001fd40000000008 */
[----:B------:R-:W-:Y:S02]  /*3d10*/  FSEL R4, R8, R2, P0 ;  /* 0x0000000208047208 */ /* 0x000fe40000000000 */
[----:B------:R-:W-:Y:S01]  /*3d20*/  FSEL R5, R9, R3, P0 ;  /* 0x0000000309057208 */ /* 0x000fe20000000000 */
[----:B------:R-:W-:Y:S01]  /*3d30*/  @!P1 IMAD.IADD R9, R6, 0x1, R7 ;  /* 0x0000000106099824 */ /* 0x000fe200078e0207 */
        /* <DEDUP_REMOVED lines=36> */
.L_x_131:
[----:B------:R-:W-:Y:S05]  /*3f80*/  BSYNC.RECONVERGENT B0 ;  /* 0x0000000000007941 */ /* 0x000fea0003800200 */
.L_x_108:
[----:B------:R-:W-:Y:S05]  /*3f90*/  @P1 EXIT ;  /* 0x000000000000194d */ /* 0x000fea0003800000 */
[----:B------:R-:W0:Y:S01]  /*3fa0*/  LDCU.64 UR4, c[0x0][0x3a0] ;  /* 0x00007400ff0477ac */ /* 0x000e220008000a00 */
[----:B------:R-:W1:Y:S01]  /*3fb0*/  LDC.64 R2, c[0x0][0x388] ;  /* 0x0000e200ff027b82 */ /* 0x000e620000000a00 */
[----:B0-----:R-:W-:-:S07]  /*3fc0*/  DADD R6, R6, UR4 ;  /* 0x0000000406067e29 */ /* 0x001fce0008000000 */
[----:B-1----:R-:W-:Y:S01]  /*3fd0*/  STG.E.64 desc[UR8][R2.64], R6 ;  /* 0x0000000602007986 */ /* 0x002fe2000c101b08 */
[----:B------:R-:W-:Y:S05]  /*3fe0*/  EXIT ;  /* 0x000000000000794d */ /* 0x000fea0003800000 */
        .weak           $__internal_1_$__cuda_sm20_div_rn_f64_full
        .type           $__internal_1_$__cuda_sm20_div_rn_f64_full,@function
        .size           $__internal_1_$__cuda_sm20_div_rn_f64_full,(.L_x_380 - $__internal_1_$__cuda_sm20_div_rn_f64_full)
$__internal_1_$__cuda_sm20_div_rn_f64_full:
[C---:B------:R-:W-:Y:S01]  /*3ff0*/  FSETP.GEU.AND P0, PT, |R25|.reuse, 1.469367938527859385e-39, PT ;  /* 0x001000001900780b */ /* 0x040fe20003f0e200 */
[----:B------:R-:W-:Y:S01]  /*4000*/  IMAD.MOV.U32 R18, RZ, RZ, 0x1 ;  /* 0x00000001ff127424 */ /* 0x000fe200078e00ff */
[----:B------:R-:W-:Y:S01]  /*4010*/  LOP3.LUT R26, R25, 0x800fffff, RZ, 0xc0, !PT ;  /* 0x800fffff191a7812 */ /* 0x000fe200078ec0ff */
[----:B------:R-:W-:Y:S02]  /*4020*/  IMAD.U32 R23, RZ, RZ, UR5 ;  /* 0x00000005ff177e24 */ /* 0x000fe4000f8e00ff */
[----:B------:R-:W-:Y:S01]  /*4030*/  IMAD.MOV.U32 R30, RZ, RZ, 0x1ca00000 ;  /* 0x1ca00000ff1e7424 */ /* 0x000fe200078e00ff */
[----:B------:R-:W-:Y:S01]  /*4040*/  LOP3.LUT R27, R26, 0x3ff00000, RZ, 0xfc, !PT ;  /* 0x3ff000001a1b7812 */ /* 0x000fe200078efcff */
[----:B------:R-:W-:Y:S02]  /*4050*/  IMAD.MOV.U32 R26, RZ, RZ, R24 ;  /* 0x000000ffff1a7224 */ /* 0x000fe400078e0018 */
[----:B------:R-:W-:-:S04]  /*4060*/  IMAD.U32 R22, RZ, RZ, UR4 ;  /* 0x00000004ff167e24 */ /* 0x000fc8000f8e00ff */
[----:B------:R-:W-:Y:S01]  /*4070*/  @!P0 DMUL R26, R24, 8.98846567431157953865e+307 ;  /* 0x7fe00000181a8828 */ /* 0x000fe20000000000 */
[----:B------:R-:W-:-:S05]  /*4080*/  IMAD.MOV.U32 R20, RZ, RZ, R22 ;  /* 0x000000ffff147224 */ /* 0x000fca00078e0016 */
[----:B------:R-:W0:Y:S02]  /*4090*/  MUFU.RCP64H R19, R27 ;  /* 0x0000001b00137308 */ /* 0x000e240000001800 */
[----:B0-----:R-:W-:-:S08]  /*40a0*/  DFMA R28, R18, -R26, 1 ;  /* 0x3ff00000121c742b */ /* 0x001fd0000000081a */
[----:B------:R-:W-:-:S08]  /*40b0*/  DFMA R28, R28, R28, R28 ;  /* 0x0000001c1c1c722b */ /* 0x000fd0000000001c */
[----:B------:R-:W-:Y:S01]  /*40c0*/  DFMA R28, R18, R28, R18 ;  /* 0x0000001c121c722b */ /* 0x000fe20000000012 */
[----:B------:R-:W-:Y:S02]  /*40d0*/  LOP3.LUT R18, R25, 0x7ff00000, RZ, 0xc0, !PT ;  /* 0x7ff0000019127812 */ /* 0x000fe400078ec0ff */
[----:B------:R-:W-:-:S04]  /*40e0*/  LOP3.LUT R19, R23, 0x7ff00000, RZ, 0xc0, !PT ;  /* 0x7ff0000017137812 */ /* 0x000fc800078ec0ff */
[----:B------:R-:W-:Y:S01]  /*40f0*/  ISETP.GE.U32.AND P2, PT, R19, R18, PT ;  /* 0x000000121300720c */ /* 0x000fe20003f46070 */
[C---:B------:R-:W-:Y:S01]  /*4100*/  DFMA R38, R28.reuse, -R26, 1 ;  /* 0x3ff000001c26742b */ /* 0x040fe2000000081a */
[----:B------:R-:W-:Y:S02]  /*4110*/  IMAD.MOV.U32 R17, RZ, RZ, R19 ;  /* 0x000000ffff117224 */ /* 0x000fe400078e0013 */
[----:B------:R-:W-:Y:S02]  /*4120*/  SEL R21, R30, 0x63400000, !P2 ;  /* 0x634000001e157807 */ /* 0x000fe40005000000 */
[----:B------:R-:W-:Y:S02]  /*4130*/  FSETP.GEU.AND P2, PT, |R23|, 1.469367938527859385e-39, PT ;  /* 0x001000001700780b */ /* 0x000fe40003f4e200 */
[----:B------:R-:W-:Y:S01]  /*4140*/  LOP3.LUT R21, R21, 0x800fffff, R23, 0xf8, !PT ;  /* 0x800fffff15157812 */ /* 0x000fe200078ef817 */
[----:B------:R-:W-:-:S10]  /*4150*/  DFMA R28, R28, R38, R28 ;  /* 0x000000261c1c722b */ /* 0x000fd4000000001c */
[----:B------:R-:W-:Y:S05]  /*4160*/  @P2 BRA `(.L_x_178) ;  /* 0x0000000000202947 */ /* 0x000fea0003800000 */
[----:B------:R-:W-:Y:S01]  /*4170*/  LOP3.LUT R34, R25, 0x7ff00000, RZ, 0xc0, !PT ;  /* 0x7ff0000019227812 */ /* 0x000fe200078ec0ff */
[----:B------:R-:W-:-:S03]  /*4180*/  IMAD.MOV.U32 R38, RZ, RZ, RZ ;  /* 0x000000ffff267224 */ /* 0x000fc600078e00ff */
[----:B------:R-:W-:-:S04]  /*4190*/  ISETP.GE.U32.AND P2, PT, R19, R34, PT ;  /* 0x000000221300720c */ /* 0x000fc80003f46070 */
[----:B------:R-:W-:-:S04]  /*41a0*/  SEL R17, R30, 0x63400000, !P2 ;  /* 0x634000001e117807 */ /* 0x000fc80005000000 */
[----:B------:R-:W-:-:S04]  /*41b0*/  LOP3.LUT R17, R17, 0x80000000, R23, 0xf8, !PT ;  /* 0x8000000011117812 */ /* 0x000fc800078ef817 */
[----:B------:R-:W-:-:S06]  /*41c0*/  LOP3.LUT R39, R17, 0x100000, RZ, 0xfc, !PT ;  /* 0x0010000011277812 */ /* 0x000fcc00078efcff */
[----:B------:R-:W-:-:S10]  /*41d0*/  DFMA R20, R20, 2, -R38 ;  /* 0x400000001414782b */ /* 0x000fd40000000826 */
[----:B------:R-:W-:-:S07]  /*41e0*/  LOP3.LUT R17, R21, 0x7ff00000, RZ, 0xc0, !PT ;  /* 0x7ff0000015117812 */ /* 0x000fce00078ec0ff */
.L_x_178:
[----:B------:R-:W-:Y:S01]  /*41f0*/  @!P0 LOP3.LUT R18, R27, 0x7ff00000, RZ, 0xc0, !PT ;  /* 0x7ff000001b128812 */ /* 0x000fe200078ec0ff */
[----:B------:R-:W-:Y:S01]  /*4200*/  VIADD R31, R17, 0xffffffff ;  /* 0xffffffff111f7836 */ /* 0x000fe20000000000 */
[----:B------:R-:W-:Y:S01]  /*4210*/  DMUL R38, R28, R20 ;  /* 0x000000141c267228 */ /* 0x000fe20000000000 */
[----:B------:R-:W-:Y:S02]  /*4220*/  BSSY.RECONVERGENT B1, `(.L_x_179) ;  /* 0x0000037000017945 */ /* 0x000fe40003800200 */
[----:B------:R-:W-:Y:S01]  /*4230*/  VIADD R34, R18, 0xffffffff ;  /* 0xffffffff12227836 */ /* 0x000fe20000000000 */
[----:B------:R-:W-:-:S04]  /*4240*/  ISETP.GT.U32.AND P0, PT, R31, 0x7feffffe, PT ;  /* 0x7feffffe1f00780c */ /* 0x000fc80003f04070 */
[----:B------:R-:W-:Y:S01]  /*4250*/  ISETP.GT.U32.OR P0, PT, R34, 0x7feffffe, P0 ;  /* 0x7feffffe2200780c */ /* 0x000fe20000704470 */
[----:B------:R-:W-:-:S08]  /*4260*/  DFMA R40, R38, -R26, R20 ;  /* 0x8000001a2628722b */ /* 0x000fd00000000014 */
[----:B------:R-:W-:-:S04]  /*4270*/  DFMA R28, R28, R40, R38 ;  /* 0x000000281c1c722b */ /* 0x000fc80000000026 */
[----:B------:R-:W-:Y:S07]  /*4280*/  @P0 BRA `(.L_x_180) ;  /* 0x00000000006c0947 */ /* 0x000fee0003800000 */
[----:B------:R-:W-:-:S04]  /*4290*/  LOP3.LUT R18, R25, 0x7ff00000, RZ, 0xc0, !PT ;  /* 0x7ff0000019127812 */ /* 0x000fc800078ec0ff */
[CC--:B------:R-:W-:Y:S02]  /*42a0*/  VIADDMNMX R17, R19.reuse, -R18.reuse, 0xb9600000, !PT ;  /* 0xb960000013117446 */ /* 0x0c0fe40007800912 */
[----:B------:R-:W-:Y:S01]  /*42b0*/  ISETP.GE.U32.AND P0, PT, R19, R18, PT ;  /* 0x000000121300720c */ /* 0x000fe20003f06070 */
[----:B------:R-:W-:Y:S01]  /*42c0*/  IMAD.MOV.U32 R18, RZ, RZ, RZ ;  /* 0x000000ffff127224 */ /* 0x000fe200078e00ff */
[----:B------:R-:W-:Y:S02]  /*42d0*/  VIMNMX R17, PT, PT, R17, 0x46a00000, PT ;  /* 0x46a0000011117848 */ /* 0x000fe40003fe0100 */
[----:B------:R-:W-:-:S05]  /*42e0*/  SEL R30, R30, 0x63400000, !P0 ;  /* 0x634000001e1e7807 */ /* 0x000fca0004000000 */
[----:B------:R-:W-:-:S04]  /*42f0*/  IMAD.IADD R17, R17, 0x1, -R30 ;  /* 0x0000000111117824 */ /* 0x000fc800078e0a1e */
[----:B------:R-:W-:-:S06]  /*4300*/  VIADD R19, R17, 0x7fe00000 ;  /* 0x7fe0000011137836 */ /* 0x000fcc0000000000 */
[----:B------:R-:W-:-:S10]  /*4310*/  DMUL R30, R28, R18 ;  /* 0x000000121c1e7228 */ /* 0x000fd40000000000 */
[----:B------:R-:W-:-:S13]  /*4320*/  FSETP.GTU.AND P0, PT, |R31|, 1.469367938527859385e-39, PT ;  /* 0x001000001f00780b */ /* 0x000fda0003f0c200 */
[----:B------:R-:W-:Y:S05]  /*4330*/  @P0 BRA `(.L_x_181) ;  /* 0x0000000000940947 */ /* 0x000fea0003800000 */
[----:B------:R-:W-:-:S06]  /*4340*/  DFMA R20, R28, -R26, R20 ;  /* 0x8000001a1c14722b */ /* 0x000fcc0000000014 */
[----:B------:R-:W-:-:S04]  /*4350*/  IMAD.MOV.U32 R20, RZ, RZ, RZ ;  /* 0x000000ffff147224 */ /* 0x000fc800078e00ff */
        /* <DEDUP_REMOVED lines=12> */
[----:B------:R-:W-:Y:S01]  /*4420*/  FSEL R31, R17, R31, !P0 ;  /* 0x0000001f111f7208 */ /* 0x000fe20004000000 */
[----:B------:R-:W-:Y:S06]  /*4430*/  BRA `(.L_x_181) ;  /* 0x0000000000547947 */ /* 0x000fec0003800000 */
.L_x_180:
        /* <DEDUP_REMOVED lines=13> */
[----:B------:R-:W-:Y:S02]  /*4510*/  @P0 IMAD.MOV.U32 R30, RZ, RZ, RZ ;  /* 0x000000ffff1e0224 */ /* 0x000fe400078e00ff */
[----:B------:R-:W-:Y:S01]  /*4520*/  @P0 IMAD.MOV.U32 R31, RZ, RZ, R17 ;  /* 0x000000ffff1f0224 */ /* 0x000fe200078e0011 */
[----:B------:R-:W-:Y:S06]  /*4530*/  BRA `(.L_x_181) ;  /* 0x0000000000147947 */ /* 0x000fec0003800000 */
.L_x_183:
[----:B------:R-:W-:Y:S01]  /*4540*/  LOP3.LUT R31, R25, 0x80000, RZ, 0xfc, !PT ;  /* 0x00080000191f7812 */ /* 0x000fe200078efcff */
[----:B------:R-:W-:Y:S01]  /*4550*/  IMAD.MOV.U32 R30, RZ, RZ, R24 ;  /* 0x000000ffff1e7224 */ /* 0x000fe200078e0018 */
[----:B------:R-:W-:Y:S06]  /*4560*/  BRA `(.L_x_181) ;  /* 0x0000000000087947 */ /* 0x000fec0003800000 */
.L_x_182:
[----:B------:R-:W-:Y:S01]  /*4570*/  LOP3.LUT R31, R23, 0x80000, RZ, 0xfc, !PT ;  /* 0x00080000171f7812 */ /* 0x000fe200078efcff */
[----:B------:R-:W-:-:S07]  /*4580*/  IMAD.MOV.U32 R30, RZ, RZ, R22 ;  /* 0x000000ffff1e7224 */ /* 0x000fce00078e0016 */
.L_x_181:
[----:B------:R-:W-:Y:S05]  /*4590*/  BSYNC.RECONVERGENT B1 ;  /* 0x0000000000017941 */ /* 0x000fea0003800200 */
.L_x_179:
[----:B------:R-:W-:Y:S02]  /*45a0*/  IMAD.MOV.U32 R18, RZ, RZ, R0 ;  /* 0x000000ffff127224 */ /* 0x000fe400078e0000 */
[----:B------:R-:W-:-:S04]  /*45b0*/  IMAD.MOV.U32 R19, RZ, RZ, 0x0 ;  /* 0x00000000ff137424 */ /* 0x000fc800078e00ff */
[----:B------:R-:W-:Y:S05]  /*45c0*/  RET.REL.NODEC R18 `(_ZN3cub18CUB_300001_SM_10006detail6reduce28DeviceReduceSingleTileKernelINS2_10policy_hubIdyN4cuda3std3__44plusIdEEE10Policy1000EN6thrust24THRUST_300001_SM_1000_NS17counting_iteratorIiNSD_11use_defaultESF_SF_EEPdyS9_dd9integrandEEvT0_T1_T2_T3_T4_T6_) ;  /* 0xffffffb8128c7950 */ /* 0x000fea0003c3ffff */
.L_x_184:
        /* <DEDUP_REMOVED lines=11> */
.L_x_380:


//--------------------- .text._ZN3cub18CUB_300001_SM_10006detail6reduce28DeviceReduceSingleTileKernelINS2_10policy_hubIdjN4cuda3std3__44plusIdEEE10Policy1000EPdSC_iS9_ddNS7_10__identityEEEvT0_T1_T2_T3_T4_T6_ --------------------------
	.section	.text._ZN3cub18CUB_300001_SM_10006detail6reduce28DeviceReduceSingleTileKernelINS2_10policy_hubIdjN4cuda3std3__44plusIdEEE10Policy1000EPdSC_iS9_ddNS7_10__identityEEEvT0_T1_T2_T3_T4_T6_,"ax",@progbits
	.align	128
        .global         _ZN3cub18CUB_300001_SM_10006detail6reduce28DeviceReduceSingleTileKernelINS2_10policy_hubIdjN4cuda3std3__44plusIdEEE10Policy1000EPdSC_iS9_ddNS7_10__identityEEEvT0_T1_T2_T3_T4_T6_
        .type           _ZN3cub18CUB_300001_SM_10006detail6reduce28DeviceReduceSingleTileKernelINS2_10policy_hubIdjN4cuda3std3__44plusIdEEE10Policy1000EPdSC_iS9_ddNS7_10__identityEEEvT0_T1_T2_T3_T4_T6_,@function
        .size           _ZN3cub18CUB_300001_SM_10006detail6reduce28DeviceReduceSingleTileKernelINS2_10policy_hubIdjN4cuda3std3__44plusIdEEE10Policy1000EPdSC_iS9_ddNS7_10__identityEEEvT0_T1_T2_T3_T4_T6_,(.L_x_386 - _ZN3cub18CUB_300001_SM_10006detail6reduce28DeviceReduceSingleTileKernelINS2_10policy_hubIdjN4cuda3std3__44plusIdEEE10Policy1000EPdSC_iS9_ddNS7_10__identityEEEvT0_T1_T2_T3_T4_T6_)
        .other          _ZN3cub18CUB_300001_SM_10006detail6reduce28DeviceReduceSingleTileKernelINS2_10policy_hubIdjN4cuda3std3__44plusIdEEE10Policy1000EPdSC_iS9_ddNS7_10__identityEEEvT0_T1_T2_T3_T4_T6_,@"STO_CUDA_ENTRY STV_DEFAULT"
_ZN3cub18CUB_300001_SM_10006detail6reduce28DeviceReduceSingleTileKernelINS2_10policy_hubIdjN4cuda3std3__44plusIdEEE10Policy1000EPdSC_iS9_ddNS7_10__identityEEEvT0_T1_T2_T3_T4_T6_:
.text._ZN3cub18CUB_300001_SM_10006detail6reduce28DeviceReduceSingleTileKernelINS2_10policy_hubIdjN4cuda3std3__44plusIdEEE10Policy1000EPdSC_iS9_ddNS7_10__identityEEEvT0_T1_T2_T3_T4_T6_:
        /* <DEDUP_REMOVED lines=13> */
.L_x_185:
        /* <DEDUP_REMOVED lines=13> */
.L_x_189:
[----:B------:R-:W-:Y:S05]  /*01a0*/  BSYNC.RECONVERGENT B1 ;  /* 0x0000000000017941 */ /* 0x000fea0003800200 */
.L_x_188:
[----:B------:R-:W-:Y:S01]  /*01b0*/  ISETP.GE.AND P0, PT, R5, R4, PT ;  /* 0x000000040500720c */ /* 0x000fe20003f06270 */
[----:B------:R-:W-:-:S12]  /*01c0*/  BSSY.RECONVERGENT B1, `(.L_x_190) ;  /* 0x0000078000017945 */ /* 0x000fd80003800200 */
[----:B------:R-:W-:Y:S05]  /*01d0*/  @P0 BRA `(.L_x_191) ;  /* 0x0000000400d80947 */ /* 0x000fea0003800000 */
[----:B------:R-:W-:Y:S01]  /*01e0*/  LOP3.LUT R9, RZ, R5, RZ, 0x33, !PT ;  /* 0x00000005ff097212 */ /* 0x000fe200078e33ff */
[----:B------:R-:W-:Y:S04]  /*01f0*/  BSSY.RECONVERGENT B2, `(.L_x_192) ;  /* 0x0000019000027945 */ /* 0x000fe80003800200 */
[----:B------:R-:W-:-:S04]  /*0200*/  IMAD.IADD R9, R9, 0x1, R4 ;  /* 0x0000000109097824 */ /* 0x000fc800078e0204 */
[C---:B------:R-:W-:Y:S01]  /*0210*/  IMAD.HI.U32 R0, R9.reuse, -0x33333333, RZ ;  /* 0xcccccccd09007827 */ /* 0x040fe200078e00ff */
[----:B------:R-:W-:-:S04]  /*0220*/  ISETP.GE.U32.AND P0, PT, R9, 0x780, PT ;  /* 0x000007800900780c */ /* 0x000fc80003f06070 */
[----:B------:R-:W-:-:S04]  /*0230*/  SHF.R.U32.HI R0, RZ, 0x9, R0 ;  /* 0x00000009ff007819 */ /* 0x000fc80000011600 */
[----:B------:R-:W-:-:S04]  /*0240*/  LOP3.LUT R2, R0, 0x3, RZ, 0xc0, !PT ;  /* 0x0000000300027812 */ /* 0x000fc800078ec0ff */
[----:B------:R-:W-:-:S13]  /*0250*/  ISETP.NE.AND P1, PT, R2, 0x3, PT ;  /* 0x000000030200780c */ /* 0x000fda0003f25270 */
[----:B------:R-:W-:Y:S05]  /*0260*/  @!P1 BRA `(.L_x_193) ;  /* 0x0000000000449947 */ /* 0x000fea0003800000 */
[----:B------:R-:W0:Y:S01]  /*0270*/  LDC.64 R8, c[0x0][0x380] ;  /* 0x0000e000ff087b82 */ /* 0x000e220000000a00 */
[----:B------:R-:W-:-:S05]  /*0280*/  VIADD R0, R0, 0x1 ;  /* 0x0000000100007836 */ /* 0x000fca0000000000 */
[----:B------:R-:W-:-:S05]  /*0290*/  LOP3.LUT R0, R0, 0x3, RZ, 0xc0, !PT ;  /* 0x0000000300007812 */ /* 0x000fca00078ec0ff */
[----:B------:R-:W-:Y:S02]  /*02a0*/  IMAD.MOV R0, RZ, RZ, -R0 ;  /* 0x000000ffff007224 */ /* 0x000fe400078e0a00 */
[----:B0-----:R-:W-:-:S04]  /*02b0*/  IMAD.WIDE.U32 R8, R5, 0x8, R8 ;  /* 0x0000000805087825 */ /* 0x001fc800078e0008 */
[----:B------:R-:W-:Y:S02]  /*02c0*/  IMAD.MOV.U32 R2, RZ, RZ, R8 ;  /* 0x000000ffff027224 */ /* 0x000fe400078e0008 */
[----:B------:R-:W-:-:S07]  /*02d0*/  IMAD.MOV.U32 R11, RZ, RZ, R9 ;  /* 0x000000ffff0b7224 */ /* 0x000fce00078e0009 */
.L_x_194:
        /* <DEDUP_REMOVED lines=10> */
.L_x_193:
[----:B------:R-:W-:Y:S05]  /*0380*/  BSYNC.RECONVERGENT B2 ;  /* 0x0000000000027941 */ /* 0x000fea0003800200 */
.L_x_192:
        /* <DEDUP_REMOVED lines=8> */
.L_x_197:
        /* <DEDUP_REMOVED lines=43> */
.L_x_196:
[----:B------:R-:W-:Y:S05]  /*06c0*/  BSYNC.RECONVERGENT B2 ;  /* 0x0000000000027941 */ /* 0x000fea0003800200 */
.L_x_195:
        /* <DEDUP_REMOVED lines=26> */
.L_x_199:
[----:B------:R-:W-:Y:S05]  /*0870*/  BSYNC.RECONVERGENT B2 ;  /* 0x0000000000027941 */ /* 0x000fea0003800200 */
.L_x_198:
        /* <DEDUP_REMOVED lines=12> */
.L_x_191:
[----:B------:R-:W-:Y:S05]  /*0940*/  BSYNC.RECONVERGENT B1 ;  /* 0x0000000000017941 */ /* 0x000fea0003800200 */
.L_x_190:
        /* <DEDUP_REMOVED lines=47> */
[----:B------:R-:W0:Y:S04]  /*0c40*/  LDS.128 R8, [UR4+0x20] ;  /* 0x00002004ff087984 */ /* 0x000e280008000c00 */
[----:B------:R-:W1:Y:S04]  /*0c50*/  LDS.128 R16, [UR4+0x30] ;  /* 0x00003004ff107984 */ /* 0x000e680008000c00 */
[----:B--2---:R-:W2:Y:S01]  /*0c60*/  LDS.128 R4, [UR4+0x40] ;  /* 0x00004004ff047984 */ /* 0x004ea20008000c00 */
[----:B0-----:R-:W-:-:S03]  /*0c70*/  DADD R8, R12, R8 ;  /* 0x000000000c087229 */ /* 0x001fc60000000008 */
[----:B------:R-:W-:Y:S05]  /*0c80*/  LDS.128 R12, [UR4+0x60] ;  /* 0x00006004ff0c7984 */ /* 0x000fea0008000c00 */
[----:B------:R-:W-:Y:S02]  /*0c90*/  DADD R2, R8, R10 ;  /* 0x0000000008027229 */ /* 0x000fe4000000000a */
[----:B------:R-:W0:Y:S06]  /*0ca0*/  LDS.128 R8, [UR4+0x50] ;  /* 0x00005004ff087984 */ /* 0x000e2c0008000c00 */
[----:B-1----:R-:W-:-:S08]  /*0cb0*/  DADD R2, R2, R16 ;  /* 0x0000000002027229 */ /* 0x002fd00000000010 */
[----:B------:R-:W-:-:S08]  /*0cc0*/  DADD R2, R2, R18 ;  /* 0x0000000002027229 */ /* 0x000fd00000000012 */
[----:B--2---:R-:W-:-:S08]  /*0cd0*/  DADD R2, R2, R4 ;  /* 0x0000000002027229 */ /* 0x004fd00000000004 */
[----:B------:R-:W-:Y:S01]  /*0ce0*/  DADD R2, R2, R6 ;  /* 0x0000000002027229 */ /* 0x000fe20000000006 */
[----:B------:R-:W1:Y:S07]  /*0cf0*/  LDS.128 R4, [UR4+0x70] ;  /* 0x00007004ff047984 */ /* 0x000e6e0008000c00 */
[----:B0-----:R-:W-:-:S08]  /*0d00*/  DADD R2, R2, R8 ;  /* 0x0000000002027229 */ /* 0x001fd00000000008 */
[----:B------:R-:W-:Y:S01]  /*0d10*/  DADD R2, R2, R10 ;  /* 0x0000000002027229 */ /* 0x000fe2000000000a */
[----:B------:R-:W0:Y:S07]  /*0d20*/  LDS.128 R8, [UR4+0x80] ;  /* 0x00008004ff087984 */ /* 0x000e2e0008000c00 */
[----:B------:R-:W-:-:S08]  /*0d30*/  DADD R2, R2, R12 ;  /* 0x0000000002027229 */ /* 0x000fd0000000000c */
[----:B------:R-:W-:Y:S01]  /*0d40*/  DADD R2, R2, R14 ;  /* 0x0000000002027229 */ /* 0x000fe2000000000e */
[----:B------:R-:W2:Y:S07]  /*0d50*/  LDS.128 R12, [UR4+0x90] ;  /* 0x00009004ff0c7984 */ /* 0x000eae0008000c00 */
[----:B-1----:R-:W-:-:S08]  /*0d60*/  DADD R2, R2, R4 ;  /* 0x0000000002027229 */ /* 0x002fd00000000004 */
[----:B------:R-:W-:Y:S01]  /*0d70*/  DADD R2, R2, R6 ;  /* 0x0000000002027229 */ /* 0x000fe20000000006 */
[----:B------:R-:W1:Y:S07]  /*0d80*/  LDS.128 R4, [UR4+0xa0] ;  /* 0x0000a004ff047984 */ /* 0x000e6e0008000c00 */
[----:B0-----:R-:W-:Y:S01]  /*0d90*/  DADD R2, R2, R8 ;  /* 0x0000000002027229 */ /* 0x001fe20000000008 */
[----:B------:R-:W0:Y:S07]  /*0da0*/  LDS.64 R8, [UR4+0xb0] ;  /* 0x0000b004ff087984 */ /* 0x000e2e0008000a00 */
[----:B------:R-:W-:-:S08]  /*0db0*/  DADD R2, R2, R10 ;  /* 0x0000000002027229 */ /* 0x000fd0000000000a */
[----:B--2---:R-:W-:-:S08]  /*0dc0*/  DADD R2, R2, R12 ;  /* 0x0000000002027229 */ /* 0x004fd0000000000c */
[----:B------:R-:W-:-:S08]  /*0dd0*/  DADD R2, R2, R14 ;  /* 0x0000000002027229 */ /* 0x000fd0000000000e */
[----:B-1----:R-:W-:-:S08]  /*0de0*/  DADD R2, R2, R4 ;  /* 0x0000000002027229 */ /* 0x002fd00000000004 */
[----:B------:R-:W-:-:S08]  /*0df0*/  DADD R2, R2, R6 ;  /* 0x0000000002027229 */ /* 0x000fd00000000006 */
[----:B0-----:R-:W-:Y:S01]  /*0e00*/  DADD R12, R2, R8 ;  /* 0x00000000020c7229 */ /* 0x001fe20000000008 */
[----:B------:R-:W-:Y:S10]  /*0e10*/  BRA `(.L_x_201) ;  /* 0x0000001800487947 */ /* 0x000ff40003800000 */
.L_x_200:
        /* <DEDUP_REMOVED lines=32> */
[----:B------:R-:W-:Y:S01]  /*1020*/  VIADD R0, R2, 0x10 ;  /* 0x0000001002007836 */ /* 0x000fe20000000000 */
[----:B------:R-:W-:Y:S02]  /*1030*/  @!P1 SHF.R.U32.HI R2, RZ, 0x2, R3 ;  /* 0x00000002ff029819 */ /* 0x000fe40000011603 */
[----:B------:R-:W1:Y:S02]  /*1040*/  SHFL.DOWN PT, R7, R11, 0x8, R5 ;  /* 0x090000000b077989 */ /* 0x000e6400000e0005 */
[----:B------:R-:W-:Y:S01]  /*1050*/  @!P1 LOP3.LUT R2, R2, 0xf8, RZ, 0xc0, !PT ;  /* 0x000000f802029812 */ /* 0x000fe200078ec0ff */
[----:B-1----:R-:W-:-:S10]  /*1060*/  DADD R6, R6, R10 ;  /* 0x0000000006067229 */ /* 0x002fd4000000000a */
[----:B------:R-:W-:Y:S02]  /*1070*/  FSEL R8, R10, R6, P0 ;  /* 0x000000060a087208 */ /* 0x000fe40000000000 */
[----:B------:R-:W-:Y:S02]  /*1080*/  FSEL R9, R11, R7, P0 ;  /* 0x000000070b097208 */ /* 0x000fe40000000000 */
[----:B------:R-:W-:Y:S01]  /*1090*/  @!P1 MOV R10, 0x400 ;  /* 0x00000400000a9802 */ /* 0x000fe20000000f00 */
[----:B------:R-:W-:Y:S01]  /*10a0*/  SHFL.DOWN PT, R6, R8, 0x10, R5 ;  /* 0x0a00000008067989 */ /* 0x000fe200000e0005 */
[----:B------:R-:W-:Y:S02]  /*10b0*/  ISETP.GT.AND P0, PT, R0, R5, PT ;  /* 0x000000050000720c */ /* 0x000fe40003f04270 */
[----:B0-----:R-:W-:Y:S01]  /*10c0*/  @!P1 LEA R11, R13, R10, 0x18 ;  /* 0x0000000a0d0b9211 */ /* 0x001fe200078ec0ff */
[----:B------:R-:W0:Y:S04]  /*10d0*/  SHFL.DOWN PT, R7, R9, 0x10, R5 ;  /* 0x0a00000009077989 */ /* 0x000e2800000e0005 */
[----:B------:R-:W-:Y:S01]  /*10e0*/  @!P1 IMAD.IADD R11, R2, 0x1, R11 ;  /* 0x00000001020b9824 */ /* 0x000fe200078e020b */
[----:B0-----:R-:W-:-:S10]  /*10f0*/  DADD R6, R6, R8 ;  /* 0x0000000006067229 */ /* 0x001fd40000000008 */
[----:B------:R-:W-:Y:S02]  /*1100*/  FSEL R12, R8, R6, P0 ;  /* 0x00000006080c7208 */ /* 0x000fe40000000000 */
[----:B------:R-:W-:Y:S02]  /*1110*/  FSEL R13, R9, R7, P0 ;  /* 0x00000007090d7208 */ /* 0x000fe40000000000 */
[----:B------:R-:W-:-:S03]  /*1120*/  ISETP.NE.AND P0, PT, R3, RZ, PT ;  /* 0x000000ff0300720c */ /* 0x000fc60003f05270 */
[----:B------:R1:W-:Y:S01]  /*1130*/  @!P1 STS.64 [R11+0x18], R12 ;  /* 0x0000180c0b009388 */ /* 0x0003e20000000a00 */
[----:B------:R-:W-:Y:S09]  /*1140*/  BAR.SYNC.DEFER_BLOCKING 0x0 ;  /* 0x0000000000007b1d */ /* 0x000ff20000010000 */
[----:B------:R-:W-:Y:S05]  /*1150*/  @P0 BRA `(.L_x_201) ;  /* 0x0000001400780947 */ /* 0x000fea0003800000 */
[----:B------:R-:W0:Y:S01]  /*1160*/  S2UR UR5, SR_CgaCtaId ;  /* 0x00000000000579c3 */ /* 0x000e220000008800 */
[----:B------:R-:W-:Y:S01]  /*1170*/  UMOV UR4, 0x400 ;  /* 0x0000040000047882 */ /* 0x000fe20000000000 */
[----:B------:R-:W-:Y:S01]  /*1180*/  ISETP.GT.AND P1, PT, R4, 0x20, PT ;  /* 0x000000200400780c */ /* 0x000fe20003f24270 */
[----:B0-----:R-:W-:-:S09]  /*1190*/  ULEA UR4, UR5, UR4, 0x18 ;  /* 0x0000000405047291 */ /* 0x001fd2000f8ec0ff */
[----:B------:R-:W0:Y:S04]  /*11a0*/  LDS.128 R16, [UR4+0x20] ;  /* 0x00002004ff107984 */ /* 0x000e280008000c00 */
[----:B-1----:R-:W1:Y:S01]  /*11b0*/  LDS.128 R8, [UR4+0x30] ;  /* 0x00003004ff087984 */ /* 0x002e620008000c00 */
[----:B0-----:R-:W-:-:S10]  /*11c0*/  DADD R16, R12, R16 ;  /* 0x000000000c107229 */ /* 0x001fd40000000010 */
[----:B------:R-:W-:Y:S02]  /*11d0*/  FSEL R2, R16, R12, P1 ;  /* 0x0000000c10027208 */ /* 0x000fe40000800000 */
[----:B------:R-:W-:Y:S02]  /*11e0*/  FSEL R3, R17, R13, P1 ;  /* 0x0000000d11037208 */ /* 0x000fe40000800000 */
[----:B------:R-:W-:Y:S01]  /*11f0*/  ISETP.GT.AND P1, PT, R4, 0x40, PT ;  /* 0x000000400400780c */ /* 0x000fe20003f24270 */
[----:B------:R-:W0:Y:S03]  /*1200*/  LDS.128 R12, [UR4+0x40] ;  /* 0x00004004ff0c7984 */ /* 0x000e260008000c00 */
        /* <DEDUP_REMOVED lines=65> */
[----:B------:R-:W1:Y:S01]  /*1620*/  LDS.64 R2, [UR4+0xb0] ;  /* 0x0000b004ff027984 */ /* 0x000e620008000a00 */
        /* <DEDUP_REMOVED lines=11> */
[----:B------:R-:W-:Y:S01]  /*16e0*/  FSEL R13, R3, R7, P1 ;  /* 0x00000007030d7208 */ /* 0x000fe20000800000 */
[----:B------:R-:W-:Y:S06]  /*16f0*/  BRA `(.L_x_201) ;  /* 0x0000001000107947 */ /* 0x000fec0003800000 */
.L_x_187:
[----:B------:R-:W0:Y:S01]  /*1700*/  S2R R0, SR_TID.X ;  /* 0x0000000000007919 */ /* 0x000e220000002100 */
[----:B------:R-:W0:Y:S02]  /*1710*/  LDC.64 R6, c[0x0][0x380] ;  /* 0x0000e000ff067b82 */ /* 0x000e240000000a00 */
[----:B0-----:R-:W-:-:S05]  /*1720*/  IMAD.WIDE.U32 R6, R0, 0x8, R6 ;  /* 0x0000000800067825 */ /* 0x001fca00078e0006 */
[----:B------:R-:W2:Y:S04]  /*1730*/  LDG.E.64.CONSTANT R20, desc[UR6][R6.64] ;  /* 0x0000000606147981 */ /* 0x000ea8000c1e9b00 */
[----:B------:R-:W2:Y:S04]  /*1740*/  LDG.E.64.CONSTANT R2, desc[UR6][R6.64+0x1400] ;  /* 0x0014000606027981 */ /* 0x000ea8000c1e9b00 */
[----:B------:R-:W3:Y:S04]  /*1750*/  LDG.E.64.CONSTANT R8, desc[UR6][R6.64+0x2800] ;  /* 0x0028000606087981 */ /* 0x000ee8000c1e9b00 */
[----:B------:R-:W4:Y:S04]  /*1760*/  LDG.E.64.CONSTANT R10, desc[UR6][R6.64+0x3c00] ;  /* 0x003c0006060a7981 */ /* 0x000f28000c1e9b00 */
[----:B------:R-:W5:Y:S04]  /*1770*/  LDG.E.64.CONSTANT R12, desc[UR6][R6.64+0x5000] ;  /* 0x00500006060c7981 */ /* 0x000f68000c1e9b00 */
[----:B------:R-:W5:Y:S04]  /*1780*/  LDG.E.64.CONSTANT R14, desc[UR6][R6.64+0x6400] ;  /* 0x00640006060e7981 */ /* 0x000f68000c1e9b00 */
[----:B------:R-:W5:Y:S04]  /*1790*/  LDG.E.64.CONSTANT R16, desc[UR6][R6.64+0x7800] ;  /* 0x0078000606107981 */ /* 0x000f68000c1e9b00 */
[----:B------:R-:W5:Y:S01]  /*17a0*/  LDG.E.64.CONSTANT R18, desc[UR6][R6.64+0x8c00] ;  /* 0x008c000606127981 */ /* 0x000f62000c1e9b00 */
[----:B------:R-:W-:Y:S01]  /*17b0*/  ISETP.GE.U32.AND P0, PT, R4, 0x2800, PT ;  /* 0x000028000400780c */ /* 0x000fe20003f06070 */
[----:B--2---:R-:W-:-:S08]  /*17c0*/  DADD R2, R20, R2 ;  /* 0x0000000014027229 */ /* 0x004fd00000000002 */
[----:B---3--:R-:W-:Y:S01]  /*17d0*/  DADD R2, R8, R2 ;  /* 0x0000000008027229 */ /* 0x008fe20000000002 */
[----:B------:R-:W-:-:S07]  /*17e0*/  IMAD.MOV.U32 R9, RZ, RZ, 0x1400 ;  /* 0x00001400ff097424 */ /* 0x000fce00078e00ff */
[----:B----4-:R-:W-:-:S08]  /*17f0*/  DADD R2, R10, R2 ;  /* 0x000000000a027229 */ /* 0x010fd00000000002 */
[----:B-----5:R-:W-:-:S08]  /*1800*/  DADD R2, R12, R2 ;  /* 0x000000000c027229 */ /* 0x020fd00000000002 */
[----:B------:R-:W-:-:S08]  /*1810*/  DADD R2, R14, R2 ;  /* 0x000000000e027229 */ /* 0x000fd00000000002 */
[----:B------:R-:W-:-:S08]  /*1820*/  DADD R2, R16, R2 ;  /* 0x0000000010027229 */ /* 0x000fd00000000002 */
[----:B------:R-:W-:Y:S01]  /*1830*/  DADD R2, R18, R2 ;  /* 0x0000000012027229 */ /* 0x000fe20000000002 */
[----:B------:R-:W-:Y:S10]  /*1840*/  @!P0 BRA `(.L_x_202) ;  /* 0x00000000006c8947 */ /* 0x000ff40003800000 */
[----:B------:R-:W0:Y:S01]  /*1850*/  LDC R26, c[0x0][0x390] ;  /* 0x0000e400ff1a7b82 */ /* 0x000e220000000800 */
[----:B------:R-:W-:Y:S02]  /*1860*/  VIADD R8, R4, 0xffffec00 ;  /* 0xffffec0004087836 */ /* 0x000fe40000000000 */
[----:B------:R-:W-:-:S07]  /*1870*/  IMAD.MOV.U32 R9, RZ, RZ, 0x1400 ;  /* 0x00001400ff097424 */ /* 0x000fce00078e00ff */
.L_x_204:
[----:B------:R-:W-:-:S05]  /*1880*/  IMAD.WIDE R12, R9, 0x8, R6 ;  /* 0x00000008090c7825 */ /* 0x000fca00078e0206 */
[----:B------:R-:W2:Y:S04]  /*1890*/  LDG.E.64.CONSTANT R4, desc[UR6][R12.64] ;  /* 0x000000060c047981 */ /* 0x000ea8000c1e9b00 */
[----:B------:R-:W3:Y:S04]  /*18a0*/  LDG.E.64.CONSTANT R14, desc[UR6][R12.64+0x1400] ;  /* 0x001400060c0e7981 */ /* 0x000ee8000c1e9b00 */
[----:B------:R-:W4:Y:S04]  /*18b0*/  LDG.E.64.CONSTANT R16, desc[UR6][R12.64+0x2800] ;  /* 0x002800060c107981 */ /* 0x000f28000c1e9b00 */
[----:B------:R-:W5:Y:S04]  /*18c0*/  LDG.E.64.CONSTANT R18, desc[UR6][R12.64+0x3c00] ;  /* 0x003c00060c127981 */ /* 0x000f68000c1e9b00 */
        /* <DEDUP_REMOVED lines=8> */
[----:B------:R-:W-:-:S08]  /*1950*/  DADD R4, R20, R4 ;  /* 0x0000000014047229 */ /* 0x000fd00000000004 */
[----:B------:R-:W-:Y:S01]  /*1960*/  DADD R22, R22, R4 ;  /* 0x0000000016167229 */ /* 0x000fe20000000004 */
[----:B0-----:R-:W-:-:S04]  /*1970*/  IMAD.MOV.U32 R4, RZ, RZ, R26 ;  /* 0x000000ffff047224 */ /* 0x001fc800078e001a */
[----:B------:R-:W-:-:S03]  /*1980*/  IMAD.IADD R2, R4, 0x1, -R9 ;  /* 0x0000000104027824 */ /* 0x000fc600078e0a09 */
[----:B------:R-:W-:Y:S02]  /*1990*/  DADD R22, R24, R22 ;  /* 0x0000000018167229 */ /* 0x000fe40000000016 */
[----:B------:R-:W-:-:S06]  /*19a0*/  ISETP.GE.AND P0, PT, R2, 0x1400, PT ;  /* 0x000014000200780c */ /* 0x000fcc0003f06270 */
[----:B------:R-:W-:-:S07]  /*19b0*/  DADD R2, R10, R22 ;  /* 0x000000000a027229 */ /* 0x000fce0000000016 */
[----:B------:R-:W-:Y:S05]  /*19c0*/  @!P0 BRA `(.L_x_203) ;  /* 0x0000000800348947 */ /* 0x000fea0003800000 */
[----:B------:R-:W-:-:S05]  /*19d0*/  VIADD R9, R9, 0x1400 ;  /* 0x0000140009097836 */ /* 0x000fca0000000000 */
[----:B------:R-:W-:-:S13]  /*19e0*/  ISETP.GT.AND P0, PT, R9, R8, PT ;  /* 0x000000080900720c */ /* 0x000fda0003f04270 */
[----:B------:R-:W-:Y:S05]  /*19f0*/  @!P0 BRA `(.L_x_204) ;  /* 0xfffffffc00a08947 */ /* 0x000fea000383ffff */
.L_x_202:
[----:B------:R-:W-:-:S13]  /*1a00*/  ISETP.GE.AND P0, PT, R9, R4, PT ;  /* 0x000000040900720c */ /* 0x000fda0003f06270 */
[----:B------:R-:W-:Y:S05]  /*1a10*/  @P0 BRA `(.L_x_203) ;  /* 0x0000000800200947 */ /* 0x000fea0003800000 */
[----:B------:R-:W-:Y:S01]  /*1a20*/  IMAD.IADD R39, R4, 0x1, -R9 ;  /* 0x0000000104277824 */ /* 0x000fe200078e0a09 */
[----:B------:R-:W-:Y:S04]  /*1a30*/  BSSY.RECONVERGENT B1, `(.L_x_203) ;  /* 0x0000086000017945 */ /* 0x000fe80003800200 */
[----:B------:R-:W-:-:S13]  /*1a40*/  ISETP.GE.AND P0, PT, R0, R39, PT ;  /* 0x000000270000720c */ /* 0x000fda0003f06270 */
[----:B------:R-:W-:Y:S05]  /*1a50*/  @P0 BRA `(.L_x_205) ;  /* 0x00000008000c0947 */ /* 0x000fea0003800000 */
[----:B------:R-:W-:Y:S01]  /*1a60*/  LOP3.LUT R5, RZ, R0, RZ, 0x33, !PT ;  /* 0x00000000ff057212 */ /* 0x000fe200078e33ff */
[----:B------:R-:W-:Y:S01]  /*1a70*/  BSSY.RECONVERGENT B2, `(.L_x_206) ;  /* 0x0000017000027945 */ /* 0x000fe20003800200 */
[----:B------:R-:W-:Y:S02]  /*1a80*/  IMAD.MOV.U32 R38, RZ, RZ, R0 ;  /* 0x000000ffff267224 */ /* 0x000fe400078e0000 */
[----:B------:R-:W-:-:S04]  /*1a90*/  IADD3 R5, PT, PT, -R9, R4, R5 ;  /* 0x0000000409057210 */ /* 0x000fc80007ffe105 */
[C---:B------:R-:W-:Y:S01]  /*1aa0*/  ISETP.GE.U32.AND P1, PT, R5.reuse, 0x780, PT ;  /* 0x000007800500780c */ /* 0x040fe20003f26070 */
[----:B------:R-:W-:-:S05]  /*1ab0*/  IMAD.HI.U32 R4, R5, -0x33333333, RZ ;  /* 0xcccccccd05047827 */ /* 0x000fca00078e00ff */
[----:B------:R-:W-:-:S04]  /*1ac0*/  SHF.R.U32.HI R4, RZ, 0x9, R4 ;  /* 0x00000009ff047819 */ /* 0x000fc80000011604 */
[----:B------:R-:W-:-:S04]  /*1ad0*/  LOP3.LUT R6, R4, 0x3, RZ, 0xc0, !PT ;  /* 0x0000000304067812 */ /* 0x000fc800078ec0ff */
[----:B------:R-:W-:-:S13]  /*1ae0*/  ISETP.NE.AND P0, PT, R6, 0x3, PT ;  /* 0x000000030600780c */ /* 0x000fda0003f05270 */
[----:B------:R-:W-:Y:S05]  /*1af0*/  @!P0 BRA `(.L_x_207) ;  /* 0x0000000000388947 */ /* 0x000fea0003800000 */
[----:B------:R-:W0:Y:S01]  /*1b00*/  LDC.64 R6, c[0x0][0x380] ;  /* 0x0000e000ff067b82 */ /* 0x000e220000000a00 */
[----:B------:R-:W-:Y:S02]  /*1b10*/  VIADD R4, R4, 0x1 ;  /* 0x0000000104047836 */ /* 0x000fe40000000000 */
[----:B------:R-:W-:Y:S02]  /*1b20*/  IMAD.IADD R11, R0, 0x1, R9 ;  /* 0x00000001000b7824 */ /* 0x000fe400078e0209 */
[----:B------:R-:W-:Y:S01]  /*1b30*/  IMAD.MOV.U32 R38, RZ, RZ, R0 ;  /* 0x000000ffff267224 */ /* 0x000fe200078e0000 */
[----:B------:R-:W-:-:S05]  /*1b40*/  LOP3.LUT R4, R4, 0x3, RZ, 0xc0, !PT ;  /* 0x0000000304047812 */ /* 0x000fca00078ec0ff */
[----:B------:R-:W-:-:S07]  /*1b50*/  IMAD.MOV R8, RZ, RZ, -R4 ;  /* 0x000000ffff087224 */ /* 0x000fce00078e0a04 */
.L_x_208:
[----:B0-----:R-:W-:-:S06]  /*1b60*/  IMAD.WIDE.U32 R4, R11, 0x8, R6 ;  /* 0x000000080b047825 */ /* 0x001fcc00078e0006 */
[----:B------:R-:W2:Y:S01]  /*1b70*/  LDG.E.64.CONSTANT R4, desc[UR6][R4.64] ;  /* 0x0000000604047981 */ /* 0x000ea2000c1e9b00 */
[----:B------:R-:W-:Y:S02]  /*1b80*/  VIADD R8, R8, 0x1 ;  /* 0x0000000108087836 */ /* 0x000fe40000000000 */
[----:B------:R-:W-:Y:S02]  /*1b90*/  VIADD R38, R38, 0x280 ;  /* 0x0000028026267836 */ /* 0x000fe40000000000 */
[----:B------:R-:W-:Y:S01]  /*1ba0*/  VIADD R11, R11, 0x280 ;  /* 0x000002800b0b7836 */ /* 0x000fe20000000000 */
[----:B------:R-:W-:Y:S01]  /*1bb0*/  ISETP.NE.AND P0, PT, R8, RZ, PT ;  /* 0x000000ff0800720c */ /* 0x000fe20003f05270 */
[----:B--2---:R-:W-:-:S12]  /*1bc0*/  DADD R2, R4, R2 ;  /* 0x0000000004027229 */ /* 0x004fd80000000002 */
[----:B------:R-:W-:Y:S05]  /*1bd0*/  @P0 BRA `(.L_x_208) ;  /* 0xfffffffc00e00947 */ /* 0x000fea000383ffff */
.L_x_207:
[----:B------:R-:W-:Y:S05]  /*1be0*/  BSYNC.RECONVERGENT B2 ;  /* 0x0000000000027941 */ /* 0x000fea0003800200 */
.L_x_206:
[----:B------:R-:W-:Y:S05]  /*1bf0*/  @!P1 BRA `(.L_x_205) ;  /* 0x0000000400a49947 */ /* 0x000fea0003800000 */
[----:B------:R-:W0:Y:S01]  /*1c00*/  LDCU.64 UR4, c[0x0][0x380] ;  /* 0x00007000ff0477ac */ /* 0x000e220008000a00 */
[----:B------:R-:W-:Y:S01]  /*1c10*/  IMAD.IADD R7, R39, 0x1, -R38 ;  /* 0x0000000127077824 */ /* 0x000fe200078e0a26 */
[C---:B------:R-:W-:Y:S01]  /*1c20*/  IADD3 R5, P0, PT, R38.reuse, R9, RZ ;  /* 0x0000000926057210 */ /* 0x040fe20007f1e0ff */
[----:B------:R-:W-:Y:S01]  /*1c30*/  BSSY.RECONVERGENT B2, `(.L_x_209) ;  /* 0x000003a000027945 */ /* 0x000fe20003800200 */
[----:B------:R-:W-:Y:S02]  /*1c40*/  IMAD.IADD R40, R38, 0x1, R9 ;  /* 0x0000000126287824 */ /* 0x000fe400078e0209 */
        /* <DEDUP_REMOVED lines=10> */
.L_x_211:
[----:B------:R-:W0:Y:S01]  /*1cf0*/  LDC.64 R30, c[0x0][0x380] ;  /* 0x0000e000ff1e7b82 */ /* 0x000e220000000a00 */
[----:B------:R-:W2:Y:S04]  /*1d00*/  LDG.E.64.CONSTANT R8, desc[UR6][R4.64+-0x1400] ;  /* 0xffec000604087981 */ /* 0x000ea8000c1e9b00 */
[----:B------:R-:W3:Y:S01]  /*1d10*/  LDG.E.64.CONSTANT R10, desc[UR6][R4.64] ;  /* 0x00000006040a7981 */ /* 0x000ee2000c1e9b00 */
[----:B------:R-:W-:-:S03]  /*1d20*/  VIADD R15, R40, 0xa00 ;  /* 0x00000a00280f7836 */ /* 0x000fc60000000000 */
[----:B------:R-:W4:Y:S04]  /*1d30*/  LDG.E.64.CONSTANT R12, desc[UR6][R4.64+0x1400] ;  /* 0x00140006040c7981 */ /* 0x000f28000c1e9b00 */
[----:B------:R-:W5:Y:S04]  /*1d40*/  LDG.E.64.CONSTANT R16, desc[UR6][R4.64+0x3c00] ;  /* 0x003c000604107981 */ /* 0x000f68000c1e9b00 */
[----:B------:R-:W5:Y:S01]  /*1d50*/  LDG.E.64.CONSTANT R18, desc[UR6][R4.64+0x5000] ;  /* 0x0050000604127981 */ /* 0x000f62000c1e9b00 */
[----:B------:R-:W-:-:S03]  /*1d60*/  VIADD R23, R40, 0x1400 ;  /* 0x0000140028177836 */ /* 0x000fc60000000000 */
[----:B------:R-:W5:Y:S01]  /*1d70*/  LDG.E.64.CONSTANT R20, desc[UR6][R4.64+0x6400] ;  /* 0x0064000604147981 */ /* 0x000f62000c1e9b00 */
[----:B0-----:R-:W-:-:S03]  /*1d80*/  IMAD.WIDE.U32 R6, R40, 0x8, R30 ;  /* 0x0000000828067825 */ /* 0x001fc600078e001e */
[----:B------:R-:W5:Y:S04]  /*1d90*/  LDG.E.64.CONSTANT R24, desc[UR6][R4.64+0x8c00] ;  /* 0x008c000604187981 */ /* 0x000f68000c1e9b00 */
[----:B------:R-:W5:Y:S04]  /*1da0*/  LDG.E.64.CONSTANT R26, desc[UR6][R4.64+0xa000] ;  /* 0x00a00006041a7981 */ /* 0x000f68000c1e9b00 */
[----:B------:R-:W2:Y:S01]  /*1db0*/  LDG.E.64.CONSTANT R6, desc[UR6][R6.64] ;  /* 0x0000000606067981 */ /* 0x000ea2000c1e9b00 */
[----:B------:R-:W-:-:S03]  /*1dc0*/  IMAD.WIDE.U32 R14, R15, 0x8, R30 ;  /* 0x000000080f0e7825 */ /* 0x000fc600078e001e */
[----:B------:R-:W5:Y:S04]  /*1dd0*/  LDG.E.64.CONSTANT R28, desc[UR6][R4.64+0xb400] ;  /* 0x00b40006041c7981 */ /* 0x000f68000c1e9b00 */
[----:B------:R-:W5:Y:S01]  /*1de0*/  LDG.E.64.CONSTANT R14, desc[UR6][R14.64] ;  /* 0x000000060e0e7981 */ /* 0x000f62000c1e9b00 */
[----:B------:R-:W-:-:S03]  /*1df0*/  IMAD.WIDE.U32 R22, R23, 0x8, R30 ;  /* 0x0000000817167825 */ /* 0x000fc600078e001e */
[----:B------:R-:W5:Y:S04]  /*1e00*/  LDG.E.64.CONSTANT R34, desc[UR6][R4.64+0xf000] ;  /* 0x00f0000604227981 */ /* 0x000f68000c1e9b00 */
[----:B------:R-:W5:Y:S01]  /*1e10*/  LDG.E.64.CONSTANT R22, desc[UR6][R22.64] ;  /* 0x0000000616167981 */ /* 0x000f62000c1e9b00 */
[----:B------:R-:W-:-:S03]  /*1e20*/  VIADD R33, R40, 0x1e00 ;  /* 0x00001e0028217836 */ /* 0x000fc60000000000 */
[----:B------:R-:W5:Y:S01]  /*1e30*/  LDG.E.64.CONSTANT R36, desc[UR6][R4.64+0x10400] ;  /* 0x0104000604247981 */ /* 0x000f62000c1e9b00 */
[----:B------:R-:W-:-:S03]  /*1e40*/  IMAD.WIDE.U32 R30, R33, 0x8, R30 ;  /* 0x00000008211e7825 */ /* 0x000fc600078e001e */
[----:B------:R0:W5:Y:S04]  /*1e50*/  LDG.E.64.CONSTANT R32, desc[UR6][R4.64+0xdc00] ;  /* 0x00dc000604207981 */ /* 0x000168000c1e9b00 */
[----:B------:R-:W5:Y:S01]  /*1e60*/  LDG.E.64.CONSTANT R30, desc[UR6][R30.64] ;  /* 0x000000061e1e7981 */ /* 0x000f62000c1e9b00 */
[----:B------:R-:W-:-:S05]  /*1e70*/  VIADD R38, R38, 0x2800 ;  /* 0x0000280026267836 */ /* 0x000fca0000000000 */
[----:B------:R-:W-:Y:S02]  /*1e80*/  ISETP.GE.AND P1, PT, R38, R41, PT ;  /* 0x000000292600720c */ /* 0x000fe40003f26270 */
[----:B0-----:R-:W-:Y:S01]  /*1e90*/  IADD3 R4, P2, PT, R4, 0x14000, RZ ;  /* 0x0001400004047810 */ /* 0x001fe20007f5e0ff */
[----:B------:R-:W-:-:S04]  /*1ea0*/  VIADD R40, R40, 0x2800 ;  /* 0x0000280028287836 */ /* 0x000fc80000000000 */
[----:B------:R-:W-:Y:S01]  /*1eb0*/  IMAD.X R5, RZ, RZ, R5, P2 ;  /* 0x000000ffff057224 */ /* 0x000fe200010e0605 */
[----:B--2---:R-:W-:-:S08]  /*1ec0*/  DADD R6, R6, R2 ;  /* 0x0000000006067229 */ /* 0x004fd00000000002 */
[----:B------:R-:W-:-:S08]  /*1ed0*/  DADD R6, R6, R8 ;  /* 0x0000000006067229 */ /* 0x000fd00000000008 */
[----:B---3--:R-:W-:-:S08]  /*1ee0*/  DADD R6, R6, R10 ;  /* 0x0000000006067229 */ /* 0x008fd0000000000a */
[----:B----4-:R-:W-:-:S08]  /*1ef0*/  DADD R6, R6, R12 ;  /* 0x0000000006067229 */ /* 0x010fd0000000000c */
        /* <DEDUP_REMOVED lines=13> */
.L_x_210:
[----:B------:R-:W-:Y:S05]  /*1fd0*/  BSYNC.RECONVERGENT B2 ;  /* 0x0000000000027941 */ /* 0x000fea0003800200 */
.L_x_209:
[----:B------:R-:W-:Y:S01]  /*1fe0*/  IMAD.IADD R6, R39, 0x1, -R38 ;  /* 0x0000000127067824 */ /* 0x000fe200078e0a26 */
[----:B------:R-:W-:Y:S04]  /*1ff0*/  BSSY.RECONVERGENT B2, `(.L_x_212) ;  /* 0x000001d000027945 */ /* 0x000fe80003800200 */
[----:B------:R-:W-:-:S13]  /*2000*/  ISETP.GT.AND P1, PT, R6, 0xa00, PT ;  /* 0x00000a000600780c */ /* 0x000fda0003f24270 */
[----:B------:R-:W-:Y:S05]  /*2010*/  @!P1 BRA `(.L_x_213) ;  /* 0x0000000000689947 */ /* 0x000fea0003800000 */
[----:B------:R-:W0:Y:S01]  /*2020*/  LDC.64 R14, c[0x0][0x380] ;  /* 0x0000e000ff0e7b82 */ /* 0x000e220000000a00 */
[----:B------:R-:W2:Y:S04]  /*2030*/  LDG.E.64.CONSTANT R8, desc[UR6][R4.64+-0x1400] ;  /* 0xffec000604087981 */ /* 0x000ea8000c1e9b00 */
[----:B------:R-:W3:Y:S01]  /*2040*/  LDG.E.64.CONSTANT R10, desc[UR6][R4.64] ;  /* 0x00000006040a7981 */ /* 0x000ee2000c1e9b00 */
[----:B------:R-:W-:-:S03]  /*2050*/  VIADD R17, R40, 0xa00 ;  /* 0x00000a0028117836 */ /* 0x000fc60000000000 */
[----:B------:R-:W4:Y:S04]  /*2060*/  LDG.E.64.CONSTANT R12, desc[UR6][R4.64+0x1400] ;  /* 0x00140006040c7981 */ /* 0x000f28000c1e9b00 */
[----:B------:R-:W5:Y:S04]  /*2070*/  LDG.E.64.CONSTANT R18, desc[UR6][R4.64+0x5000] ;  /* 0x0050000604127981 */ /* 0x000f68000c1e9b00 */
[----:B------:R1:W5:Y:S01]  /*2080*/  LDG.E.64.CONSTANT R20, desc[UR6][R4.64+0x6400] ;  /* 0x0064000604147981 */ /* 0x000362000c1e9b00 */
[----:B0-----:R-:W-:-:S06]  /*2090*/  IMAD.WIDE.U32 R6, R40, 0x8, R14 ;  /* 0x0000000828067825 */ /* 0x001fcc00078e000e */
[----:B------:R-:W2:Y:S01]  /*20a0*/  LDG.E.64.CONSTANT R6, desc[UR6][R6.64] ;  /* 0x0000000606067981 */ /* 0x000ea2000c1e9b00 */
[----:B------:R-:W-:-:S03]  /*20b0*/  IMAD.WIDE.U32 R14, R17, 0x8, R14 ;  /* 0x00000008110e7825 */ /* 0x000fc600078e000e */
[----:B------:R-:W5:Y:S04]  /*20c0*/  LDG.E.64.CONSTANT R16, desc[UR6][R4.64+0x3c00] ;  /* 0x003c000604107981 */ /* 0x000f68000c1e9b00 */
[----:B------:R-:W5:Y:S01]  /*20d0*/  LDG.E.64.CONSTANT R14, desc[UR6][R14.64] ;  /* 0x000000060e0e7981 */ /* 0x000f62000c1e9b00 */
[----:B------:R-:W-:Y:S01]  /*20e0*/  PLOP3.LUT P0, PT, PT, PT, PT, 0x8, 0x80 ;  /* 0x000000000080781c */ /* 0x000fe20003f0e170 */
[----:B------:R-:W-:Y:S02]  /*20f0*/  VIADD R38, R38, 0x1400 ;  /* 0x0000140026267836 */ /* 0x000fe40000000000 */
[----:B------:R-:W-:Y:S01]  /*2100*/  VIADD R40, R40, 0x1400 ;  /* 0x0000140028287836 */ /* 0x000fe20000000000 */
[----:B--2---:R-:W-:-:S08]  /*2110*/  DADD R2, R2, R6 ;  /* 0x0000000002027229 */ /* 0x004fd00000000006 */
[----:B------:R-:W-:-:S08]  /*2120*/  DADD R2, R2, R8 ;  /* 0x0000000002027229 */ /* 0x000fd00000000008 */
[----:B---3--:R-:W-:-:S08]  /*2130*/  DADD R2, R2, R10 ;  /* 0x0000000002027229 */ /* 0x008fd0000000000a */
[----:B----4-:R-:W-:-:S08]  /*2140*/  DADD R2, R2, R12 ;  /* 0x0000000002027229 */ /* 0x010fd0000000000c */
[----:B-----5:R-:W-:-:S08]  /*2150*/  DADD R2, R2, R14 ;  /* 0x0000000002027229 */ /* 0x020fd0000000000e */
[----:B------:R-:W-:Y:S01]  /*2160*/  DADD R2, R2, R16 ;  /* 0x0000000002027229 */ /* 0x000fe20000000010 */
[----:B------:R-:W-:-:S07]  /*2170*/  IADD3 R6, P1, PT, R4, 0xa000, RZ ;  /* 0x0000a00004067810 */ /* 0x000fce0007f3e0ff */
[----:B------:R-:W-:Y:S01]  /*2180*/  DADD R2, R2, R18 ;  /* 0x0000000002027229 */ /* 0x000fe20000000012 */
[----:B-1----:R-:W-:Y:S02]  /*2190*/  IMAD.X R5, RZ, RZ, R5, P1 ;  /* 0x000000ffff057224 */ /* 0x002fe400008e0605 */
[----:B------:R-:W-:-:S05]  /*21a0*/  IMAD.MOV.U32 R4, RZ, RZ, R6 ;  /* 0x000000ffff047224 */ /* 0x000fca00078e0006 */
[----:B------:R-:W-:-:S11]  /*21b0*/  DADD R2, R2, R20 ;  /* 0x0000000002027229 */ /* 0x000fd60000000014 */
.L_x_213:
[----:B------:R-:W-:Y:S05]  /*21c0*/  BSYNC.RECONVERGENT B2 ;  /* 0x0000000000027941 */ /* 0x000fea0003800200 */
.L_x_212:
[----:B------:R-:W-:-:S13]  /*21d0*/  ISETP.LT.OR P0, PT, R38, R39, P0 ;  /* 0x000000272600720c */ /* 0x000fda0000701670 */
[----:B------:R-:W-:Y:S05]  /*21e0*/  @!P0 BRA `(.L_x_205) ;  /* 0x0000000000288947 */ /* 0x000fea0003800000 */
[----:B------:R-:W0:Y:S01]  /*21f0*/  LDC.64 R6, c[0x0][0x380] ;  /* 0x0000e000ff067b82 */ /* 0x000e220000000a00 */
[----:B------:R-:W2:Y:S04]  /*2200*/  LDG.E.64.CONSTANT R8, desc[UR6][R4.64] ;  /* 0x0000000604087981 */ /* 0x000ea8000c1e9b00 */
[----:B------:R-:W3:Y:S01]  /*2210*/  LDG.E.64.CONSTANT R10, desc[UR6][R4.64+0x1400] ;  /* 0x00140006040a7981 */ /* 0x000ee2000c1e9b00 */
[----:B0-----:R-:W-:-:S03]  /*2220*/  IMAD.WIDE.U32 R40, R40, 0x8, R6 ;  /* 0x0000000828287825 */ /* 0x001fc600078e0006 */
[----:B------:R-:W4:Y:S04]  /*2230*/  LDG.E.64.CONSTANT R6, desc[UR6][R4.64+-0x1400] ;  /* 0xffec000604067981 */ /* 0x000f28000c1e9b00 */
[----:B------:R-:W5:Y:S02]  /*2240*/  LDG.E.64.CONSTANT R40, desc[UR6][R40.64] ;  /* 0x0000000628287981 */ /* 0x000f64000c1e9b00 */
[----:B-----5:R-:W-:-:S08]  /*2250*/  DADD R2, R2, R40 ;  /* 0x0000000002027229 */ /* 0x020fd00000000028 */
[----:B----4-:R-:W-:-:S08]  /*2260*/  DADD R2, R2, R6 ;  /* 0x0000000002027229 */ /* 0x010fd00000000006 */
[----:B--2---:R-:W-:-:S08]  /*2270*/  DADD R2, R2, R8 ;  /* 0x0000000002027229 */ /* 0x004fd00000000008 */
[----:B---3--:R-:W-:-:S11]  /*2280*/  DADD R2, R2, R10 ;  /* 0x0000000002027229 */ /* 0x008fd6000000000a */
.L_x_205:
[----:B------:R-:W-:Y:S05]  /*2290*/  BSYNC.RECONVERGENT B1 ;  /* 0x0000000000017941 */ /* 0x000fea0003800200 */
.L_x_203:
        /* <DEDUP_REMOVED lines=42> */
[----:B------:R-:W1:Y:S01]  /*2540*/  S2UR UR5, SR_CgaCtaId ;  /* 0x00000000000579c3 */ /* 0x000e620000008800 */
[----:B------:R-:W-:Y:S02]  /*2550*/  UMOV UR4, 0x400 ;  /* 0x0000040000047882 */ /* 0x000fe40000000000 */
[----:B-1----:R-:W-:-:S09]  /*2560*/  ULEA UR4, UR5, UR4, 0x18 ;  /* 0x0000000405047291 */ /* 0x002fd2000f8ec0ff */
[----:B------:R-:W1:Y:S04]  /*2570*/  LDS.128 R8, [UR4+0x20] ;  /* 0x00002004ff087984 */ /* 0x000e680008000c00 */
[----:B------:R-:W2:Y:S04]  /*2580*/  LDS.128 R16, [UR4+0x30] ;  /* 0x00003004ff107984 */ /* 0x000ea80008000c00 */
[----:B0-----:R-:W0:Y:S01]  /*2590*/  LDS.128 R4, [UR4+0x40] ;  /* 0x00004004ff047984 */ /* 0x001e220008000c00 */
[----:B-1----:R-:W-:-:S03]  /*25a0*/  DADD R8, R12, R8 ;  /* 0x000000000c087229 */ /* 0x002fc60000000008 */
[----:B------:R-:W-:Y:S05]  /*25b0*/  LDS.128 R12, [UR4+0x60] ;  /* 0x00006004ff0c7984 */ /* 0x000fea0008000c00 */
[----:B------:R-:W-:Y:S02]  /*25c0*/  DADD R2, R8, R10 ;  /* 0x0000000008027229 */ /* 0x000fe4000000000a */
[----:B------:R-:W1:Y:S06]  /*25d0*/  LDS.128 R8, [UR4+0x50] ;  /* 0x00005004ff087984 */ /* 0x000e6c0008000c00 */
[----:B--2---:R-:W-:-:S08]  /*25e0*/  DADD R2, R2, R16 ;  /* 0x0000000002027229 */ /* 0x004fd00000000010 */
[----:B------:R-:W-:-:S08]  /*25f0*/  DADD R2, R2, R18 ;  /* 0x0000000002027229 */ /* 0x000fd00000000012 */
[----:B0-----:R-:W-:-:S08]  /*2600*/  DADD R2, R2, R4 ;  /* 0x0000000002027229 */ /* 0x001fd00000000004 */
[----:B------:R-:W-:Y:S01]  /*2610*/  DADD R2, R2, R6 ;  /* 0x0000000002027229 */ /* 0x000fe20000000006 */
[----:B------:R-:W0:Y:S07]  /*2620*/  LDS.128 R4, [UR4+0x70] ;  /* 0x00007004ff047984 */ /* 0x000e2e0008000c00 */
[----:B-1----:R-:W-:-:S08]  /*2630*/  DADD R2, R2, R8 ;  /* 0x0000000002027229 */ /* 0x002fd00000000008 */
[----:B------:R-:W-:Y:S01]  /*2640*/  DADD R2, R2, R10 ;  /* 0x0000000002027229 */ /* 0x000fe2000000000a */
[----:B------:R-:W1:Y:S07]  /*2650*/  LDS.128 R8, [UR4+0x80] ;  /* 0x00008004ff087984 */ /* 0x000e6e0008000c00 */
[----:B------:R-:W-:-:S08]  /*2660*/  DADD R2, R2, R12 ;  /* 0x0000000002027229 */ /* 0x000fd0000000000c */
[----:B------:R-:W-:Y:S01]  /*2670*/  DADD R2, R2, R14 ;  /* 0x0000000002027229 */ /* 0x000fe2000000000e */
[----:B------:R-:W2:Y:S07]  /*2680*/  LDS.128 R12, [UR4+0x90] ;  /* 0x00009004ff0c7984 */ /* 0x000eae0008000c00 */
[----:B0-----:R-:W-:-:S08]  /*2690*/  DADD R2, R2, R4 ;  /* 0x0000000002027229 */ /* 0x001fd00000000004 */
[----:B------:R-:W-:Y:S01]  /*26a0*/  DADD R2, R2, R6 ;  /* 0x0000000002027229 */ /* 0x000fe20000000006 */
[----:B------:R-:W0:Y:S07]  /*26b0*/  LDS.128 R4, [UR4+0xa0] ;  /* 0x0000a004ff047984 */ /* 0x000e2e0008000c00 */
[----:B-1----:R-:W-:Y:S01]  /*26c0*/  DADD R2, R2, R8 ;  /* 0x0000000002027229 */ /* 0x002fe20000000008 */
[----:B------:R-:W1:Y:S07]  /*26d0*/  LDS.64 R8, [UR4+0xb0] ;  /* 0x0000b004ff087984 */ /* 0x000e6e0008000a00 */
[----:B------:R-:W-:-:S08]  /*26e0*/  DADD R2, R2, R10 ;  /* 0x0000000002027229 */ /* 0x000fd0000000000a */
[----:B--2---:R-:W-:-:S08]  /*26f0*/  DADD R2, R2, R12 ;  /* 0x0000000002027229 */ /* 0x004fd0000000000c */
[----:B------:R-:W-:-:S08]  /*2700*/  DADD R2, R2, R14 ;  /* 0x0000000002027229 */ /* 0x000fd0000000000e */
[----:B0-----:R-:W-:-:S08]  /*2710*/  DADD R2, R2, R4 ;  /* 0x0000000002027229 */ /* 0x001fd00000000004 */
[----:B------:R-:W-:-:S08]  /*2720*/  DADD R2, R2, R6 ;  /* 0x0000000002027229 */ /* 0x000fd00000000006 */
[----:B-1----:R-:W-:-:S11]  /*2730*/  DADD R12, R2, R8 ;  /* 0x00000000020c7229 */ /* 0x002fd60000000008 */
.L_x_201:
[----:B------:R-:W-:Y:S05]  /*2740*/  BSYNC.RECONVERGENT B0 ;  /* 0x0000000000007941 */ /* 0x000fea0003800200 */
.L_x_186:
[----:B------:R-:W-:Y:S05]  /*2750*/  @P0 EXIT ;  /* 0x000000000000094d */ /* 0x000fea0003800000 */
[----:B------:R-:W1:Y:S01]  /*2760*/  LDCU.64 UR4, c[0x0][0x398] ;  /* 0x00007300ff0477ac */ /* 0x000e620008000a00 */
[----:B0-----:R-:W0:Y:S01]  /*2770*/  LDC.64 R2, c[0x0][0x388] ;  /* 0x0000e200ff027b82 */ /* 0x001e220000000a00 */
[----:B-1----:R-:W-:-:S07]  /*2780*/  DADD R12, R12, UR4 ;  /* 0x000000040c0c7e29 */ /* 0x002fce0008000000 */
[----:B0-----:R-:W-:Y:S01]  /*2790*/  STG.E.64 desc[UR6][R2.64], R12 ;  /* 0x0000000c02007986 */ /* 0x001fe2000c101b06 */
[----:B------:R-:W-:Y:S05]  /*27a0*/  EXIT ;  /* 0x000000000000794d */ /* 0x000fea0003800000 */
.L_x_214:
        /* <DEDUP_REMOVED lines=13> */
.L_x_386:


//--------------------- .text._ZN3cub18CUB_300001_SM_10006detail6reduce18DeviceReduceKernelINS2_10policy_hubIdjN4cuda3std3__44plusIdEEE10Policy1000EN6thrust24THRUST_300001_SM_1000_NS17counting_iteratorIiNSD_11use_defaultESF_SF_EEjS9_d9integrandEEvT0_PT3_T1_NS0_13GridEvenShareISL_EET2_T4_ --------------------------
	.section	.text._ZN3cub18CUB_300001_SM_10006detail6reduce18DeviceReduceKernelINS2_10policy_hubIdjN4cuda3std3__44plusIdEEE10Policy1000EN6thrust24THRUST_300001_SM_1000_NS17counting_iteratorIiNSD_11use_defaultESF_SF_EEjS9_d9integrandEEvT0_PT3_T1_NS0_13GridEvenShareISL_EET2_T4_,"ax",@progbits
	.align	128
        .global         _ZN3cub18CUB_300001_SM_10006detail6reduce18DeviceReduceKernelINS2_10policy_hubIdjN4cuda3std3__44plusIdEEE10Policy1000EN6thrust24THRUST_300001_SM_1000_NS17counting_iteratorIiNSD_11use_defaultESF_SF_EEjS9_d9integrandEEvT0_PT3_T1_NS0_13GridEvenShareISL_EET2_T4_
        .type           _ZN3cub18CUB_300001_SM_10006detail6reduce18DeviceReduceKernelINS2_10policy_hubIdjN4cuda3std3__44plusIdEEE10Policy1000EN6thrust24THRUST_300001_SM_1000_NS17counting_iteratorIiNSD_11use_defaultESF_SF_EEjS9_d9integrandEEvT0_PT3_T1_NS0_13GridEvenShareISL_EET2_T4_,@function
        .size           _ZN3cub18CUB_300001_SM_10006detail6reduce18DeviceReduceKernelINS2_10policy_hubIdjN4cuda3std3__44plusIdEEE10Policy1000EN6thrust24THRUST_300001_SM_1000_NS17counting_iteratorIiNSD_11use_defaultESF_SF_EEjS9_d9integrandEEvT0_PT3_T1_NS0_13GridEvenShareISL_EET2_T4_,(.L_x_381 - _ZN3cub18CUB_300001_SM_10006detail6reduce18DeviceReduceKernelINS2_10policy_hubIdjN4cuda3std3__44plusIdEEE10Policy1000EN6thrust24THRUST_300001_SM_1000_NS17counting_iteratorIiNSD_11use_defaultESF_SF_EEjS9_d9integrandEEvT0_PT3_T1_NS0_13GridEvenShareISL_EET2_T4_)
        .other          _ZN3cub18CUB_300001_SM_10006detail6reduce18DeviceReduceKernelINS2_10policy_hubIdjN4cuda3std3__44plusIdEEE10Policy1000EN6thrust24THRUST_300001_SM_1000_NS17counting_iteratorIiNSD_11use_defaultESF_SF_EEjS9_d9integrandEEvT0_PT3_T1_NS0_13GridEvenShareISL_EET2_T4_,@"STO_CUDA_ENTRY STV_DEFAULT"
_ZN3cub18CUB_300001_SM_10006detail6reduce18DeviceReduceKernelINS2_10policy_hubIdjN4cuda3std3__44plusIdEEE10Policy1000EN6thrust24THRUST_300001_SM_1000_NS17counting_iteratorIiNSD_11use_defaultESF_SF_EEjS9_d9integrandEEvT0_PT3_T1_NS0_13GridEvenShareISL_EET2_T4_:
.text._ZN3cub18CUB_300001_SM_10006detail6reduce18DeviceReduceKernelINS2_10policy_hubIdjN4cuda3std3__44plusIdEEE10Policy1000EN6thrust24THRUST_300001_SM_1000_NS17counting_iteratorIiNSD_11use_defaultESF_SF_EEjS9_d9integrandEEvT0_PT3_T1_NS0_13GridEvenShareISL_EET2_T4_:
[----:B------:R-:W-:Y:S01]  /*0000*/  LDC R1, c[0x0][0x37c] ;  /* 0x0000df00ff017b82 */ /* 0x000fe20000000800 */
[----:B------:R-:W0:Y:S07]  /*0010*/  S2R R44, SR_CTAID.X ;  /* 0x00000000002c7919 */ /* 0x000e2e0000002500 */
[----:B------:R-:W0:Y:S01]  /*0020*/  LDC R3, c[0x0][0x3a8] ;  /* 0x0000ea00ff037b82 */ /* 0x000e220000000800 */
[----:B------:R-:W-:Y:S01]  /*0030*/  UMOV UR5, URZ ;  /* 0x000000ff00057c82 */ /* 0x000fe20008000000 */
[----:B------:R-:W-:Y:S01]  /*0040*/  UMOV UR9, 0x40100000 ;  /* 0x4010000000097882 */ /* 0x000fe20000000000 */
[----:B------:R-:W-:Y:S01]  /*0050*/  BSSY.RECONVERGENT B0, `(.L_x_215) ;  /* 0x000043e000007945 */ /* 0x000fe20003800200 */
[----:B0-----:R-:W-:-:S05]  /*0060*/  IMAD R3, R44, -0x1400, R3 ;  /* 0xffffec002c037824 */ /* 0x001fca00078e0203 */
[----:B------:R-:W-:-:S13]  /*0070*/  ISETP.GT.U32.AND P0, PT, R3, 0x13ff, PT ;  /* 0x000013ff0300780c */ /* 0x000fda0003f04070 */
[----:B------:R-:W-:Y:S05]  /*0080*/  @P0 BRA `(.L_x_216) ;  /* 0x0000001800680947 */ /* 0x000fea0003800000 */
[----:B------:R-:W0:Y:S01]  /*0090*/  S2R R2, SR_TID.X ;  /* 0x0000000000027919 */ /* 0x000e220000002100 */
[----:B------:R-:W-:Y:S01]  /*00a0*/  BSSY.RECONVERGENT B2, `(.L_x_217) ;  /* 0x0000021000027945 */ /* 0x000fe20003800200 */
[----:B------:R-:W-:Y:S02]  /*00b0*/  CS2R R8, SRZ ;  /* 0x0000000000087805 */ /* 0x000fe4000001ff00 */
[----:B0-----:R-:W-:Y:S01]  /*00c0*/  ISETP.GE.U32.AND P0, PT, R2, R3, PT ;  /* 0x000000030200720c */ /* 0x001fe20003f06070 */
[----:B------:R-:W-:-:S12]  /*00d0*/  IMAD.MOV.U32 R4, RZ, RZ, R2 ;  /* 0x000000ffff047224 */ /* 0x000fd800078e0002 */
[----:B------:R-:W-:Y:S05]  /*00e0*/  @P0 BRA `(.L_x_218) ;  /* 0x0000000000700947 */ /* 0x000fea0003800000 */
[----:B------:R-:W0:Y:S01]  /*00f0*/  LDCU UR4, c[0x0][0x380] ;  /* 0x00007000ff0477ac */ /* 0x000e220008000800 */
[----:B------:R-:W-:Y:S01]  /*0100*/  IMAD R0, R44, 0x1400, R2 ;  /* 0x000014002c007824 */ /* 0x000fe200078e0202 */
[----:B------:R-:W-:Y:S01]  /*0110*/  BSSY.RECONVERGENT B3, `(.L_x_219) ;  /* 0x0000016000037945 */ /* 0x000fe20003800200 */
[----:B------:R-:W1:Y:S02]  /*0120*/  LDCU.64 UR6, c[0x0][0x3c0] ;  /* 0x00007800ff0677ac */ /* 0x000e640008000a00 */
[----:B0-----:R-:W-:-:S04]  /*0130*/  VIADD R0, R0, UR4 ;  /* 0x0000000400007c36 */ /* 0x001fc80008000000 */
        /* <DEDUP_REMOVED lines=18> */
[----:B------:R-:W-:Y:S05]  /*0260*/  CALL.REL.NOINC `($__internal_2_$__cuda_sm20_div_rn_f64_full) ;  /* 0x00000040008c7944 */ /* 0x000fea0003c00000 */
.L_x_220:
[----:B------:R-:W-:Y:S05]  /*0270*/  BSYNC.RECONVERGENT B3 ;  /* 0x0000000000037941 */ /* 0x000fea0003800200 */
.L_x_219:
[----:B------:R-:W-:Y:S02]  /*0280*/  IMAD.MOV.U32 R8, RZ, RZ, R16 ;  /* 0x000000ffff087224 */ /* 0x000fe400078e0010 */
[----:B------:R-:W-:Y:S02]  /*0290*/  IMAD.MOV.U32 R9, RZ, RZ, R17 ;  /* 0x000000ffff097224 */ /* 0x000fe400078e0011 */
[----:B------:R-:W-:-:S07]  /*02a0*/  VIADD R4, R2, 0x280 ;  /* 0x0000028002047836 */ /* 0x000fce0000000000 */
.L_x_218:
[----:B------:R-:W-:Y:S05]  /*02b0*/  BSYNC.RECONVERGENT B2 ;  /* 0x0000000000027941 */ /* 0x000fea0003800200 */
.L_x_217:
[----:B------:R-:W-:Y:S01]  /*02c0*/  ISETP.GE.U32.AND P0, PT, R4, R3, PT ;  /* 0x000000030400720c */ /* 0x000fe20003f06070 */
[----:B------:R-:W0:Y:S01]  /*02d0*/  LDCU.64 UR6, c[0x0][0x3c0] ;  /* 0x00007800ff0677ac */ /* 0x000e220008000a00 */
[----:B------:R-:W-:Y:S01]  /*02e0*/  BSSY.RECONVERGENT B2, `(.L_x_221) ;  /* 0x0000099000027945 */ /* 0x000fe20003800200 */
[----:B------:R-:W1:Y:S10]  /*02f0*/  LDCU.64 UR10, c[0x0][0x3c0] ;  /* 0x00007800ff0a77ac */ /* 0x000e740008000a00 */
[----:B------:R-:W-:Y:S05]  /*0300*/  @P0 BRA `(.L_x_222) ;  /* 0x0000000800580947 */ /* 0x000fea0003800000 */
[----:B------:R-:W2:Y:S01]  /*0310*/  LDCU UR4, c[0x0][0x3a8] ;  /* 0x00007500ff0477ac */ /* 0x000ea20008000800 */
[----:B------:R-:W-:Y:S01]  /*0320*/  LOP3.LUT R0, RZ, R4, RZ, 0x33, !PT ;  /* 0x00000004ff007212 */ /* 0x000fe200078e33ff */
[----:B------:R-:W-:Y:S04]  /*0330*/  BSSY.RECONVERGENT B3, `(.L_x_223) ;  /* 0x0000029000037945 */ /* 0x000fe80003800200 */
[----:B--2---:R-:W-:-:S04]  /*0340*/  VIADD R5, R0, UR4 ;  /* 0x0000000400057c36 */ /* 0x004fc80008000000 */
[----:B------:R-:W-:-:S04]  /*0350*/  IMAD R5, R44, -0x1400, R5 ;  /* 0xffffec002c057824 */ /* 0x000fc800078e0205 */
[----:B------:R-:W-:-:S05]  /*0360*/  IMAD.HI.U32 R0, R5, -0x33333333, RZ ;  /* 0xcccccccd05007827 */ /* 0x000fca00078e00ff */
[----:B------:R-:W-:-:S04]  /*0370*/  SHF.R.U32.HI R0, RZ, 0x9, R0 ;  /* 0x00000009ff007819 */ /* 0x000fc80000011600 */
[----:B------:R-:W-:-:S04]  /*0380*/  LOP3.LUT R6, R0, 0x3, RZ, 0xc0, !PT ;  /* 0x0000000300067812 */ /* 0x000fc800078ec0ff */
[----:B------:R-:W-:-:S13]  /*0390*/  ISETP.NE.AND P0, PT, R6, 0x3, PT ;  /* 0x000000030600780c */ /* 0x000fda0003f05270 */
[----:B------:R-:W-:Y:S05]  /*03a0*/  @!P0 BRA `(.L_x_224) ;  /* 0x0000000000848947 */ /* 0x000fea0003800000 */
[----:B------:R-:W2:Y:S01]  /*03b0*/  LDCU UR4, c[0x0][0x380] ;  /* 0x00007000ff0477ac */ /* 0x000ea20008000800 */
[----:B------:R-:W-:-:S05]  /*03c0*/  VIADD R6, R0, 0x1 ;  /* 0x0000000100067836 */ /* 0x000fca0000000000 */
[----:B------:R-:W-:-:S05]  /*03d0*/  LOP3.LUT R6, R6, 0x3, RZ, 0xc0, !PT ;  /* 0x0000000306067812 */ /* 0x000fca00078ec0ff */
[----:B------:R-:W-:Y:S02]  /*03e0*/  IMAD.MOV R6, RZ, RZ, -R6 ;  /* 0x000000ffff067224 */ /* 0x000fe400078e0a06 */
[----:B--2---:R-:W-:-:S04]  /*03f0*/  VIADD R7, R4, UR4 ;  /* 0x0000000404077c36 */ /* 0x004fc80008000000 */
[----:B------:R-:W-:-:S07]  /*0400*/  IMAD R7, R44, 0x1400, R7 ;  /* 0x000014002c077824 */ /* 0x000fce00078e0207 */
.L_x_227:
        /* <DEDUP_REMOVED lines=21> */
[----:B-1----:R-:W-:Y:S05]  /*0560*/  CALL.REL.NOINC `($__internal_2_$__cuda_sm20_div_rn_f64_full) ;  /* 0x0000003c00cc7944 */ /* 0x002fea0003c00000 */
.L_x_226:
[----:B-1----:R-:W-:Y:S05]  /*0570*/  BSYNC.RECONVERGENT B4 ;  /* 0x0000000000047941 */ /* 0x002fea0003800200 */
.L_x_225:
[----:B------:R-:W-:Y:S01]  /*0580*/  DADD R8, R16, R8 ;  /* 0x0000000010087229 */ /* 0x000fe20000000008 */
[----:B------:R-:W-:Y:S02]  /*0590*/  VIADD R4, R4, 0x280 ;  /* 0x0000028004047836 */ /* 0x000fe40000000000 */
[----:B------:R-:W-:Y:S01]  /*05a0*/  VIADD R7, R7, 0x280 ;  /* 0x0000028007077836 */ /* 0x000fe20000000000 */
[----:B------:R-:W-:Y:S07]  /*05b0*/  @P1 BRA `(.L_x_227) ;  /* 0xfffffffc00941947 */ /* 0x000fee000383ffff */
.L_x_224:
[----:B01----:R-:W-:Y:S05]  /*05c0*/  BSYNC.RECONVERGENT B3 ;  /* 0x0000000000037941 */ /* 0x003fea0003800200 */
.L_x_223:
[----:B------:R-:W-:-:S13]  /*05d0*/  ISETP.GE.U32.AND P0, PT, R5, 0x780, PT ;  /* 0x000007800500780c */ /* 0x000fda0003f06070 */
[----:B------:R-:W-:Y:S05]  /*05e0*/  @!P0 BRA `(.L_x_222) ;  /* 0x0000000400a08947 */ /* 0x000fea0003800000 */
[----:B------:R-:W0:Y:S02]  /*05f0*/  LDCU UR4, c[0x0][0x380] ;  /* 0x00007000ff0477ac */ /* 0x000e240008000800 */
[C---:B0-----:R-:W-:Y:S02]  /*0600*/  VIADD R5, R4.reuse, UR4 ;  /* 0x0000000404057c36 */ /* 0x041fe40008000000 */
[----:B------:R-:W-:Y:S02]  /*0610*/  VIADD R4, R4, 0x500 ;  /* 0x0000050004047836 */ /* 0x000fe40000000000 */
[----:B------:R-:W-:-:S07]  /*0620*/  IMAD R5, R44, 0x1400, R5 ;  /* 0x000014002c057824 */ /* 0x000fce00078e0205 */
.L_x_236:
        /* <DEDUP_REMOVED lines=20> */
[----:B------:R-:W-:Y:S02]  /*0770*/  IMAD.MOV.U32 R6, RZ, RZ, R16 ;  /* 0x000000ffff067224 */ /* 0x000fe400078e0010 */
[----:B------:R-:W-:-:S07]  /*0780*/  IMAD.MOV.U32 R7, RZ, RZ, R17 ;  /* 0x000000ffff077224 */ /* 0x000fce00078e0011 */
.L_x_229:
[----:B------:R-:W-:Y:S05]  /*0790*/  BSYNC.RECONVERGENT B3 ;  /* 0x0000000000037941 */ /* 0x000fea0003800200 */
.L_x_228:
        /* <DEDUP_REMOVED lines=22> */
.L_x_231:
[----:B------:R-:W-:Y:S05]  /*0900*/  BSYNC.RECONVERGENT B3 ;  /* 0x0000000000037941 */ /* 0x000fea0003800200 */
.L_x_230:
        /* <DEDUP_REMOVED lines=24> */
.L_x_233:
[----:B------:R-:W-:Y:S05]  /*0a90*/  BSYNC.RECONVERGENT B3 ;  /* 0x0000000000037941 */ /* 0x000fea0003800200 */
.L_x_232:
        /* <DEDUP_REMOVED lines=22> */
.L_x_235:
[----:B------:R-:W-:Y:S05]  /*0c00*/  BSYNC.RECONVERGENT B3 ;  /* 0x0000000000037941 */ /* 0x000fea0003800200 */
.L_x_234:
[C---:B------:R-:W-:Y:S01]  /*0c10*/  VIADD R0, R4.reuse, 0x500 ;  /* 0x0000050004007836 */ /* 0x040fe20000000000 */
[----:B------:R-:W-:Y:S01]  /*0c20*/  DADD R8, R8, R16 ;  /* 0x0000000008087229 */ /* 0x000fe20000000010 */
[----:B------:R-:W-:Y:S02]  /*0c30*/  VIADD R4, R4, 0xa00 ;  /* 0x00000a0004047836 */ /* 0x000fe40000000000 */
[----:B------:R-:W-:Y:S01]  /*0c40*/  VIADD R5, R5, 0xa00 ;  /* 0x00000a0005057836 */ /* 0x000fe20000000000 */
[----:B------:R-:W-:-:S13]  /*0c50*/  ISETP.GE.AND P0, PT, R0, R3, PT ;  /* 0x000000030000720c */ /* 0x000fda0003f06270 */
[----:B------:R-:W-:Y:S05]  /*0c60*/  @!P0 BRA `(.L_x_236) ;  /* 0xfffffff800708947 */ /* 0x000fea000383ffff */
.L_x_222:
[----:B01----:R-:W-:Y:S05]  /*0c70*/  BSYNC.RECONVERGENT B2 ;  /* 0x0000000000027941 */ /* 0x003fea0003800200 */
.L_x_221:
[----:B------:R-:W-:-:S13]  /*0c80*/  ISETP.GE.U32.AND P0, PT, R3, 0x280, PT ;  /* 0x000002800300780c */ /* 0x000fda0003f06070 */
        /* <DEDUP_REMOVED lines=47> */
[----:B------:R-:W2:Y:S04]  /*0f80*/  LDS.128 R16, [UR4+0x30] ;  /* 0x00003004ff107984 */ /* 0x000ea80008000c00 */
[----:B-1----:R-:W1:Y:S01]  /*0f90*/  LDS.128 R4, [UR4+0x40] ;  /* 0x00004004ff047984 */ /* 0x002e620008000c00 */
[----:B0-----:R-:W-:-:S03]  /*0fa0*/  DADD R12, R8, R12 ;  /* 0x00000000080c7229 */ /* 0x001fc6000000000c */
[----:B------:R-:W0:Y:S05]  /*0fb0*/  LDS.128 R8, [UR4+0x50] ;  /* 0x00005004ff087984 */ /* 0x000e2a0008000c00 */
[----:B------:R-:W-:-:S08]  /*0fc0*/  DADD R12, R12, R14 ;  /* 0x000000000c0c7229 */ /* 0x000fd0000000000e */
[----:B--2---:R-:W-:-:S08]  /*0fd0*/  DADD R12, R12, R16 ;  /* 0x000000000c0c7229 */ /* 0x004fd00000000010 */
[----:B------:R-:W-:Y:S02]  /*0fe0*/  DADD R18, R12, R18 ;  /* 0x000000000c127229 */ /* 0x000fe40000000012 */
[----:B------:R-:W2:Y:S06]  /*0ff0*/  LDS.128 R12, [UR4+0x60] ;  /* 0x00006004ff0c7984 */ /* 0x000eac0008000c00 */
[----:B-1----:R-:W-:-:S08]  /*1000*/  DADD R4, R18, R4 ;  /* 0x0000000012047229 */ /* 0x002fd00000000004 */
[----:B------:R-:W-:Y:S02]  /*1010*/  DADD R2, R4, R6 ;  /* 0x0000000004027229 */ /* 0x000fe40000000006 */
[----:B------:R-:W1:Y:S06]  /*1020*/  LDS.128 R4, [UR4+0x70] ;  /* 0x00007004ff047984 */ /* 0x000e6c0008000c00 */
[----:B0-----:R-:W-:-:S08]  /*1030*/  DADD R2, R2, R8 ;  /* 0x0000000002027229 */ /* 0x001fd00000000008 */
[----:B------:R-:W-:Y:S01]  /*1040*/  DADD R2, R2, R10 ;  /* 0x0000000002027229 */ /* 0x000fe2000000000a */
[----:B------:R-:W0:Y:S07]  /*1050*/  LDS.128 R8, [UR4+0x80] ;  /* 0x00008004ff087984 */ /* 0x000e2e0008000c00 */
[----:B--2---:R-:W-:-:S08]  /*1060*/  DADD R2, R2, R12 ;  /* 0x0000000002027229 */ /* 0x004fd0000000000c */
        /* <DEDUP_REMOVED lines=14> */
.L_x_237:
[----:B------:R-:W-:Y:S01]  /*1150*/  LOP3.LUT R0, R2, 0x3e0, RZ, 0xc0, !PT ;  /* 0x000003e002007812 */ /* 0x000fe200078ec0ff */
[----:B------:R-:W0:Y:S04]  /*1160*/  S2R R12, SR_LANEID ;  /* 0x00000000000c7919 */ /* 0x000e280000000000 */
[----:B------:R-:W-:Y:S01]  /*1170*/  VIADD R4, R0, 0x20 ;  /* 0x0000002000047836 */ /* 0x000fe20000000000 */
[----:B------:R-:W-:-:S04]  /*1180*/  LOP3.LUT R0, RZ, R0, RZ, 0x33, !PT ;  /* 0x00000000ff007212 */ /* 0x000fc800078e33ff */
[----:B------:R-:W-:Y:S01]  /*1190*/  ISETP.GT.U32.AND P0, PT, R4, R3, PT ;  /* 0x000000030400720c */ /* 0x000fe20003f04070 */
[----:B------:R-:W-:-:S05]  /*11a0*/  IMAD.IADD R0, R3, 0x1, R0 ;  /* 0x0000000103007824 */ /* 0x000fca00078e0200 */
        /* <DEDUP_REMOVED lines=8> */
[----:B------:R-:W-:Y:S01]  /*1230*/  FSEL R7, R5, R9, !P0 ;  /* 0x0000000905077208 */ /* 0x000fe20004000000 */
        /* <DEDUP_REMOVED lines=22> */
[----:B------:R-:W-:Y:S01]  /*13a0*/  @!P1 MOV R7, 0x400 ;  /* 0x0000040000079802 */ /* 0x000fe20000000f00 */
[----:B------:R-:W-:Y:S01]  /*13b0*/  SHFL.DOWN PT, R4, R10, 0x10, R13 ;  /* 0x0a0000000a047989 */ /* 0x000fe200000e000d */
[----:B------:R-:W-:Y:S02]  /*13c0*/  ISETP.GT.AND P0, PT, R0, R13, PT ;  /* 0x0000000d0000720c */ /* 0x000fe40003f04270 */
        /* <DEDUP_REMOVED lines=14> */
[----:B------:R-:W-:Y:S01]  /*14b0*/  ISETP.GT.U32.AND P1, PT, R3, 0x20, PT ;  /* 0x000000200300780c */ /* 0x000fe20003f24070 */
[----:B-1----:R-:W-:-:S09]  /*14c0*/  ULEA UR4, UR5, UR4, 0x18 ;  /* 0x0000000405047291 */ /* 0x002fd2000f8ec0ff */
[----:B------:R-:W1:Y:S04]  /*14d0*/  LDS.128 R12, [UR4+0x20] ;  /* 0x00002004ff0c7984 */ /* 0x000e680008000c00 */
[----:B0-----:R-:W0:Y:S01]  /*14e0*/  LDS.128 R4, [UR4+0x30] ;  /* 0x00003004ff047984 */ /* 0x001e220008000c00 */
[----:B-1----:R-:W-:-:S10]  /*14f0*/  DADD R12, R8, R12 ;  /* 0x00000000080c7229 */ /* 0x002fd4000000000c */
[----:B------:R-:W-:Y:S02]  /*1500*/  FSEL R8, R12, R8, P1 ;  /* 0x000000080c087208 */ /* 0x000fe40000800000 */
[----:B------:R-:W-:Y:S02]  /*1510*/  FSEL R9, R13, R9, P1 ;  /* 0x000000090d097208 */ /* 0x000fe40000800000 */
[----:B------:R-:W-:-:S04]  /*1520*/  ISETP.GT.U32.AND P1, PT, R3, 0x40, PT ;  /* 0x000000400300780c */ /* 0x000fc80003f24070 */
[----:B------:R-:W-:-:S10]  /*1530*/  DADD R14, R8, R14 ;  /* 0x00000000080e7229 */ /* 0x000fd4000000000e */
[----:B------:R-:W-:Y:S02]  /*1540*/  FSEL R12, R14, R8, P1 ;  /* 0x000000080e0c7208 */ /* 0x000fe40000800000 */
[----:B------:R-:W-:Y:S02]  /*1550*/  FSEL R13, R15, R9, P1 ;  /* 0x000000090f0d7208 */ /* 0x000fe40000800000 */
[----:B------:R-:W1:Y:S01]  /*1560*/  LDS.128 R8, [UR4+0x40] ;  /* 0x00004004ff087984 */ /* 0x000e620008000c00 */
[----:B------:R-:W-:-:S03]  /*1570*/  ISETP.GT.U32.AND P1, PT, R3, 0x60, PT ;  /* 0x000000600300780c */ /* 0x000fc60003f24070 */
[----:B0-----:R-:W-:-:S10]  /*1580*/  DADD R4, R4, R12 ;  /* 0x0000000004047229 */ /* 0x001fd4000000000c */
[----:B------:R-:W-:Y:S02]  /*1590*/  FSEL R4, R4, R12, P1 ;  /* 0x0000000c04047208 */ /* 0x000fe40000800000 */
[----:B------:R-:W-:Y:S02]  /*15a0*/  FSEL R5, R5, R13, P1 ;  /* 0x0000000d05057208 */ /* 0x000fe40000800000 */
[----:B------:R-:W-:-:S04]  /*15b0*/  ISETP.GT.U32.AND P1, PT, R3, 0x80, PT ;  /* 0x000000800300780c */ /* 0x000fc80003f24070 */
[----:B------:R-:W-:-:S10]  /*15c0*/  DADD R6, R4, R6 ;  /* 0x0000000004067229 */ /* 0x000fd40000000006 */
[----:B------:R-:W-:Y:S02]  /*15d0*/  FSEL R12, R6, R4, P1 ;  /* 0x00000004060c7208 */ /* 0x000fe40000800000 */
[----:B------:R-:W-:Y:S02]  /*15e0*/  FSEL R13, R7, R5, P1 ;  /* 0x00000005070d7208 */ /* 0x000fe40000800000 */
[----:B------:R-:W0:Y:S01]  /*15f0*/  LDS.128 R4, [UR4+0x50] ;  /* 0x00005004ff047984 */ /* 0x000e220008000c00 */
[----:B------:R-:W-:-:S03]  /*1600*/  ISETP.GT.U32.AND P1, PT, R3, 0xa0, PT ;  /* 0x000000a00300780c */ /* 0x000fc60003f24070 */
        /* <DEDUP_REMOVED lines=52> */
[----:B------:R-:W0:Y:S01]  /*1950*/  LDS.64 R4, [UR4+0xb0] ;  /* 0x0000b004ff047984 */ /* 0x000e220008000a00 */
        /* <DEDUP_REMOVED lines=8> */
[----:B------:R-:W-:-:S04]  /*19e0*/  ISETP.GT.U32.AND P1, PT, R3, 0x260, PT ;  /* 0x000002600300780c */ /* 0x000fc80003f24070 */
[----:B0-----:R-:W-:-:S10]  /*19f0*/  DADD R4, R4, R6 ;  /* 0x0000000004047229 */ /* 0x001fd40000000006 */
[----:B------:R-:W-:Y:S02]  /*1a00*/  FSEL R8, R4, R6, P1 ;  /* 0x0000000604087208 */ /* 0x000fe40000800000 */
[----:B------:R-:W-:Y:S01]  /*1a10*/  FSEL R9, R5, R7, P1 ;  /* 0x0000000705097208 */ /* 0x000fe20000800000 */
[----:B------:R-:W-:Y:S06]  /*1a20*/  BRA `(.L_x_238) ;  /* 0x0000002800807947 */ /* 0x000fec0003800000 */
.L_x_216:
[----:B------:R-:W0:Y:S01]  /*1a30*/  S2R R43, SR_TID.X ;  /* 0x00000000002b7919 */ /* 0x000e220000002100 */
[----:B------:R-:W1:Y:S01]  /*1a40*/  LDCU UR4, c[0x0][0x380] ;  /* 0x00007000ff0477ac */ /* 0x000e620008000800 */
[----:B------:R-:W-:Y:S01]  /*1a50*/  BSSY.RECONVERGENT B2, `(.L_x_239) ;  /* 0x0000019000027945 */ /* 0x000fe20003800200 */
[----:B------:R-:W2:Y:S01]  /*1a60*/  LDCU.64 UR6, c[0x0][0x3c0] ;  /* 0x00007800ff0677ac */ /* 0x000ea20008000a00 */
[----:B0-----:R-:W-:-:S04]  /*1a70*/  IMAD R2, R44, 0x1400, R43 ;  /* 0x000014002c027824 */ /* 0x001fc800078e022b */
[----:B-1----:R-:W-:-:S04]  /*1a80*/  VIADD R2, R2, UR4 ;  /* 0x0000000402027c36 */ /* 0x002fc80008000000 */
[----:B------:R-:W0:Y:S02]  /*1a90*/  I2F.F64 R4, R2 ;  /* 0x0000000200047312 */ /* 0x000e240000201c00 */
[----:B0-----:R-:W-:-:S08]  /*1aa0*/  DADD R4, R4, 0.5 ;  /* 0x3fe0000004047429 */ /* 0x001fd00000000000 */
[----:B--2---:R-:W-:-:S08]  /*1ab0*/  DMUL R4, R4, UR6 ;  /* 0x0000000604047c28 */ /* 0x004fd00008000000 */
        /* <DEDUP_REMOVED lines=18> */
.L_x_240:
[----:B------:R-:W-:Y:S05]  /*1be0*/  BSYNC.RECONVERGENT B2 ;  /* 0x0000000000027941 */ /* 0x000fea0003800200 */
.L_x_239:
        /* <DEDUP_REMOVED lines=24> */
.L_x_242:
[----:B------:R-:W-:Y:S05]  /*1d70*/  BSYNC.RECONVERGENT B2 ;  /* 0x0000000000027941 */ /* 0x000fea0003800200 */
.L_x_241:
        /* <DEDUP_REMOVED lines=24> */
.L_x_244:
[----:B------:R-:W-:Y:S05]  /*1f00*/  BSYNC.RECONVERGENT B2 ;  /* 0x0000000000027941 */ /* 0x000fea0003800200 */
.L_x_243:
        /* <DEDUP_REMOVED lines=24> */
.L_x_246:
[----:B------:R-:W-:Y:S05]  /*2090*/  BSYNC.RECONVERGENT B2 ;  /* 0x0000000000027941 */ /* 0x000fea0003800200 */
.L_x_245:
        /* <DEDUP_REMOVED lines=24> */
.L_x_248:
[----:B------:R-:W-:Y:S05]  /*2220*/  BSYNC.RECONVERGENT B2 ;  /* 0x0000000000027941 */ /* 0x000fea0003800200 */
.L_x_247:
        /* <DEDUP_REMOVED lines=24> */
.L_x_250:
[----:B------:R-:W-:Y:S05]  /*23b0*/  BSYNC.RECONVERGENT B2 ;  /* 0x0000000000027941 */ /* 0x000fea0003800200 */
.L_x_249:
        /* <DEDUP_REMOVED lines=24> */
.L_x_252:
[----:B------:R-:W-:Y:S05]  /*2540*/  BSYNC.RECONVERGENT B2 ;  /* 0x0000000000027941 */ /* 0x000fea0003800200 */
.L_x_251:
[----:B------:R-:W-:Y:S01]  /*2550*/  VIADD R2, R2, 0x1180 ;  /* 0x0000118002027836 */ /* 0x000fe20000000000 */
[----:B------:R-:W0:Y:S01]  /*2560*/  LDCU.64 UR6, c[0x0][0x3c0] ;  /* 0x00007800ff0677ac */ /* 0x000e220008000a00 */
[----:B------:R-:W1:Y:S01]  /*2570*/  LDC R42, c[0x0][0x3ac] ;  /* 0x0000eb00ff2a7b82 */ /* 0x000e620000000800 */
[----:B------:R-:W-:Y:S01]  /*2580*/  BSSY.RECONVERGENT B2, `(.L_x_253) ;  /* 0x0000015000027945 */ /* 0x000fe20003800200 */
[----:B------:R-:W2:Y:S02]  /*2590*/  I2F.F64 R16, R2 ;  /* 0x0000000200107312 */ /* 0x000ea40000201c00 */
[----:B--2---:R-:W-:Y:S01]  /*25a0*/  DADD R16, R16, 0.5 ;  /* 0x3fe0000010107429 */ /* 0x004fe20000000000 */
[----:B-1----:R-:W-:-:S07]  /*25b0*/  IMAD R42, R42, 0x1400, RZ ;  /* 0x000014002a2a7824 */ /* 0x002fce00078e02ff */
        /* <DEDUP_REMOVED lines=17> */
.L_x_254:
[----:B------:R-:W-:Y:S05]  /*26d0*/  BSYNC.RECONVERGENT B2 ;  /* 0x0000000000027941 */ /* 0x000fea0003800200 */
.L_x_253:
[----:B------:R-:W-:Y:S01]  /*26e0*/  DADD R14, R14, R20 ;  /* 0x000000000e0e7229 */ /* 0x000fe20000000014 */
[----:B------:R-:W-:-:S07]  /*26f0*/  ISETP.GE.U32.AND P0, PT, R3, R42, PT ;  /* 0x0000002a0300720c */ /* 0x000fce0003f06070 */
[----:B------:R-:W-:-:S08]  /*2700*/  DADD R14, R14, R12 ;  /* 0x000000000e0e7229 */ /* 0x000fd0000000000c */
[----:B------:R-:W-:-:S08]  /*2710*/  DADD R14, R14, R10 ;  /* 0x000000000e0e7229 */ /* 0x000fd0000000000a */
[----:B------:R-:W-:-:S08]  /*2720*/  DADD R14, R14, R8 ;  /* 0x000000000e0e7229 */ /* 0x000fd00000000008 */
[----:B------:R-:W-:-:S08]  /*2730*/  DADD R14, R14, R6 ;  /* 0x000000000e0e7229 */ /* 0x000fd00000000006 */
[----:B------:R-:W-:-:S08]  /*2740*/  DADD R14, R14, R4 ;  /* 0x000000000e0e7229 */ /* 0x000fd00000000004 */
[----:B------:R-:W-:Y:S01]  /*2750*/  DADD R22, R14, R16 ;  /* 0x000000000e167229 */ /* 0x000fe20000000010 */
[----:B------:R-:W-:Y:S10]  /*2760*/  @!P0 BRA `(.L_x_255) ;  /* 0x0000001800088947 */ /* 0x000ff40003800000 */
[----:B------:R-:W0:Y:S01]  /*2770*/  LDCU.64 UR6, c[0x0][0x3a8] ;  /* 0x00007500ff0677ac */ /* 0x000e220008000a00 */
[----:B------:R-:W1:Y:S01]  /*2780*/  LDC R39, c[0x0][0x380] ;  /* 0x0000e000ff277b82 */ /* 0x000e620000000800 */
[----:B------:R-:W-:Y:S01]  /*2790*/  LOP3.LUT R41, RZ, R43, RZ, 0x33, !PT ;  /* 0x0000002bff297212 */ /* 0x000fe200078e33ff */
[----:B------:R-:W2:Y:S01]  /*27a0*/  LDCU.64 UR10, c[0x0][0x3c0] ;  /* 0x00007800ff0a77ac */ /* 0x000ea20008000a00 */
[----:B------:R-:W-:Y:S01]  /*27b0*/  UMOV UR4, URZ ;  /* 0x000000ff00047c82 */ /* 0x000fe20008000000 */
[----:B0-----:R-:W-:Y:S01]  /*27c0*/  VIADD R40, R44, UR7 ;  /* 0x000000072c287c36 */ /* 0x001fe20008000000 */
[----:B------:R-:W-:Y:S02]  /*27d0*/  UIADD3 UR8, UPT, UPT, UR6, -0x1400, URZ ;  /* 0xffffec0006087890 */ /* 0x000fe4000fffe0ff */
[----:B------:R-:W-:Y:S01]  /*27e0*/  IADD3 R7, PT, PT, -R42, UR6, R41 ;  /* 0x000000062a077c10 */ /* 0x000fe2000fffe129 */
[----:B------:R-:W0:Y:S01]  /*27f0*/  LDCU UR7, c[0x0][0x3a8] ;  /* 0x00007500ff0777ac */ /* 0x000e220008000800 */
[----:B------:R-:W-:-:S02]  /*2800*/  IMAD R40, R40, 0x1400, RZ ;  /* 0x0000140028287824 */ /* 0x000fc400078e02ff */
[----:B-1----:R-:W-:-:S03]  /*2810*/  IMAD.IADD R3, R42, 0x1, R39 ;  /* 0x000000012a037824 */ /* 0x002fc600078e0227 */
[----:B------:R-:W-:Y:S01]  /*2820*/  ISETP.GT.U32.AND P0, PT, R40, UR8, PT ;  /* 0x0000000828007c0c */ /* 0x000fe2000bf04070 */
[----:B------:R-:W-:Y:S02]  /*2830*/  IMAD.IADD R39, R43, 0x1, R39 ;  /* 0x000000012b277824 */ /* 0x000fe400078e0227 */
[C---:B------:R-:W-:Y:S02]  /*2840*/  IMAD R3, R44.reuse, 0x1400, R3 ;  /* 0x000014002c037824 */ /* 0x040fe400078e0203 */
[----:B------:R-:W-:Y:S02]  /*2850*/  IMAD.IADD R5, R39, 0x1, R42 ;  /* 0x0000000127057824 */ /* 0x000fe400078e022a */
[C---:B------:R-:W-:Y:S02]  /*2860*/  IMAD R38, R44.reuse, -0x1400, R7 ;  /* 0xffffec002c267824 */ /* 0x040fe400078e0207 */
[----:B------:R-:W-:Y:S02]  /*2870*/  VIADD R21, R3, 0x500 ;  /* 0x0000050003157836 */ /* 0x000fe40000000000 */
[----:B------:R-:W-:-:S02]  /*2880*/  IMAD R20, R44, 0x1400, R5 ;  /* 0x000014002c147824 */ /* 0x000fc400078e0205 */
[----:B0-2---:R-:W-:Y:S05]  /*2890*/  @P0 BRA `(.L_x_256) ;  /* 0x0000000c00440947 */ /* 0x005fea0003800000 */
.L_x_273:
        /* <DEDUP_REMOVED lines=23> */
.L_x_258:
[----:B------:R-:W-:Y:S05]  /*2a10*/  BSYNC.RECONVERGENT B2 ;  /* 0x0000000000027941 */ /* 0x000fea0003800200 */
.L_x_257:
        /* <DEDUP_REMOVED lines=23> */
.L_x_260:
[----:B------:R-:W-:Y:S05]  /*2b90*/  BSYNC.RECONVERGENT B2 ;  /* 0x0000000000027941 */ /* 0x000fea0003800200 */
.L_x_259:
        /* <DEDUP_REMOVED lines=23> */
.L_x_262:
[----:B------:R-:W-:Y:S05]  /*2d10*/  BSYNC.RECONVERGENT B2 ;  /* 0x0000000000027941 */ /* 0x000fea0003800200 */
.L_x_261:
        /* <DEDUP_REMOVED lines=23> */
.L_x_264:
[----:B------:R-:W-:Y:S05]  /*2e90*/  BSYNC.RECONVERGENT B2 ;  /* 0x0000000000027941 */ /* 0x000fea0003800200 */
.L_x_263:
        /* <DEDUP_REMOVED lines=23> */
.L_x_266:
[----:B------:R-:W-:Y:S05]  /*3010*/  BSYNC.RECONVERGENT B2 ;  /* 0x0000000000027941 */ /* 0x000fea0003800200 */
.L_x_265:
        /* <DEDUP_REMOVED lines=23> */
.L_x_268:
[----:B------:R-:W-:Y:S05]  /*3190*/  BSYNC.RECONVERGENT B2 ;  /* 0x0000000000027941 */ /* 0x000fea0003800200 */
.L_x_267:
        /* <DEDUP_REMOVED lines=23> */
.L_x_270:
[----:B------:R-:W-:Y:S05]  /*3310*/  BSYNC.RECONVERGENT B2 ;  /* 0x0000000000027941 */ /* 0x000fea0003800200 */
.L_x_269:
        /* <DEDUP_REMOVED lines=21> */
.L_x_272:
[----:B------:R-:W-:Y:S05]  /*3470*/  BSYNC.RECONVERGENT B2 ;  /* 0x0000000000027941 */ /* 0x000fea0003800200 */
.L_x_271:
[----:B------:R-:W-:Y:S01]  /*3480*/  DADD R2, R2, R22 ;  /* 0x0000000002027229 */ /* 0x000fe20000000016 */
[----:B------:R-:W-:-:S07]  /*3490*/  UMOV UR6, UR7 ;  /* 0x0000000700067c82 */ /* 0x000fce0008000000 */
[----:B------:R-:W-:Y:S01]  /*34a0*/  DADD R2, R2, R4 ;  /* 0x0000000002027229 */ /* 0x000fe20000000004 */
[----:B------:R-:W-:-:S04]  /*34b0*/  IADD3 R5, PT, PT, -R40, UR6, RZ ;  /* 0x0000000628057c10 */ /* 0x000fc8000fffe1ff */
[----:B------:R-:W-:-:S03]  /*34c0*/  ISETP.GE.U32.AND P0, PT, R5, R42, PT ;  /* 0x0000002a0500720c */ /* 0x000fc60003f06070 */
[----:B------:R-:W-:-:S08]  /*34d0*/  DADD R2, R2, R6 ;  /* 0x0000000002027229 */ /* 0x000fd00000000006 */
[----:B------:R-:W-:-:S08]  /*34e0*/  DADD R2, R2, R8 ;  /* 0x0000000002027229 */ /* 0x000fd00000000008 */
[----:B------:R-:W-:-:S08]  /*34f0*/  DADD R2, R2, R10 ;  /* 0x0000000002027229 */ /* 0x000fd0000000000a */
[----:B------:R-:W-:-:S08]  /*3500*/  DADD R2, R2, R12 ;  /* 0x0000000002027229 */ /* 0x000fd0000000000c */
[----:B------:R-:W-:-:S08]  /*3510*/  DADD R2, R2, R14 ;  /* 0x0000000002027229 */ /* 0x000fd0000000000e */
[----:B------:R-:W-:Y:S01]  /*3520*/  DADD R22, R2, R16 ;  /* 0x0000000002167229 */ /* 0x000fe20000000010 */
[----:B------:R-:W-:Y:S10]  /*3530*/  @!P0 BRA `(.L_x_255) ;  /* 0x0000000800948947 */ /* 0x000ff40003800000 */
[--C-:B------:R-:W-:Y:S01]  /*3540*/  IMAD.IADD R40, R40, 0x1, R42.reuse ;  /* 0x0000000128287824 */ /* 0x100fe200078e022a */
[----:B------:R-:W-:Y:S01]  /*3550*/  UIADD3 UR4, UPT, UPT, UR4, 0x1, URZ ;  /* 0x0000000104047890 */ /* 0x000fe2000fffe0ff */
[--C-:B------:R-:W-:Y:S02]  /*3560*/  IMAD.IADD R21, R21, 0x1, R42.reuse ;  /* 0x0000000115157824 */ /* 0x100fe400078e022a */
[--C-:B------:R-:W-:Y:S01]  /*3570*/  IMAD.IADD R20, R20, 0x1, R42.reuse ;  /* 0x0000000114147824 */ /* 0x100fe200078e022a */
[----:B------:R-:W-:Y:S01]  /*3580*/  ISETP.GT.U32.AND P0, PT, R40, UR8, PT ;  /* 0x0000000828007c0c */ /* 0x000fe2000bf04070 */
[----:B------:R-:W-:-:S12]  /*3590*/  IMAD.IADD R38, R38, 0x1, -R42 ;  /* 0x0000000126267824 */ /* 0x000fd800078e0a2a */
[----:B------:R-:W-:Y:S05]  /*35a0*/  @!P0 BRA `(.L_x_273) ;  /* 0xfffffff000bc8947 */ /* 0x000fea000383ffff */
.L_x_256:
[----:B------:R-:W-:-:S13]  /*35b0*/  ISETP.GE.U32.AND P0, PT, R40, UR6, PT ;  /* 0x0000000628007c0c */ /* 0x000fda000bf06070 */
[----:B------:R-:W-:Y:S05]  /*35c0*/  @P0 BRA `(.L_x_255) ;  /* 0x0000000800700947 */ /* 0x000fea0003800000 */
[----:B------:R-:W-:Y:S01]  /*35d0*/  IADD3 R40, PT, PT, -R40, UR6, RZ ;  /* 0x0000000628287c10 */ /* 0x000fe2000fffe1ff */
[----:B------:R-:W0:Y:S01]  /*35e0*/  LDCU.64 UR12, c[0x0][0x3c0] ;  /* 0x00007800ff0c77ac */ /* 0x000e220008000a00 */
[----:B------:R-:W-:Y:S02]  /*35f0*/  BSSY.RECONVERGENT B2, `(.L_x_255) ;  /* 0x0000099000027945 */ /* 0x000fe40003800200 */
[----:B------:R-:W-:Y:S01]  /*3600*/  ISETP.GE.AND P0, PT, R43, R40, PT ;  /* 0x000000282b00720c */ /* 0x000fe20003f06270 */
[----:B------:R-:W1:-:S12]  /*3610*/  LDCU.64 UR10, c[0x0][0x3c0] ;  /* 0x00007800ff0a77ac */ /* 0x000e580008000a00 */
[----:B------:R-:W-:Y:S05]  /*3620*/  @P0 BRA `(.L_x_274) ;  /* 0x0000000800540947 */ /* 0x000fea0003800000 */
[----:B------:R-:W2:Y:S01]  /*3630*/  LDC R3, c[0x0][0x3ac] ;  /* 0x0000eb00ff037b82 */ /* 0x000ea20000000800 */
[----:B------:R-:W-:Y:S01]  /*3640*/  VIADD R41, R41, UR6 ;  /* 0x0000000629297c36 */ /* 0x000fe20008000000 */
[----:B------:R-:W-:Y:S01]  /*3650*/  BSSY.RECONVERGENT B3, `(.L_x_275) ;  /* 0x000002c000037945 */ /* 0x000fe20003800200 */
[----:B--2---:R-:W-:Y:S02]  /*3660*/  IMAD.IADD R2, R44, 0x1, R3 ;  /* 0x000000012c027824 */ /* 0x004fe400078e0203 */
[----:B------:R-:W-:Y:S02]  /*3670*/  IMAD R3, R3, UR4, RZ ;  /* 0x0000000403037c24 */ /* 0x000fe4000f8e02ff */
[----:B------:R-:W-:-:S04]  /*3680*/  IMAD R2, R2, -0x1400, R41 ;  /* 0xffffec0002027824 */ /* 0x000fc800078e0229 */
[----:B------:R-:W-:Y:S02]  /*3690*/  IMAD R2, R3, -0x1400, R2 ;  /* 0xffffec0003027824 */ /* 0x000fe400078e0202 */
[----:B------:R-:W-:Y:S02]  /*36a0*/  IMAD.MOV.U32 R3, RZ, RZ, R43 ;  /* 0x000000ffff037224 */ /* 0x000fe400078e002b */
[----:B------:R-:W-:-:S05]  /*36b0*/  IMAD.HI.U32 R0, R2, -0x33333333, RZ ;  /* 0xcccccccd02007827 */ /* 0x000fca00078e00ff */
[----:B------:R-:W-:-:S04]  /*36c0*/  SHF.R.U32.HI R0, RZ, 0x9, R0 ;  /* 0x00000009ff007819 */ /* 0x000fc80000011600 */
[----:B------:R-:W-:-:S04]  /*36d0*/  LOP3.LUT R0, R0, 0x3, RZ, 0xc0, !PT ;  /* 0x0000000300007812 */ /* 0x000fc800078ec0ff */
[----:B------:R-:W-:-:S13]  /*36e0*/  ISETP.NE.AND P0, PT, R0, 0x3, PT ;  /* 0x000000030000780c */ /* 0x000fda0003f05270 */
[----:B------:R-:W-:Y:S05]  /*36f0*/  @!P0 BRA `(.L_x_276) ;  /* 0x0000000000848947 */ /* 0x000fea0003800000 */
[----:B------:R-:W-:-:S04]  /*3700*/  IMAD.HI.U32 R38, R38, -0x33333333, RZ ;  /* 0xcccccccd26267827 */ /* 0x000fc800078e00ff */
[----:B------:R-:W-:Y:S01]  /*3710*/  IMAD.MOV.U32 R3, RZ, RZ, R43 ;  /* 0x000000ffff037224 */ /* 0x000fe200078e002b */
[----:B------:R-:W-:-:S04]  /*3720*/  LOP3.LUT R0, R38, 0xffff, RZ, 0xc0, !PT ;  /* 0x0000ffff26007812 */ /* 0x000fc800078ec0ff */
[----:B------:R-:W-:-:S04]  /*3730*/  LEA.HI R0, R0, 0x1, RZ, 0x17 ;  /* 0x0000000100007811 */ /* 0x000fc800078fb8ff */
[----:B------:R-:W-:-:S05]  /*3740*/  LOP3.LUT R0, R0, 0x3, RZ, 0xc0, !PT ;  /* 0x0000000300007812 */ /* 0x000fca00078ec0ff */
[----:B------:R-:W-:-:S07]  /*3750*/  IMAD.MOV R4, RZ, RZ, -R0 ;  /* 0x000000ffff047224 */ /* 0x000fce00078e0a00 */
.L_x_279:
        /* <DEDUP_REMOVED lines=21> */
[----:B0-----:R-:W-:Y:S05]  /*38b0*/  CALL.REL.NOINC `($__internal_2_$__cuda_sm20_div_rn_f64_full) ;  /* 0x0000000800f87944 */ /* 0x001fea0003c00000 */
.L_x_278:
[----:B0-----:R-:W-:Y:S05]  /*38c0*/  BSYNC.RECONVERGENT B4 ;  /* 0x0000000000047941 */ /* 0x001fea0003800200 */
.L_x_277:
[----:B------:R-:W-:Y:S01]  /*38d0*/  DADD R22, R16, R22 ;  /* 0x0000000010167229 */ /* 0x000fe20000000016 */
[----:B------:R-:W-:Y:S02]  /*38e0*/  VIADD R3, R3, 0x280 ;  /* 0x0000028003037836 */ /* 0x000fe40000000000 */
[----:B------:R-:W-:Y:S01]  /*38f0*/  VIADD R20, R20, 0x280 ;  /* 0x0000028014147836 */ /* 0x000fe20000000000 */
[----:B------:R-:W-:Y:S07]  /*3900*/  @P1 BRA `(.L_x_279) ;  /* 0xfffffffc00941947 */ /* 0x000fee000383ffff */
.L_x_276:
[----:B01----:R-:W-:Y:S05]  /*3910*/  BSYNC.RECONVERGENT B3 ;  /* 0x0000000000037941 */ /* 0x003fea0003800200 */
.L_x_275:
[----:B------:R-:W-:-:S13]  /*3920*/  ISETP.GE.U32.AND P0, PT, R2, 0x780, PT ;  /* 0x000007800200780c */ /* 0x000fda0003f06070 */
[----:B------:R-:W-:Y:S05]  /*3930*/  @!P0 BRA `(.L_x_274) ;  /* 0x0000000400908947 */ /* 0x000fea0003800000 */
[----:B------:R-:W-:-:S07]  /*3940*/  IMAD.IADD R21, R3, 0x1, R21 ;  /* 0x0000000103157824 */ /* 0x000fce00078e0215 */
.L_x_288:
        /* <DEDUP_REMOVED lines=23> */
.L_x_281:
[----:B------:R-:W-:Y:S05]  /*3ac0*/  BSYNC.RECONVERGENT B3 ;  /* 0x0000000000037941 */ /* 0x000fea0003800200 */
.L_x_280:
        /* <DEDUP_REMOVED lines=22> */
.L_x_283:
[----:B------:R-:W-:Y:S05]  /*3c30*/  BSYNC.RECONVERGENT B3 ;  /* 0x0000000000037941 */ /* 0x000fea0003800200 */
.L_x_282:
[----:B------:R-:W0:Y:S01]  /*3c40*/  I2F.F64 R6, R21 ;  /* 0x0000001500067312 */ /* 0x000e220000201c00 */
[----:B------:R-:W-:Y:S01]  /*3c50*/  BSSY.RECONVERGENT B3, `(.L_x_284) ;  /* 0x0000017000037945 */ /* 0x000fe20003800200 */
[----:B------:R-:W-:Y:S01]  /*3c60*/  DADD R4, R4, R16 ;  /* 0x0000000004047229 */ /* 0x000fe20000000010 */
[----:B------:R-:W-:Y:S01]  /*3c70*/  VIADD R2, R21, 0x280 ;  /* 0x0000028015027836 */ /* 0x000fe20000000000 */
        /* <DEDUP_REMOVED lines=20> */
.L_x_285:
[----:B------:R-:W-:Y:S05]  /*3dc0*/  BSYNC.RECONVERGENT B3 ;  /* 0x0000000000037941 */ /* 0x000fea0003800200 */
.L_x_284:
        /* <DEDUP_REMOVED lines=21> */
.L_x_287:
[----:B------:R-:W-:Y:S05]  /*3f20*/  BSYNC.RECONVERGENT B3 ;  /* 0x0000000000037941 */ /* 0x000fea0003800200 */
.L_x_286:
[----:B------:R-:W-:Y:S01]  /*3f30*/  VIADD R3, R3, 0xa00 ;  /* 0x00000a0003037836 */ /* 0x000fe20000000000 */
[----:B------:R-:W-:Y:S01]  /*3f40*/  DADD R22, R4, R16 ;  /* 0x0000000004167229 */ /* 0x000fe20000000010 */
[----:B------:R-:W-:-:S03]  /*3f50*/  VIADD R21, R21, 0xa00 ;  /* 0x00000a0015157836 */ /* 0x000fc60000000000 */
[----:B------:R-:W-:-:S13]  /*3f60*/  ISETP.GE.AND P0, PT, R3, R40, PT ;  /* 0x000000280300720c */ /* 0x000fda0003f06270 */
[----:B------:R-:W-:Y:S05]  /*3f70*/  @!P0 BRA `(.L_x_288) ;  /* 0xfffffff800748947 */ /* 0x000fea000383ffff */
.L_x_274:
[----:B01----:R-:W-:Y:S05]  /*3f80*/  BSYNC.RECONVERGENT B2 ;  /* 0x0000000000027941 */ /* 0x003fea0003800200 */
.L_x_255:
        /* <DEDUP_REMOVED lines=49> */
[----:B------:R-:W0:Y:S05]  /*42a0*/  LDS.128 R8, [UR4+0x50] ;  /* 0x00005004ff087984 */ /* 0x000e2a0008000c00 */
[----:B------:R-:W-:-:S08]  /*42b0*/  DADD R12, R12, R14 ;  /* 0x000000000c0c7229 */ /* 0x000fd0000000000e */
[----:B-1----:R-:W-:-:S08]  /*42c0*/  DADD R12, R12, R16 ;  /* 0x000000000c0c7229 */ /* 0x002fd00000000010 */
[----:B------:R-:W-:Y:S02]  /*42d0*/  DADD R18, R12, R18 ;  /* 0x000000000c127229 */ /* 0x000fe40000000012 */
[----:B------:R-:W1:Y:S06]  /*42e0*/  LDS.128 R12, [UR4+0x60] ;  /* 0x00006004ff0c7984 */ /* 0x000e6c0008000c00 */
[----:B--2---:R-:W-:-:S08]  /*42f0*/  DADD R4, R18, R4 ;  /* 0x0000000012047229 */ /* 0x004fd00000000004 */
[----:B------:R-:W-:Y:S02]  /*4300*/  DADD R2, R4, R6 ;  /* 0x0000000004027229 */ /* 0x000fe40000000006 */
[----:B------:R-:W2:Y:S06]  /*4310*/  LDS.128 R4, [UR4+0x70] ;  /* 0x00007004ff047984 */ /* 0x000eac0008000c00 */
[----:B0-----:R-:W-:-:S08]  /*4320*/  DADD R2, R2, R8 ;  /* 0x0000000002027229 */ /* 0x001fd00000000008 */
[----:B------:R-:W-:Y:S01]  /*4330*/  DADD R2, R2, R10 ;  /* 0x0000000002027229 */ /* 0x000fe2000000000a */
[----:B------:R-:W0:Y:S07]  /*4340*/  LDS.128 R8, [UR4+0x80] ;  /* 0x00008004ff087984 */ /* 0x000e2e0008000c00 */
[----:B-1----:R-:W-:-:S08]  /*4350*/  DADD R2, R2, R12 ;  /* 0x0000000002027229 */ /* 0x002fd0000000000c */
[----:B------:R-:W-:Y:S01]  /*4360*/  DADD R2, R2, R14 ;  /* 0x0000000002027229 */ /* 0x000fe2000000000e */
[----:B------:R-:W1:Y:S07]  /*4370*/  LDS.128 R12, [UR4+0x90] ;  /* 0x00009004ff0c7984 */ /* 0x000e6e0008000c00 */
[----:B--2---:R-:W-:-:S08]  /*4380*/  DADD R2, R2, R4 ;  /* 0x0000000002027229 */ /* 0x004fd00000000004 */
[----:B------:R-:W-:Y:S01]  /*4390*/  DADD R2, R2, R6 ;  /* 0x0000000002027229 */ /* 0x000fe20000000006 */
[----:B------:R-:W2:Y:S07]  /*43a0*/  LDS.128 R4, [UR4+0xa0] ;  /* 0x0000a004ff047984 */ /* 0x000eae0008000c00 */
[----:B0-----:R-:W-:Y:S01]  /*43b0*/  DADD R2, R2, R8 ;  /* 0x0000000002027229 */ /* 0x001fe20000000008 */
[----:B------:R-:W0:Y:S07]  /*43c0*/  LDS.64 R8, [UR4+0xb0] ;  /* 0x0000b004ff087984 */ /* 0x000e2e0008000a00 */
[----:B------:R-:W-:-:S08]  /*43d0*/  DADD R2, R2, R10 ;  /* 0x0000000002027229 */ /* 0x000fd0000000000a */
[----:B-1----:R-:W-:-:S08]  /*43e0*/  DADD R2, R2, R12 ;  /* 0x0000000002027229 */ /* 0x002fd0000000000c */
[----:B------:R-:W-:-:S08]  /*43f0*/  DADD R2, R2, R14 ;  /* 0x0000000002027229 */ /* 0x000fd0000000000e */
[----:B--2---:R-:W-:-:S08]  /*4400*/  DADD R2, R2, R4 ;  /* 0x0000000002027229 */ /* 0x004fd00000000004 */
[----:B------:R-:W-:-:S08]  /*4410*/  DADD R2, R2, R6 ;  /* 0x0000000002027229 */ /* 0x000fd00000000006 */
[----:B0-----:R-:W-:-:S11]  /*4420*/  DADD R8, R2, R8 ;  /* 0x0000000002087229 */ /* 0x001fd60000000008 */
.L_x_238:
[----:B------:R-:W-:Y:S05]  /*4430*/  BSYNC.RECONVERGENT B0 ;  /* 0x0000000000007941 */ /* 0x000fea0003800200 */
.L_x_215:
[----:B------:R-:W-:Y:S05]  /*4440*/  @P0 EXIT ;  /* 0x000000000000094d */ /* 0x000fea0003800000 */
[----:B-12---:R-:W1:Y:S01]  /*4450*/  LDC.64 R2, c[0x0][0x388] ;  /* 0x0000e200ff027b82 */ /* 0x006e620000000a00 */
[----:B------:R-:W2:Y:S01]  /*4460*/  LDCU.64 UR4, c[0x0][0x358] ;  /* 0x00006b00ff0477ac */ /* 0x000ea20008000a00 */
[----:B-1----:R-:W-:-:S05]  /*4470*/  IMAD.WIDE.U32 R44, R44, 0x8, R2 ;  /* 0x000000082c2c7825 */ /* 0x002fca00078e0002 */
[----:B--2---:R-:W-:Y:S01]  /*4480*/  STG.E.64 desc[UR4][R44.64], R8 ;  /* 0x000000082c007986 */ /* 0x004fe2000c101b04 */
[----:B------:R-:W-:Y:S05]  /*4490*/  EXIT ;  /* 0x000000000000794d */ /* 0x000fea0003800000 */
        .weak           $__internal_2_$__cuda_sm20_div_rn_f64_full
        .type           $__internal_2_$__cuda_sm20_div_rn_f64_full,@function
        .size           $__internal_2_$__cuda_sm20_div_rn_f64_full,(.L_x_381 - $__internal_2_$__cuda_sm20_div_rn_f64_full)
$__internal_2_$__cuda_sm20_div_rn_f64_full:
[C---:B------:R-:W-:Y:S01]  /*44a0*/  FSETP.GEU.AND P0, PT, |R27|.reuse, 1.469367938527859385e-39, PT ;  /* 0x001000001b00780b */ /* 0x040fe20003f0e200 */
[----:B------:R-:W-:Y:S01]  /*44b0*/  IMAD.MOV.U32 R16, RZ, RZ, 0x1 ;  /* 0x00000001ff107424 */ /* 0x000fe200078e00ff */
[C---:B------:R-:W-:Y:S01]  /*44c0*/  LOP3.LUT R24, R27.reuse, 0x800fffff, RZ, 0xc0, !PT ;  /* 0x800fffff1b187812 */ /* 0x040fe200078ec0ff */
[----:B------:R-:W-:Y:S01]  /*44d0*/  IMAD.U32 R29, RZ, RZ, UR9 ;  /* 0x00000009ff1d7e24 */ /* 0x000fe2000f8e00ff */
[----:B------:R-:W-:Y:S01]  /*44e0*/  LOP3.LUT R18, R27, 0x7ff00000, RZ, 0xc0, !PT ;  /* 0x7ff000001b127812 */ /* 0x000fe200078ec0ff */
[----:B------:R-:W-:Y:S01]  /*44f0*/  IMAD.U32 R28, RZ, RZ, UR5 ;  /* 0x00000005ff1c7e24 */ /* 0x000fe2000f8e00ff */
[----:B------:R-:W-:Y:S01]  /*4500*/  LOP3.LUT R25, R24, 0x3ff00000, RZ, 0xfc, !PT ;  /* 0x3ff0000018197812 */ /* 0x000fe200078efcff */
[----:B------:R-:W-:Y:S02]  /*4510*/  IMAD.MOV.U32 R24, RZ, RZ, R26 ;  /* 0x000000ffff187224 */ /* 0x000fe400078e001a */
[----:B------:R-:W-:-:S04]  /*4520*/  IMAD.MOV.U32 R30, RZ, RZ, R28 ;  /* 0x000000ffff1e7224 */ /* 0x000fc800078e001c */
[----:B------:R-:W-:-:S06]  /*4530*/  @!P0 DMUL R24, R26, 8.98846567431157953865e+307 ;  /* 0x7fe000001a188828 */ /* 0x000fcc0000000000 */
[----:B------:R-:W0:Y:S02]  /*4540*/  MUFU.RCP64H R17, R25 ;  /* 0x0000001900117308 */ /* 0x000e240000001800 */
[----:B0-----:R-:W-:-:S08]  /*4550*/  DFMA R32, R16, -R24, 1 ;  /* 0x3ff000001020742b */ /* 0x001fd00000000818 */
[----:B------:R-:W-:-:S08]  /*4560*/  DFMA R32, R32, R32, R32 ;  /* 0x000000202020722b */ /* 0x000fd00000000020 */
[----:B------:R-:W-:Y:S01]  /*4570*/  DFMA R32, R16, R32, R16 ;  /* 0x000000201020722b */ /* 0x000fe20000000010 */
[----:B------:R-:W-:Y:S01]  /*4580*/  LOP3.LUT R17, R29, 0x7ff00000, RZ, 0xc0, !PT ;  /* 0x7ff000001d117812 */ /* 0x000fe200078ec0ff */
[----:B------:R-:W-:-:S03]  /*4590*/  IMAD.MOV.U32 R16, RZ, RZ, 0x1ca00000 ;  /* 0x1ca00000ff107424 */ /* 0x000fc600078e00ff */
[----:B------:R-:W-:Y:S01]  /*45a0*/  ISETP.GE.U32.AND P2, PT, R17, R18, PT ;  /* 0x000000121100720c */ /* 0x000fe20003f46070 */
[----:B------:R-:W-:Y:S02]  /*45b0*/  IMAD.MOV.U32 R0, RZ, RZ, R17 ;  /* 0x000000ffff007224 */ /* 0x000fe400078e0011 */
[----:B------:R-:W-:Y:S01]  /*45c0*/  DFMA R34, R32, -R24, 1 ;  /* 0x3ff000002022742b */ /* 0x000fe20000000818 */
[----:B------:R-:W-:Y:S02]  /*45d0*/  SEL R31, R16, 0x63400000, !P2 ;  /* 0x63400000101f7807 */ /* 0x000fe40005000000 */
[----:B------:R-:W-:Y:S02]  /*45e0*/  FSETP.GEU.AND P2, PT, |R29|, 1.469367938527859385e-39, PT ;  /* 0x001000001d00780b */ /* 0x000fe40003f4e200 */
[----:B------:R-:W-:-:S03]  /*45f0*/  LOP3.LUT R31, R31, 0x800fffff, R29, 0xf8, !PT ;  /* 0x800fffff1f1f7812 */ /* 0x000fc600078ef81d */
[----:B------:R-:W-:-:S08]  /*4600*/  DFMA R32, R32, R34, R32 ;  /* 0x000000222020722b */ /* 0x000fd00000000020 */
        /* <DEDUP_REMOVED lines=9> */
.L_x_289:
[----:B------:R-:W-:Y:S01]  /*46a0*/  DMUL R34, R32, R30 ;  /* 0x0000001e20227228 */ /* 0x000fe20000000000 */
[----:B------:R-:W-:Y:S01]  /*46b0*/  @!P0 LOP3.LUT R18, R25, 0x7ff00000, RZ, 0xc0, !PT ;  /* 0x7ff0000019128812 */ /* 0x000fe200078ec0ff */
[----:B------:R-:W-:Y:S06]  /*46c0*/  BSSY.RECONVERGENT B1, `(.L_x_290) ;  /* 0x0000038000017945 */ /* 0x000fec0003800200 */
[----:B------:R-:W-:-:S08]  /*46d0*/  DFMA R36, R34, -R24, R30 ;  /* 0x800000182224722b */ /* 0x000fd0000000001e */
[----:B------:R-:W-:Y:S01]  /*46e0*/  DFMA R36, R32, R36, R34 ;  /* 0x000000242024722b */ /* 0x000fe20000000022 */
[----:B------:R-:W-:-:S05]  /*46f0*/  VIADD R32, R0, 0xffffffff ;  /* 0xffffffff00207836 */ /* 0x000fca0000000000 */
[----:B------:R-:W-:Y:S01]  /*4700*/  ISETP.GT.U32.AND P0, PT, R32, 0x7feffffe, PT ;  /* 0x7feffffe2000780c */ /* 0x000fe20003f04070 */
[----:B------:R-:W-:-:S05]  /*4710*/  VIADD R32, R18, 0xffffffff ;  /* 0xffffffff12207836 */ /* 0x000fca0000000000 */
[----:B------:R-:W-:-:S13]  /*4720*/  ISETP.GT.U32.OR P0, PT, R32, 0x7feffffe, P0 ;  /* 0x7feffffe2000780c */ /* 0x000fda0000704470 */
[----:B------:R-:W-:Y:S05]  /*4730*/  @P0 BRA `(.L_x_291) ;  /* 0x00000000006c0947 */ /* 0x000fea0003800000 */
[----:B------:R-:W-:Y:S01]  /*4740*/  LOP3.LUT R0, R27, 0x7ff00000, RZ, 0xc0, !PT ;  /* 0x7ff000001b007812 */ /* 0x000fe200078ec0ff */
[----:B------:R-:W-:-:S03]  /*4750*/  IMAD.MOV.U32 R28, RZ, RZ, RZ ;  /* 0x000000ffff1c7224 */ /* 0x000fc600078e00ff */
        /* <DEDUP_REMOVED lines=25> */
.L_x_291:
        /* <DEDUP_REMOVED lines=16> */
.L_x_294:
[----:B------:R-:W-:Y:S01]  /*49f0*/  LOP3.LUT R17, R27, 0x80000, RZ, 0xfc, !PT ;  /* 0x000800001b117812 */ /* 0x000fe200078efcff */
[----:B------:R-:W-:Y:S01]  /*4a00*/  IMAD.MOV.U32 R16, RZ, RZ, R26 ;  /* 0x000000ffff107224 */ /* 0x000fe200078e001a */
[----:B------:R-:W-:Y:S06]  /*4a10*/  BRA `(.L_x_292) ;  /* 0x0000000000087947 */ /* 0x000fec0003800000 */
.L_x_293:
[----:B------:R-:W-:Y:S01]  /*4a20*/  LOP3.LUT R17, R29, 0x80000, RZ, 0xfc, !PT ;  /* 0x000800001d117812 */ /* 0x000fe200078efcff */
[----:B------:R-:W-:-:S07]  /*4a30*/  IMAD.MOV.U32 R16, RZ, RZ, R28 ;  /* 0x000000ffff107224 */ /* 0x000fce00078e001c */
.L_x_292:
[----:B------:R-:W-:Y:S05]  /*4a40*/  BSYNC.RECONVERGENT B1 ;  /* 0x0000000000017941 */ /* 0x000fea0003800200 */
.L_x_290:
[----:B------:R-:W-:Y:S02]  /*4a50*/  IMAD.MOV.U32 R24, RZ, RZ, R45 ;  /* 0x000000ffff187224 */ /* 0x000fe400078e002d */
[----:B------:R-:W-:-:S04]  /*4a60*/  IMAD.MOV.U32 R25, RZ, RZ, 0x0 ;  /* 0x00000000ff197424 */ /* 0x000fc800078e00ff */
[----:B------:R-:W-:Y:S05]  /*4a70*/  RET.REL.NODEC R24 `(_ZN3cub18CUB_300001_SM_10006detail6reduce18DeviceReduceKernelINS2_10policy_hubIdjN4cuda3std3__44plusIdEEE10Policy1000EN6thrust24THRUST_300001_SM_1000_NS17counting_iteratorIiNSD_11use_defaultESF_SF_EEjS9_d9integrandEEvT0_PT3_T1_NS0_13GridEvenShareISL_EET2_T4_) ;  /* 0xffffffb418607950 */ /* 0x000fea0003c3ffff */
.L_x_295:
        /* <DEDUP_REMOVED lines=16> */
.L_x_381:


//--------------------- .text._ZN3cub18CUB_300001_SM_10006detail6reduce28DeviceReduceSingleTileKernelINS2_10policy_hubIdjN4cuda3std3__44plusIdEEE10Policy1000EN6thrust24THRUST_300001_SM_1000_NS17counting_iteratorIiNSD_11use_defaultESF_SF_EEPdjS9_dd9integrandEEvT0_T1_T2_T3_T4_T6_ --------------------------
	.section	.text._ZN3cub18CUB_300001_SM_10006detail6reduce28DeviceReduceSingleTileKernelINS2_10policy_hubIdjN4cuda3std3__44plusIdEEE10Policy1000EN6thrust24THRUST_300001_SM_1000_NS17counting_iteratorIiNSD_11use_defaultESF_SF_EEPdjS9_dd9integrandEEvT0_T1_T2_T3_T4_T6_,"ax",@progbits
	.align	128
        .global         _ZN3cub18CUB_300001_SM_10006detail6reduce28DeviceReduceSingleTileKernelINS2_10policy_hubIdjN4cuda3std3__44plusIdEEE10Policy1000EN6thrust24THRUST_300001_SM_1000_NS17counting_iteratorIiNSD_11use_defaultESF_SF_EEPdjS9_dd9integrandEEvT0_T1_T2_T3_T4_T6_
        .type           _ZN3cub18CUB_300001_SM_10006detail6reduce28DeviceReduceSingleTileKernelINS2_10policy_hubIdjN4cuda3std3__44plusIdEEE10Policy1000EN6thrust24THRUST_300001_SM_1000_NS17counting_iteratorIiNSD_11use_defaultESF_SF_EEPdjS9_dd9integrandEEvT0_T1_T2_T3_T4_T6_,@function
        .size           _ZN3cub18CUB_300001_SM_10006detail6reduce28DeviceReduceSingleTileKernelINS2_10policy_hubIdjN4cuda3std3__44plusIdEEE10Policy1000EN6thrust24THRUST_300001_SM_1000_NS17counting_iteratorIiNSD_11use_defaultESF_SF_EEPdjS9_dd9integrandEEvT0_T1_T2_T3_T4_T6_,(.L_x_382 - _ZN3cub18CUB_300001_SM_10006detail6reduce28DeviceReduceSingleTileKernelINS2_10policy_hubIdjN4cuda3std3__44plusIdEEE10Policy1000EN6thrust24THRUST_300001_SM_1000_NS17counting_iteratorIiNSD_11use_defaultESF_SF_EEPdjS9_dd9integrandEEvT0_T1_T2_T3_T4_T6_)
        .other          _ZN3cub18CUB_300001_SM_10006detail6reduce28DeviceReduceSingleTileKernelINS2_10policy_hubIdjN4cuda3std3__44plusIdEEE10Policy1000EN6thrust24THRUST_300001_SM_1000_NS17counting_iteratorIiNSD_11use_defaultESF_SF_EEPdjS9_dd9integrandEEvT0_T1_T2_T3_T4_T6_,@"STO_CUDA_ENTRY STV_DEFAULT"
_ZN3cub18CUB_300001_SM_10006detail6reduce28DeviceReduceSingleTileKernelINS2_10policy_hubIdjN4cuda3std3__44plusIdEEE10Policy1000EN6thrust24THRUST_300001_SM_1000_NS17counting_iteratorIiNSD_11use_defaultESF_SF_EEPdjS9_dd9integrandEEvT0_T1_T2_T3_T4_T6_:
.text._ZN3cub18CUB_300001_SM_10006detail6reduce28DeviceReduceSingleTileKernelINS2_10policy_hubIdjN4cuda3std3__44plusIdEEE10Policy1000EN6thrust24THRUST_300001_SM_1000_NS17counting_iteratorIiNSD_11use_defaultESF_SF_EEPdjS9_dd9integrandEEvT0_T1_T2_T3_T4_T6_:
[----:B------:R-:W-:Y:S01]  /*0000*/  LDC R1, c[0x0][0x37c] ;  /* 0x0000df00ff017b82 */ /* 0x000fe20000000800 */
[----:B------:R-:W0:Y:S01]  /*0010*/  LDCU UR5, c[0x0][0x390] ;  /* 0x00007200ff0577ac */ /* 0x000e220008000800 */
[----:B------:R-:W1:Y:S01]  /*0020*/  LDCU.64 UR6, c[0x0][0x358] ;  /* 0x00006b00ff0677ac */ /* 0x000e620008000a00 */
[----:B0-----:R-:W-:-:S09]  /*0030*/  UISETP.NE.AND UP0, UPT, UR5, URZ, UPT ;  /* 0x000000ff0500728c */ /* 0x001fd2000bf05270 */
        /* <DEDUP_REMOVED lines=8> */
.L_x_296:
[----:B------:R-:W-:Y:S01]  /*00c0*/  UISETP.GT.U32.AND UP0, UPT, UR5, 0x13ff, UPT ;  /* 0x000013ff0500788c */ /* 0x000fe2000bf04070 */
[----:B------:R-:W-:Y:S01]  /*00d0*/  BSSY.RECONVERGENT B0, `(.L_x_297) ;  /* 0x0000425000007945 */ /* 0x000fe20003800200 */
[----:B------:R-:W-:Y:S01]  /*00e0*/  UMOV UR4, URZ ;  /* 0x000000ff00047c82 */ /* 0x000fe20008000000 */
[----:B------:R-:W-:-:S06]  /*00f0*/  UMOV UR9, 0x40100000 ;  /* 0x4010000000097882 */ /* 0x000fcc0000000000 */
        /* <DEDUP_REMOVED lines=9> */
[----:B------:R-:W1:Y:S01]  /*0190*/  LDCU.64 UR10, c[0x0][0x3a0] ;  /* 0x00007400ff0a77ac */ /* 0x000e620008000a00 */
        /* <DEDUP_REMOVED lines=19> */
[----:B------:R-:W-:Y:S05]  /*02d0*/  CALL.REL.NOINC `($__internal_3_$__cuda_sm20_div_rn_f64_full) ;  /* 0x00000040002c7944 */ /* 0x000fea0003c00000 */
.L_x_302:
[----:B------:R-:W-:Y:S05]  /*02e0*/  BSYNC.RECONVERGENT B3 ;  /* 0x0000000000037941 */ /* 0x000fea0003800200 */
.L_x_301:
[----:B------:R-:W-:Y:S02]  /*02f0*/  IMAD.MOV.U32 R6, RZ, RZ, R30 ;  /* 0x000000ffff067224 */ /* 0x000fe400078e001e */
[----:B------:R-:W-:Y:S02]  /*0300*/  IMAD.MOV.U32 R7, RZ, RZ, R31 ;  /* 0x000000ffff077224 */ /* 0x000fe400078e001f */
[----:B------:R-:W-:-:S07]  /*0310*/  VIADD R2, R0, 0x280 ;  /* 0x0000028000027836 */ /* 0x000fce0000000000 */
.L_x_300:
[----:B------:R-:W-:Y:S05]  /*0320*/  BSYNC.RECONVERGENT B2 ;  /* 0x0000000000027941 */ /* 0x000fea0003800200 */
.L_x_299:
        /* <DEDUP_REMOVED lines=9> */
[----:B------:R-:W-:-:S04]  /*03c0*/  VIADD R3, R3, UR5 ;  /* 0x0000000503037c36 */ /* 0x000fc80008000000 */
[----:B------:R-:W-:-:S05]  /*03d0*/  IMAD.HI.U32 R4, R3, -0x33333333, RZ ;  /* 0xcccccccd03047827 */ /* 0x000fca00078e00ff */
[----:B------:R-:W-:-:S04]  /*03e0*/  SHF.R.U32.HI R4, RZ, 0x9, R4 ;  /* 0x00000009ff047819 */ /* 0x000fc80000011604 */
[----:B------:R-:W-:-:S04]  /*03f0*/  LOP3.LUT R5, R4, 0x3, RZ, 0xc0, !PT ;  /* 0x0000000304057812 */ /* 0x000fc800078ec0ff */
[----:B------:R-:W-:-:S13]  /*0400*/  ISETP.NE.AND P0, PT, R5, 0x3, PT ;  /* 0x000000030500780c */ /* 0x000fda0003f05270 */
[----:B------:R-:W-:Y:S05]  /*0410*/  @!P0 BRA `(.L_x_306) ;  /* 0x0000000000808947 */ /* 0x000fea0003800000 */
[----:B------:R-:W0:Y:S01]  /*0420*/  LDCU UR8, c[0x0][0x380] ;  /* 0x00007000ff0877ac */ /* 0x000e220008000800 */
[----:B------:R-:W-:-:S05]  /*0430*/  VIADD R5, R4, 0x1 ;  /* 0x0000000104057836 */ /* 0x000fca0000000000 */
[----:B------:R-:W-:-:S05]  /*0440*/  LOP3.LUT R5, R5, 0x3, RZ, 0xc0, !PT ;  /* 0x0000000305057812 */ /* 0x000fca00078ec0ff */
[----:B------:R-:W-:Y:S02]  /*0450*/  IMAD.MOV R5, RZ, RZ, -R5 ;  /* 0x000000ffff057224 */ /* 0x000fe400078e0a05 */
[----:B0-----:R-:W-:-:S07]  /*0460*/  VIADD R4, R2, UR8 ;  /* 0x0000000802047c36 */ /* 0x001fce0008000000 */
.L_x_309:
        /* <DEDUP_REMOVED lines=22> */
.L_x_308:
[----:B------:R-:W-:Y:S05]  /*05d0*/  BSYNC.RECONVERGENT B4 ;  /* 0x0000000000047941 */ /* 0x000fea0003800200 */
.L_x_307:
[----:B------:R-:W-:Y:S01]  /*05e0*/  DADD R6, R30, R6 ;  /* 0x000000001e067229 */ /* 0x000fe20000000006 */
[----:B------:R-:W-:Y:S02]  /*05f0*/  VIADD R2, R2, 0x280 ;  /* 0x0000028002027836 */ /* 0x000fe40000000000 */
[----:B------:R-:W-:Y:S01]  /*0600*/  VIADD R4, R4, 0x280 ;  /* 0x0000028004047836 */ /* 0x000fe20000000000 */
[----:B------:R-:W-:Y:S07]  /*0610*/  @P1 BRA `(.L_x_309) ;  /* 0xfffffffc00941947 */ /* 0x000fee000383ffff */
.L_x_306:
[----:B------:R-:W-:Y:S05]  /*0620*/  BSYNC.RECONVERGENT B3 ;  /* 0x0000000000037941 */ /* 0x000fea0003800200 */
.L_x_305:
[----:B------:R-:W-:-:S13]  /*0630*/  ISETP.GE.U32.AND P0, PT, R3, 0x780, PT ;  /* 0x000007800300780c */ /* 0x000fda0003f06070 */
[----:B------:R-:W-:Y:S05]  /*0640*/  @!P0 BRA `(.L_x_304) ;  /* 0x00000004009c8947 */ /* 0x000fea0003800000 */
[----:B------:R-:W0:Y:S01]  /*0650*/  LDCU UR8, c[0x0][0x380] ;  /* 0x00007000ff0877ac */ /* 0x000e220008000800 */
[C---:B------:R-:W-:Y:S02]  /*0660*/  VIADD R3, R2.reuse, 0x500 ;  /* 0x0000050002037836 */ /* 0x040fe40000000000 */
[----:B0-----:R-:W-:-:S07]  /*0670*/  VIADD R2, R2, UR8 ;  /* 0x0000000802027c36 */ /* 0x001fce0008000000 */
.L_x_318:
        /* <DEDUP_REMOVED lines=20> */
[----:B------:R-:W-:Y:S02]  /*07c0*/  IMAD.MOV.U32 R4, RZ, RZ, R30 ;  /* 0x000000ffff047224 */ /* 0x000fe400078e001e */
[----:B------:R-:W-:-:S07]  /*07d0*/  IMAD.MOV.U32 R5, RZ, RZ, R31 ;  /* 0x000000ffff057224 */ /* 0x000fce00078e001f */
.L_x_311:
[----:B------:R-:W-:Y:S05]  /*07e0*/  BSYNC.RECONVERGENT B3 ;  /* 0x0000000000037941 */ /* 0x000fea0003800200 */
.L_x_310:
        /* <DEDUP_REMOVED lines=22> */
.L_x_313:
[----:B------:R-:W-:Y:S05]  /*0950*/  BSYNC.RECONVERGENT B3 ;  /* 0x0000000000037941 */ /* 0x000fea0003800200 */
.L_x_312:
        /* <DEDUP_REMOVED lines=24> */
.L_x_315:
[----:B------:R-:W-:Y:S05]  /*0ae0*/  BSYNC.RECONVERGENT B3 ;  /* 0x0000000000037941 */ /* 0x000fea0003800200 */
.L_x_314:
        /* <DEDUP_REMOVED lines=22> */
.L_x_317:
[----:B------:R-:W-:Y:S05]  /*0c50*/  BSYNC.RECONVERGENT B3 ;  /* 0x0000000000037941 */ /* 0x000fea0003800200 */
.L_x_316:
[C---:B------:R-:W-:Y:S01]  /*0c60*/  VIADD R4, R3.reuse, 0x500 ;  /* 0x0000050003047836 */ /* 0x040fe20000000000 */
[----:B------:R-:W-:Y:S01]  /*0c70*/  DADD R6, R6, R30 ;  /* 0x0000000006067229 */ /* 0x000fe2000000001e */
[----:B------:R-:W-:Y:S02]  /*0c80*/  VIADD R3, R3, 0xa00 ;  /* 0x00000a0003037836 */ /* 0x000fe40000000000 */
[----:B------:R-:W-:Y:S01]  /*0c90*/  VIADD R2, R2, 0xa00 ;  /* 0x00000a0002027836 */ /* 0x000fe20000000000 */
[----:B------:R-:W-:-:S13]  /*0ca0*/  ISETP.GE.AND P0, PT, R4, UR14, PT ;  /* 0x0000000e04007c0c */ /* 0x000fda000bf06270 */
[----:B------:R-:W-:Y:S05]  /*0cb0*/  @!P0 BRA `(.L_x_318) ;  /* 0xfffffff800708947 */ /* 0x000fea000383ffff */
.L_x_304:
[----:B------:R-:W-:Y:S05]  /*0cc0*/  BSYNC.RECONVERGENT B2 ;  /* 0x0000000000027941 */ /* 0x000fea0003800200 */
.L_x_303:
[----:B------:R-:W0:Y:S02]  /*0cd0*/  LDC R2, c[0x0][0x390] ;  /* 0x0000e400ff027b82 */ /* 0x000e240000000800 */
[----:B0-----:R-:W-:-:S13]  /*0ce0*/  ISETP.GE.U32.AND P0, PT, R2, 0x280, PT ;  /* 0x000002800200780c */ /* 0x001fda0003f06070 */
        /* <DEDUP_REMOVED lines=25> */
[----:B------:R-:W0:Y:S02]  /*0e80*/  SHFL.DOWN PT, R3, R7, 0x8, 0x1f ;  /* 0x09001f0007037f89 */ /* 0x000e2400000e0000 */
[----:B0-----:R-:W-:-:S10]  /*0e90*/  DADD R2, R2, R6 ;  /* 0x0000000002027229 */ /* 0x001fd40000000006 */
[----:B------:R-:W-:Y:S02]  /*0ea0*/  FSEL R4, R6, R2, P0 ;  /* 0x0000000206047208 */ /* 0x000fe40000000000 */
[----:B------:R-:W-:Y:S02]  /*0eb0*/  FSEL R5, R7, R3, P0 ;  /* 0x0000000307057208 */ /* 0x000fe40000000000 */
[----:B------:R-:W-:Y:S01]  /*0ec0*/  @!P1 SHF.R.U32.HI R6, RZ, 0x2, R0 ;  /* 0x00000002ff069819 */ /* 0x000fe20000011600 */
[----:B------:R-:W-:Y:S01]  /*0ed0*/  SHFL.DOWN PT, R2, R4, 0x10, 0x1f ;  /* 0x0a001f0004027f89 */ /* 0x000fe200000e0000 */
[----:B-1----:R-:W-:Y:S02]  /*0ee0*/  @!P1 LEA R7, R11, R8, 0x18 ;  /* 0x000000080b079211 */ /* 0x002fe400078ec0ff */
[----:B------:R-:W-:Y:S01]  /*0ef0*/  @!P1 LOP3.LUT R6, R6, 0xf8, RZ, 0xc0, !PT ;  /* 0x000000f806069812 */ /* 0x000fe200078ec0ff */
[----:B------:R-:W0:Y:S01]  /*0f00*/  SHFL.DOWN PT, R3, R5, 0x10, 0x1f ;  /* 0x0a001f0005037f89 */ /* 0x000e2200000e0000 */
[----:B------:R-:W-:-:S03]  /*0f10*/  ISETP.NE.AND P0, PT, R0, RZ, PT ;  /* 0x000000ff0000720c */ /* 0x000fc60003f05270 */
        /* <DEDUP_REMOVED lines=41> */
.L_x_319:
        /* <DEDUP_REMOVED lines=13> */
[----:B------:R-:W-:Y:S01]  /*1280*/  FSEL R8, R4, R6, !P0 ;  /* 0x0000000604087208 */ /* 0x000fe20004000000 */
[----:B------:R-:W-:Y:S01]  /*1290*/  VIADD R6, R12, 0x4 ;  /* 0x000000040c067836 */ /* 0x000fe20000000000 */
[----:B------:R-:W-:Y:S02]  /*12a0*/  FSEL R9, R5, R7, !P0 ;  /* 0x0000000705097208 */ /* 0x000fe40004000000 */
[----:B------:R-:W-:Y:S01]  /*12b0*/  ISETP.GT.AND P0, PT, R10, R3, PT ;  /* 0x000000030a00720c */ /* 0x000fe20003f04270 */
[----:B------:R-:W-:Y:S04]  /*12c0*/  SHFL.DOWN PT, R4, R8, 0x2, R3 ;  /* 0x0840000008047989 */ /* 0x000fe800000e0003 */
[----:B------:R-:W0:Y:S02]  /*12d0*/  SHFL.DOWN PT, R5, R9, 0x2, R3 ;  /* 0x0840000009057989 */ /* 0x000e2400000e0003 */
[----:B0-----:R-:W-:-:S10]  /*12e0*/  DADD R4, R4, R8 ;  /* 0x0000000004047229 */ /* 0x001fd40000000008 */
[----:B------:R-:W-:Y:S01]  /*12f0*/  FSEL R10, R8, R4, P0 ;  /* 0x00000004080a7208 */ /* 0x000fe20000000000 */
[----:B------:R-:W-:Y:S01]  /*1300*/  VIADD R8, R12, 0x8 ;  /* 0x000000080c087836 */ /* 0x000fe20000000000 */
[----:B------:R-:W-:Y:S02]  /*1310*/  FSEL R11, R9, R5, P0 ;  /* 0x00000005090b7208 */ /* 0x000fe40000000000 */
[----:B------:R-:W-:Y:S01]  /*1320*/  ISETP.GT.AND P0, PT, R6, R3, PT ;  /* 0x000000030600720c */ /* 0x000fe20003f04270 */
[----:B------:R-:W-:Y:S04]  /*1330*/  SHFL.DOWN PT, R4, R10, 0x4, R3 ;  /* 0x088000000a047989 */ /* 0x000fe800000e0003 */
[----:B------:R-:W0:Y:S01]  /*1340*/  SHFL.DOWN PT, R5, R11, 0x4, R3 ;  /* 0x088000000b057989 */ /* 0x000e2200000e0003 */
[----:B------:R-:W1:Y:S01]  /*1350*/  @!P1 S2R R9, SR_CgaCtaId ;  /* 0x0000000000099919 */ /* 0x000e620000008800 */
[----:B0-----:R-:W-:-:S10]  /*1360*/  DADD R4, R4, R10 ;  /* 0x0000000004047229 */ /* 0x001fd4000000000a */
[----:B------:R-:W-:Y:S02]  /*1370*/  FSEL R6, R10, R4, P0 ;  /* 0x000000040a067208 */ /* 0x000fe40000000000 */
[----:B------:R-:W-:Y:S02]  /*1380*/  FSEL R7, R11, R5, P0 ;  /* 0x000000050b077208 */ /* 0x000fe40000000000 */
[----:B------:R-:W-:Y:S01]  /*1390*/  ISETP.GT.AND P0, PT, R8, R3, PT ;  /* 0x000000030800720c */ /* 0x000fe20003f04270 */
[----:B------:R-:W-:Y:S01]  /*13a0*/  SHFL.DOWN PT, R4, R6, 0x8, R3 ;  /* 0x0900000006047989 */ /* 0x000fe200000e0003 */
[----:B------:R-:W-:-:S03]  /*13b0*/  @!P1 MOV R8, 0x400 ;  /* 0x0000040000089802 */ /* 0x000fc60000000f00 */
[----:B------:R-:W0:Y:S02]  /*13c0*/  SHFL.DOWN PT, R5, R7, 0x8, R3 ;  /* 0x0900000007057989 */ /* 0x000e2400000e0003 */
[----:B0-----:R-:W-:-:S10]  /*13d0*/  DADD R4, R4, R6 ;  /* 0x0000000004047229 */ /* 0x001fd40000000006 */
[----:B------:R-:W-:Y:S01]  /*13e0*/  FSEL R10, R6, R4, P0 ;  /* 0x00000004060a7208 */ /* 0x000fe20000000000 */
[----:B------:R-:W-:Y:S01]  /*13f0*/  VIADD R6, R12, 0x10 ;  /* 0x000000100c067836 */ /* 0x000fe20000000000 */
[----:B------:R-:W-:Y:S02]  /*1400*/  FSEL R11, R7, R5, P0 ;  /* 0x00000005070b7208 */ /* 0x000fe40000000000 */
[----:B------:R-:W-:Y:S01]  /*1410*/  @!P1 SHF.R.U32.HI R7, RZ, 0x2, R0 ;  /* 0x00000002ff079819 */ /* 0x000fe20000011600 */
[----:B------:R-:W-:Y:S01]  /*1420*/  SHFL.DOWN PT, R4, R10, 0x10, R3 ;  /* 0x0a0000000a047989 */ /* 0x000fe200000e0003 */
[----:B------:R-:W-:Y:S02]  /*1430*/  ISETP.GT.AND P0, PT, R6, R3, PT ;  /* 0x000000030600720c */ /* 0x000fe40003f04270 */
[----:B-1----:R-:W-:Y:S01]  /*1440*/  @!P1 LEA R6, R9, R8, 0x18 ;  /* 0x0000000809069211 */ /* 0x002fe200078ec0ff */
[----:B------:R-:W0:Y:S01]  /*1450*/  SHFL.DOWN PT, R5, R11, 0x10, R3 ;  /* 0x0a0000000b057989 */ /* 0x000e2200000e0003 */
[----:B------:R-:W-:-:S05]  /*1460*/  @!P1 LOP3.LUT R7, R7, 0xf8, RZ, 0xc0, !PT ;  /* 0x000000f807079812 */ /* 0x000fca00078ec0ff */
        /* <DEDUP_REMOVED lines=10> */
[----:B------:R-:W-:Y:S01]  /*1510*/  ISETP.GT.U32.AND P1, PT, R2, 0x20, PT ;  /* 0x000000200200780c */ /* 0x000fe20003f24070 */
[----:B0-----:R-:W-:-:S09]  /*1520*/  ULEA UR4, UR5, UR4, 0x18 ;  /* 0x0000000405047291 */ /* 0x001fd2000f8ec0ff */
[----:B------:R-:W0:Y:S04]  /*1530*/  LDS.128 R12, [UR4+0x20] ;  /* 0x00002004ff0c7984 */ /* 0x000e280008000c00 */
[----:B--2---:R-:W1:Y:S01]  /*1540*/  LDS.128 R4, [UR4+0x30] ;  /* 0x00003004ff047984 */ /* 0x004e620008000c00 */
        /* <DEDUP_REMOVED lines=70> */
[----:B------:R-:W1:Y:S01]  /*19b0*/  LDS.64 R4, [UR4+0xb0] ;  /* 0x0000b004ff047984 */ /* 0x000e620008000a00 */
        /* <DEDUP_REMOVED lines=8> */
[----:B------:R-:W-:-:S04]  /*1a40*/  ISETP.GT.U32.AND P1, PT, R2, 0x260, PT ;  /* 0x000002600200780c */ /* 0x000fc80003f24070 */
[----:B-1----:R-:W-:-:S10]  /*1a50*/  DADD R4, R4, R6 ;  /* 0x0000000004047229 */ /* 0x002fd40000000006 */
[----:B------:R-:W-:Y:S02]  /*1a60*/  FSEL R8, R4, R6, P1 ;  /* 0x0000000604087208 */ /* 0x000fe40000800000 */
[----:B------:R-:W-:Y:S01]  /*1a70*/  FSEL R9, R5, R7, P1 ;  /* 0x0000000705097208 */ /* 0x000fe20000800000 */
[----:B------:R-:W-:Y:S06]  /*1a80*/  BRA `(.L_x_320) ;  /* 0x0000002800247947 */ /* 0x000fec0003800000 */
.L_x_298:
[----:B------:R-:W0:Y:S01]  /*1a90*/  S2R R17, SR_TID.X ;  /* 0x0000000000117919 */ /* 0x000e220000002100 */
        /* <DEDUP_REMOVED lines=25> */
.L_x_322:
[----:B------:R-:W-:Y:S05]  /*1c30*/  BSYNC.RECONVERGENT B2 ;  /* 0x0000000000027941 */ /* 0x000fea0003800200 */
.L_x_321:
        /* <DEDUP_REMOVED lines=24> */
.L_x_324:
[----:B------:R-:W-:Y:S05]  /*1dc0*/  BSYNC.RECONVERGENT B2 ;  /* 0x0000000000027941 */ /* 0x000fea0003800200 */
.L_x_323:
        /* <DEDUP_REMOVED lines=24> */
.L_x_326:
[----:B------:R-:W-:Y:S05]  /*1f50*/  BSYNC.RECONVERGENT B2 ;  /* 0x0000000000027941 */ /* 0x000fea0003800200 */
.L_x_325:
        /* <DEDUP_REMOVED lines=24> */
.L_x_328:
[----:B------:R-:W-:Y:S05]  /*20e0*/  BSYNC.RECONVERGENT B2 ;  /* 0x0000000000027941 */ /* 0x000fea0003800200 */
.L_x_327:
        /* <DEDUP_REMOVED lines=24> */
.L_x_330:
[----:B------:R-:W-:Y:S05]  /*2270*/  BSYNC.RECONVERGENT B2 ;  /* 0x0000000000027941 */ /* 0x000fea0003800200 */
.L_x_329:
        /* <DEDUP_REMOVED lines=24> */
.L_x_332:
[----:B------:R-:W-:Y:S05]  /*2400*/  BSYNC.RECONVERGENT B2 ;  /* 0x0000000000027941 */ /* 0x000fea0003800200 */
.L_x_331:
        /* <DEDUP_REMOVED lines=24> */
.L_x_334:
[----:B------:R-:W-:Y:S05]  /*2590*/  BSYNC.RECONVERGENT B2 ;  /* 0x0000000000027941 */ /* 0x000fea0003800200 */
.L_x_333:
        /* <DEDUP_REMOVED lines=22> */
.L_x_336:
[----:B------:R-:W-:Y:S05]  /*2700*/  BSYNC.RECONVERGENT B2 ;  /* 0x0000000000027941 */ /* 0x000fea0003800200 */
.L_x_335:
[----:B------:R-:W-:Y:S01]  /*2710*/  DADD R12, R12, R14 ;  /* 0x000000000c0c7229 */ /* 0x000fe2000000000e */
[----:B------:R-:W0:Y:S01]  /*2720*/  LDCU UR5, c[0x0][0x390] ;  /* 0x00007200ff0577ac */ /* 0x000e220008000800 */
[----:B------:R-:W-:-:S06]  /*2730*/  IMAD.MOV.U32 R37, RZ, RZ, 0x1400 ;  /* 0x00001400ff257424 */ /* 0x000fcc00078e00ff */
[----:B------:R-:W-:-:S08]  /*2740*/  DADD R12, R12, R10 ;  /* 0x000000000c0c7229 */ /* 0x000fd0000000000a */
[----:B------:R-:W-:Y:S01]  /*2750*/  DADD R12, R12, R2 ;  /* 0x000000000c0c7229 */ /* 0x000fe20000000002 */
[----:B0-----:R-:W-:-:S04]  /*2760*/  UIADD3 UR8, UPT, UPT, UR5, -0x1400, URZ ;  /* 0xffffec0005087890 */ /* 0x001fc8000fffe0ff */
[----:B------:R-:W-:-:S03]  /*2770*/  UISETP.GE.U32.AND UP0, UPT, UR8, 0x1400, UPT ;  /* 0x000014000800788c */ /* 0x000fc6000bf06070 */
[----:B------:R-:W-:-:S08]  /*2780*/  DADD R12, R12, R4 ;  /* 0x000000000c0c7229 */ /* 0x000fd00000000004 */
[----:B------:R-:W-:-:S08]  /*2790*/  DADD R12, R12, R6 ;  /* 0x000000000c0c7229 */ /* 0x000fd00000000006 */
[----:B------:R-:W-:-:S08]  /*27a0*/  DADD R12, R12, R8 ;  /* 0x000000000c0c7229 */ /* 0x000fd00000000008 */
[----:B------:R-:W-:Y:S01]  /*27b0*/  DADD R34, R12, R30 ;  /* 0x000000000c227229 */ /* 0x000fe2000000001e */
[----:B------:R-:W-:Y:S10]  /*27c0*/  BRA.U !UP0, `(.L_x_337) ;  /* 0x0000000d083c7547 */ /* 0x000ff4000b800000 */
[----:B------:R-:W-:Y:S01]  /*27d0*/  IMAD.MOV.U32 R37, RZ, RZ, 0x1400 ;  /* 0x00001400ff257424 */ /* 0x000fe200078e00ff */
[----:B------:R-:W0:Y:S01]  /*27e0*/  LDCU.64 UR10, c[0x0][0x3a0] ;  /* 0x00007400ff0a77ac */ /* 0x000e220008000a00 */
[----:B------:R-:W1:Y:S05]  /*27f0*/  LDCU UR5, c[0x0][0x390] ;  /* 0x00007200ff0577ac */ /* 0x000e6a0008000800 */
.L_x_355:
        /* <DEDUP_REMOVED lines=20> */
[----:B-1----:R-:W-:Y:S05]  /*2940*/  CALL.REL.NOINC `($__internal_3_$__cuda_sm20_div_rn_f64_full) ;  /* 0x0000001800907944 */ /* 0x002fea0003c00000 */
[----:B------:R-:W-:Y:S02]  /*2950*/  IMAD.MOV.U32 R14, RZ, RZ, R30 ;  /* 0x000000ffff0e7224 */ /* 0x000fe400078e001e */
[----:B------:R-:W-:-:S07]  /*2960*/  IMAD.MOV.U32 R15, RZ, RZ, R31 ;  /* 0x000000ffff0f7224 */ /* 0x000fce00078e001f */
.L_x_339:
[----:B-1----:R-:W-:Y:S05]  /*2970*/  BSYNC.RECONVERGENT B2 ;  /* 0x0000000000027941 */ /* 0x002fea0003800200 */
.L_x_338:
        /* <DEDUP_REMOVED lines=23> */
.L_x_341:
[----:B------:R-:W-:Y:S05]  /*2af0*/  BSYNC.RECONVERGENT B2 ;  /* 0x0000000000027941 */ /* 0x000fea0003800200 */
.L_x_340:
        /* <DEDUP_REMOVED lines=23> */
.L_x_343:
[----:B------:R-:W-:Y:S05]  /*2c70*/  BSYNC.RECONVERGENT B2 ;  /* 0x0000000000027941 */ /* 0x000fea0003800200 */
.L_x_342:
        /* <DEDUP_REMOVED lines=23> */
.L_x_345:
[----:B------:R-:W-:Y:S05]  /*2df0*/  BSYNC.RECONVERGENT B2 ;  /* 0x0000000000027941 */ /* 0x000fea0003800200 */
.L_x_344:
        /* <DEDUP_REMOVED lines=23> */
.L_x_347:
[----:B------:R-:W-:Y:S05]  /*2f70*/  BSYNC.RECONVERGENT B2 ;  /* 0x0000000000027941 */ /* 0x000fea0003800200 */
.L_x_346:
        /* <DEDUP_REMOVED lines=23> */
.L_x_349:
[----:B------:R-:W-:Y:S05]  /*30f0*/  BSYNC.RECONVERGENT B2 ;  /* 0x0000000000027941 */ /* 0x000fea0003800200 */
.L_x_348:
        /* <DEDUP_REMOVED lines=23> */
.L_x_351:
[----:B------:R-:W-:Y:S05]  /*3270*/  BSYNC.RECONVERGENT B2 ;  /* 0x0000000000027941 */ /* 0x000fea0003800200 */
.L_x_350:
        /* <DEDUP_REMOVED lines=21> */
.L_x_353:
[----:B------:R-:W-:Y:S05]  /*33d0*/  BSYNC.RECONVERGENT B2 ;  /* 0x0000000000027941 */ /* 0x000fea0003800200 */
.L_x_352:
[----:B------:R-:W-:-:S08]  /*33e0*/  DADD R14, R14, R34 ;  /* 0x000000000e0e7229 */ /* 0x000fd00000000022 */
[----:B------:R-:W-:-:S08]  /*33f0*/  DADD R14, R14, R12 ;  /* 0x000000000e0e7229 */ /* 0x000fd0000000000c */
[----:B------:R-:W-:-:S08]  /*3400*/  DADD R14, R14, R10 ;  /* 0x000000000e0e7229 */ /* 0x000fd0000000000a */
[----:B------:R-:W-:-:S08]  /*3410*/  DADD R14, R14, R8 ;  /* 0x000000000e0e7229 */ /* 0x000fd00000000008 */
[----:B------:R-:W-:-:S08]  /*3420*/  DADD R14, R14, R6 ;  /* 0x000000000e0e7229 */ /* 0x000fd00000000006 */
[----:B------:R-:W-:-:S08]  /*3430*/  DADD R14, R14, R4 ;  /* 0x000000000e0e7229 */ /* 0x000fd00000000004 */
[----:B------:R-:W-:Y:S01]  /*3440*/  DADD R14, R14, R2 ;  /* 0x000000000e0e7229 */ /* 0x000fe20000000002 */
[----:B------:R-:W-:-:S04]  /*3450*/  IADD3 R2, PT, PT, -R37, UR5, RZ ;  /* 0x0000000525027c10 */ /* 0x000fc8000fffe1ff */
[----:B------:R-:W-:-:S03]  /*3460*/  ISETP.GE.U32.AND P0, PT, R2, 0x1400, PT ;  /* 0x000014000200780c */ /* 0x000fc60003f06070 */
[----:B------:R-:W-:-:S10]  /*3470*/  DADD R34, R14, R30 ;  /* 0x000000000e227229 */ /* 0x000fd4000000001e */
[----:B------:R-:W-:Y:S05]  /*3480*/  @!P0 BRA `(.L_x_354) ;  /* 0x00000008007c8947 */ /* 0x000fea0003800000 */
[----:B------:R-:W-:-:S05]  /*3490*/  VIADD R37, R37, 0x1400 ;  /* 0x0000140025257836 */ /* 0x000fca0000000000 */
[----:B------:R-:W-:-:S13]  /*34a0*/  ISETP.GT.U32.AND P0, PT, R37, UR8, PT ;  /* 0x0000000825007c0c */ /* 0x000fda000bf04070 */
[----:B------:R-:W-:Y:S05]  /*34b0*/  @!P0 BRA `(.L_x_355) ;  /* 0xfffffff000d08947 */ /* 0x000fea000383ffff */
.L_x_337:
        /* <DEDUP_REMOVED lines=10> */
[----:B------:R-:W-:-:S05]  /*3560*/  IADD3 R3, PT, PT, -R37, UR5, R2 ;  /* 0x0000000525037c10 */ /* 0x000fca000fffe102 */
[----:B------:R-:W-:-:S05]  /*3570*/  IMAD.HI.U32 R2, R3, -0x33333333, RZ ;  /* 0xcccccccd03027827 */ /* 0x000fca00078e00ff */
[----:B------:R-:W-:-:S04]  /*3580*/  SHF.R.U32.HI R4, RZ, 0x9, R2 ;  /* 0x00000009ff047819 */ /* 0x000fc80000011602 */
[----:B------:R-:W-:-:S04]  /*3590*/  LOP3.LUT R2, R4, 0x3, RZ, 0xc0, !PT ;  /* 0x0000000304027812 */ /* 0x000fc800078ec0ff */
[----:B------:R-:W-:Y:S01]  /*35a0*/  ISETP.NE.AND P0, PT, R2, 0x3, PT ;  /* 0x000000030200780c */ /* 0x000fe20003f05270 */
[----:B------:R-:W-:-:S12]  /*35b0*/  IMAD.MOV.U32 R2, RZ, RZ, R17 ;  /* 0x000000ffff027224 */ /* 0x000fd800078e0011 */
[----:B------:R-:W-:Y:S05]  /*35c0*/  @!P0 BRA `(.L_x_358) ;  /* 0x0000000000808947 */ /* 0x000fea0003800000 */
[----:B------:R-:W-:Y:S02]  /*35d0*/  VIADD R4, R4, 0x1 ;  /* 0x0000000104047836 */ /* 0x000fe40000000000 */
[----:B------:R-:W-:Y:S02]  /*35e0*/  IMAD.IADD R16, R16, 0x1, R37 ;  /* 0x0000000110107824 */ /* 0x000fe400078e0225 */
[----:B------:R-:W-:Y:S01]  /*35f0*/  IMAD.MOV.U32 R2, RZ, RZ, R17 ;  /* 0x000000ffff027224 */ /* 0x000fe200078e0011 */
[----:B------:R-:W-:-:S05]  /*3600*/  LOP3.LUT R4, R4, 0x3, RZ, 0xc0, !PT ;  /* 0x0000000304047812 */ /* 0x000fca00078ec0ff */
[----:B------:R-:W-:-:S07]  /*3610*/  IMAD.MOV R4, RZ, RZ, -R4 ;  /* 0x000000ffff047224 */ /* 0x000fce00078e0a04 */
.L_x_361:
        /* <DEDUP_REMOVED lines=21> */
[----:B0-----:R-:W-:Y:S05]  /*3770*/  CALL.REL.NOINC `($__internal_3_$__cuda_sm20_div_rn_f64_full) ;  /* 0x0000000c00047944 */ /* 0x001fea0003c00000 */
.L_x_360:
[----:B0-----:R-:W-:Y:S05]  /*3780*/  BSYNC.RECONVERGENT B4 ;  /* 0x0000000000047941 */ /* 0x001fea0003800200 */
.L_x_359:
[----:B------:R-:W-:Y:S01]  /*3790*/  DADD R34, R30, R34 ;  /* 0x000000001e227229 */ /* 0x000fe20000000022 */
[----:B------:R-:W-:Y:S02]  /*37a0*/  VIADD R2, R2, 0x280 ;  /* 0x0000028002027836 */ /* 0x000fe40000000000 */
[----:B------:R-:W-:Y:S01]  /*37b0*/  VIADD R16, R16, 0x280 ;  /* 0x0000028010107836 */ /* 0x000fe20000000000 */
[----:B------:R-:W-:Y:S07]  /*37c0*/  @P1 BRA `(.L_x_361) ;  /* 0xfffffffc00941947 */ /* 0x000fee000383ffff */
.L_x_358:
[----:B01----:R-:W-:Y:S05]  /*37d0*/  BSYNC.RECONVERGENT B3 ;  /* 0x0000000000037941 */ /* 0x003fea0003800200 */
.L_x_357:
[----:B------:R-:W-:-:S13]  /*37e0*/  ISETP.GE.U32.AND P0, PT, R3, 0x780, PT ;  /* 0x000007800300780c */ /* 0x000fda0003f06070 */
[----:B------:R-:W-:Y:S05]  /*37f0*/  @!P0 BRA `(.L_x_356) ;  /* 0x00000004009c8947 */ /* 0x000fea0003800000 */
[----:B------:R-:W0:Y:S01]  /*3800*/  LDCU UR8, c[0x0][0x380] ;  /* 0x00007000ff0877ac */ /* 0x000e220008000800 */
[----:B------:R-:W-:Y:S01]  /*3810*/  VIADD R3, R2, 0x500 ;  /* 0x0000050002037836 */ /* 0x000fe20000000000 */
[----:B0-----:R-:W-:-:S07]  /*3820*/  IADD3 R37, PT, PT, R37, UR8, R2 ;  /* 0x0000000825257c10 */ /* 0x001fce000fffe002 */
.L_x_370:
        /* <DEDUP_REMOVED lines=22> */
.L_x_363:
[----:B------:R-:W-:Y:S05]  /*3990*/  BSYNC.RECONVERGENT B3 ;  /* 0x0000000000037941 */ /* 0x000fea0003800200 */
.L_x_362:
        /* <DEDUP_REMOVED lines=22> */
.L_x_365:
[----:B------:R-:W-:Y:S05]  /*3b00*/  BSYNC.RECONVERGENT B3 ;  /* 0x0000000000037941 */ /* 0x000fea0003800200 */
.L_x_364:
        /* <DEDUP_REMOVED lines=24> */
.L_x_367:
[----:B------:R-:W-:Y:S05]  /*3c90*/  BSYNC.RECONVERGENT B3 ;  /* 0x0000000000037941 */ /* 0x000fea0003800200 */
.L_x_366:
        /* <DEDUP_REMOVED lines=22> */
.L_x_369:
[----:B------:R-:W-:Y:S05]  /*3e00*/  BSYNC.RECONVERGENT B3 ;  /* 0x0000000000037941 */ /* 0x000fea0003800200 */
.L_x_368:
[C---:B------:R-:W-:Y:S01]  /*3e10*/  VIADD R5, R3.reuse, 0x500 ;  /* 0x0000050003057836 */ /* 0x040fe20000000000 */
[----:B------:R-:W-:Y:S01]  /*3e20*/  DADD R34, R34, R30 ;  /* 0x0000000022227229 */ /* 0x000fe2000000001e */
[----:B------:R-:W-:Y:S02]  /*3e30*/  VIADD R3, R3, 0xa00 ;  /* 0x00000a0003037836 */ /* 0x000fe40000000000 */
[----:B------:R-:W-:Y:S01]  /*3e40*/  VIADD R37, R37, 0xa00 ;  /* 0x00000a0025257836 */ /* 0x000fe20000000000 */
[----:B------:R-:W-:-:S13]  /*3e50*/  ISETP.GE.AND P0, PT, R5, R0, PT ;  /* 0x000000000500720c */ /* 0x000fda0003f06270 */
[----:B------:R-:W-:Y:S05]  /*3e60*/  @!P0 BRA `(.L_x_370) ;  /* 0xfffffff800708947 */ /* 0x000fea000383ffff */
.L_x_356:
[----:B01----:R-:W-:Y:S05]  /*3e70*/  BSYNC.RECONVERGENT B2 ;  /* 0x0000000000027941 */ /* 0x003fea0003800200 */
.L_x_354:
        /* <DEDUP_REMOVED lines=49> */
[----:B------:R-:W1:Y:S05]  /*4190*/  LDS.128 R8, [UR4+0x50] ;  /* 0x00005004ff087984 */ /* 0x000e6a0008000c00 */
[----:B------:R-:W-:-:S08]  /*41a0*/  DADD R12, R12, R14 ;  /* 0x000000000c0c7229 */ /* 0x000fd0000000000e */
[----:B--2---:R-:W-:-:S08]  /*41b0*/  DADD R12, R12, R16 ;  /* 0x000000000c0c7229 */ /* 0x004fd00000000010 */
[----:B------:R-:W-:Y:S02]  /*41c0*/  DADD R18, R12, R18 ;  /* 0x000000000c127229 */ /* 0x000fe40000000012 */
[----:B------:R-:W2:Y:S06]  /*41d0*/  LDS.128 R12, [UR4+0x60] ;  /* 0x00006004ff0c7984 */ /* 0x000eac0008000c00 */
[----:B0-----:R-:W-:-:S08]  /*41e0*/  DADD R4, R18, R4 ;  /* 0x0000000012047229 */ /* 0x001fd00000000004 */
[----:B------:R-:W-:Y:S02]  /*41f0*/  DADD R2, R4, R6 ;  /* 0x0000000004027229 */ /* 0x000fe40000000006 */
[----:B------:R-:W0:Y:S06]  /*4200*/  LDS.128 R4, [UR4+0x70] ;  /* 0x00007004ff047984 */ /* 0x000e2c0008000c00 */
        /* <DEDUP_REMOVED lines=17> */
.L_x_320:
[----:B------:R-:W-:Y:S05]  /*4320*/  BSYNC.RECONVERGENT B0 ;  /* 0x0000000000007941 */ /* 0x000fea0003800200 */
.L_x_297:
[----:B------:R-:W-:Y:S05]  /*4330*/  @P0 EXIT ;  /* 0x000000000000094d */ /* 0x000fea0003800000 */
[----:B------:R-:W2:Y:S01]  /*4340*/  LDCU.64 UR4, c[0x0][0x398] ;  /* 0x00007300ff0477ac */ /* 0x000ea20008000a00 */
[----:B01----:R-:W0:Y:S01]  /*4350*/  LDC.64 R2, c[0x0][0x388] ;  /* 0x0000e200ff027b82 */ /* 0x003e220000000a00 */
[----:B--2---:R-:W-:-:S07]  /*4360*/  DADD R8, R8, UR4 ;  /* 0x0000000408087e29 */ /* 0x004fce0008000000 */
[----:B0-----:R-:W-:Y:S01]  /*4370*/  STG.E.64 desc[UR6][R2.64], R8 ;  /* 0x0000000802007986 */ /* 0x001fe2000c101b06 */
[----:B------:R-:W-:Y:S05]  /*4380*/  EXIT ;  /* 0x000000000000794d */ /* 0x000fea0003800000 */
        .weak           $__internal_3_$__cuda_sm20_div_rn_f64_full
        .type           $__internal_3_$__cuda_sm20_div_rn_f64_full,@function
        .size           $__internal_3_$__cuda_sm20_div_rn_f64_full,(.L_x_382 - $__internal_3_$__cuda_sm20_div_rn_f64_full)
$__internal_3_$__cuda_sm20_div_rn_f64_full:
[C---:B------:R-:W-:Y:S01]  /*4390*/  FSETP.GEU.AND P0, PT, |R25|.reuse, 1.469367938527859385e-39, PT ;  /* 0x001000001900780b */ /* 0x040fe20003f0e200 */
[----:B------:R-:W-:Y:S01]  /*43a0*/  IMAD.MOV.U32 R20, RZ, RZ, 0x1 ;  /* 0x00000001ff147424 */ /* 0x000fe200078e00ff */
[C---:B------:R-:W-:Y:S01]  /*43b0*/  LOP3.LUT R26, R25.reuse, 0x800fffff, RZ, 0xc0, !PT ;  /* 0x800fffff191a7812 */ /* 0x040fe200078ec0ff */
[----:B------:R-:W-:Y:S01]  /*43c0*/  IMAD.U32 R23, RZ, RZ, UR9 ;  /* 0x00000009ff177e24 */ /* 0x000fe2000f8e00ff */
[----:B------:R-:W-:Y:S01]  /*43d0*/  LOP3.LUT R32, R25, 0x7ff00000, RZ, 0xc0, !PT ;  /* 0x7ff0000019207812 */ /* 0x000fe200078ec0ff */
[----:B------:R-:W-:Y:S01]  /*43e0*/  IMAD.MOV.U32 R31, RZ, RZ, 0x1ca00000 ;  /* 0x1ca00000ff1f7424 */ /* 0x000fe200078e00ff */
[----:B------:R-:W-:Y:S01]  /*43f0*/  LOP3.LUT R27, R26, 0x3ff00000, RZ, 0xfc, !PT ;  /* 0x3ff000001a1b7812 */ /* 0x000fe200078efcff */
[----:B------:R-:W-:Y:S01]  /*4400*/  IMAD.MOV.U32 R26, RZ, RZ, R24 ;  /* 0x000000ffff1a7224 */ /* 0x000fe200078e0018 */
[----:B------:R-:W-:Y:S01]  /*4410*/  LOP3.LUT R30, R23, 0x7ff00000, RZ, 0xc0, !PT ;  /* 0x7ff00000171e7812 */ /* 0x000fe200078ec0ff */
[----:B------:R-:W-:-:S03]  /*4420*/  IMAD.U32 R22, RZ, RZ, UR4 ;  /* 0x00000004ff167e24 */ /* 0x000fc6000f8e00ff */
[----:B------:R-:W-:Y:S01]  /*4430*/  ISETP.GE.U32.AND P2, PT, R30, R32, PT ;  /* 0x000000201e00720c */ /* 0x000fe20003f46070 */
[----:B------:R-:W-:Y:S01]  /*4440*/  @!P0 DMUL R26, R24, 8.98846567431157953865e+307 ;  /* 0x7fe00000181a8828 */ /* 0x000fe20000000000 */
[----:B------:R-:W-:-:S05]  /*4450*/  IMAD.MOV.U32 R19, RZ, RZ, R30 ;  /* 0x000000ffff137224 */ /* 0x000fca00078e001e */
[----:B------:R-:W0:Y:S02]  /*4460*/  MUFU.RCP64H R21, R27 ;  /* 0x0000001b00157308 */ /* 0x000e240000001800 */
[----:B0-----:R-:W-:-:S08]  /*4470*/  DFMA R28, R20, -R26, 1 ;  /* 0x3ff00000141c742b */ /* 0x001fd0000000081a */
[----:B------:R-:W-:-:S08]  /*4480*/  DFMA R28, R28, R28, R28 ;  /* 0x0000001c1c1c722b */ /* 0x000fd0000000001c */
[----:B------:R-:W-:Y:S01]  /*4490*/  DFMA R28, R20, R28, R20 ;  /* 0x0000001c141c722b */ /* 0x000fe20000000014 */
[----:B------:R-:W-:Y:S01]  /*44a0*/  SEL R21, R31, 0x63400000, !P2 ;  /* 0x634000001f157807 */ /* 0x000fe20005000000 */
[----:B------:R-:W-:Y:S01]  /*44b0*/  IMAD.MOV.U32 R20, RZ, RZ, R22 ;  /* 0x000000ffff147224 */ /* 0x000fe200078e0016 */
[----:B------:R-:W-:Y:S02]  /*44c0*/  FSETP.GEU.AND P2, PT, |R23|, 1.469367938527859385e-39, PT ;  /* 0x001000001700780b */ /* 0x000fe40003f4e200 */
[----:B------:R-:W-:-:S03]  /*44d0*/  LOP3.LUT R21, R21, 0x800fffff, R23, 0xf8, !PT ;  /* 0x800fffff15157812 */ /* 0x000fc600078ef817 */
[----:B------:R-:W-:-:S08]  /*44e0*/  DFMA R40, R28, -R26, 1 ;  /* 0x3ff000001c28742b */ /* 0x000fd0000000081a */
[----:B------:R-:W-:Y:S01]  /*44f0*/  DFMA R28, R28, R40, R28 ;  /* 0x000000281c1c722b */ /* 0x000fe2000000001c */
[----:B------:R-:W-:Y:S10]  /*4500*/  @P2 BRA `(.L_x_371) ;  /* 0x0000000000202947 */ /* 0x000ff40003800000 */
        /* <DEDUP_REMOVED lines=8> */
.L_x_371:
        /* <DEDUP_REMOVED lines=12> */
[----:B------:R-:W-:Y:S02]  /*4650*/  ISETP.GE.U32.AND P0, PT, R30, R19, PT ;  /* 0x000000131e00720c */ /* 0x000fe40003f06070 */
[----:B------:R-:W-:Y:S02]  /*4660*/  VIMNMX R19, PT, PT, R22, 0x46a00000, PT ;  /* 0x46a0000016137848 */ /* 0x000fe40003fe0100 */
[----:B------:R-:W-:-:S05]  /*4670*/  SEL R22, R31, 0x63400000, !P0 ;  /* 0x634000001f167807 */ /* 0x000fca0004000000 */
[----:B------:R-:W-:Y:S02]  /*4680*/  IMAD.IADD R19, R19, 0x1, -R22 ;  /* 0x0000000113137824 */ /* 0x000fe400078e0a16 */
[----:B------:R-:W-:Y:S02]  /*4690*/  IMAD.MOV.U32 R22, RZ, RZ, RZ ;  /* 0x000000ffff167224 */ /* 0x000fe400078e00ff */
        /* <DEDUP_REMOVED lines=20> */
.L_x_373:
        /* <DEDUP_REMOVED lines=16> */
.L_x_376:
[----:B------:R-:W-:Y:S01]  /*48e0*/  LOP3.LUT R31, R25, 0x80000, RZ, 0xfc, !PT ;  /* 0x00080000191f7812 */ /* 0x000fe200078efcff */
[----:B------:R-:W-:Y:S01]  /*48f0*/  IMAD.MOV.U32 R30, RZ, RZ, R24 ;  /* 0x000000ffff1e7224 */ /* 0x000fe200078e0018 */
[----:B------:R-:W-:Y:S06]  /*4900*/  BRA `(.L_x_374) ;  /* 0x0000000000087947 */ /* 0x000fec0003800000 */
.L_x_375:
[----:B------:R-:W-:Y:S01]  /*4910*/  LOP3.LUT R31, R23, 0x80000, RZ, 0xfc, !PT ;  /* 0x00080000171f7812 */ /* 0x000fe200078efcff */
[----:B------:R-:W-:-:S07]  /*4920*/  IMAD.MOV.U32 R30, RZ, RZ, R22 ;  /* 0x000000ffff1e7224 */ /* 0x000fce00078e0016 */
.L_x_374:
[----:B------:R-:W-:Y:S05]  /*4930*/  BSYNC.RECONVERGENT B1 ;  /* 0x0000000000017941 */ /* 0x000fea0003800200 */
.L_x_372:
[----:B------:R-:W-:-:S04]  /*4940*/  IMAD.MOV.U32 R19, RZ, RZ, 0x0 ;  /* 0x00000000ff137424 */ /* 0x000fc800078e00ff */
[----:B------:R-:W-:Y:S05]  /*4950*/  RET.REL.NODEC R18 `(_ZN3cub18CUB_300001_SM_10006detail6reduce28DeviceReduceSingleTileKernelINS2_10policy_hubIdjN4cuda3std3__44plusIdEEE10Policy1000EN6thrust24THRUST_300001_SM_1000_NS17counting_iteratorIiNSD_11use_defaultESF_SF_EEPdjS9_dd9integrandEEvT0_T1_T2_T3_T4_T6_) ;  /* 0xffffffb412a87950 */ /* 0x000fea0003c3ffff */
.L_x_377:
        /* <DEDUP_REMOVED lines=10> */
.L_x_382:


//--------------------- .text._ZN3cub18CUB_300001_SM_10006detail11EmptyKernelIvEEvv --------------------------
	.section	.text._ZN3cub18CUB_300001_SM_10006detail11EmptyKernelIvEEvv,"ax",@progbits
	.align	128
        .global         _ZN3cub18CUB_300001_SM_10006detail11EmptyKernelIvEEvv
        .type           _ZN3cub18CUB_300001_SM_10006detail11EmptyKernelIvEEvv,@function
        .size           _ZN3cub18CUB_300001_SM_10006detail11EmptyKernelIvEEvv,(.L_x_389 - _ZN3cub18CUB_300001_SM_10006detail11EmptyKernelIvEEvv)
        .other          _ZN3cub18CUB_300001_SM_10006detail11EmptyKernelIvEEvv,@"STO_CUDA_ENTRY STV_DEFAULT"
_ZN3cub18CUB_300001_SM_10006detail11EmptyKernelIvEEvv:
.text._ZN3cub18CUB_300001_SM_10006detail11EmptyKernelIvEEvv:
[----:B------:R-:W-:Y:S01]  /*0000*/  LDC R1, c[0x0][0x37c] ;  /* 0x0000df00ff017b82 */ /* 0x000fe20000000800 */
[----:B------:R-:W-:Y:S05]  /*0010*/  EXIT ;  /* 0x000000000000794d */ /* 0x000fea0003800000 */
.L_x_378:
        /* <DEDUP_REMOVED lines=14> */
.L_x_389:


//--------------------- .nv.shared._ZN3cub18CUB_300001_SM_10006detail6reduce28DeviceReduceSingleTileKernelINS2_10policy_hubIdyN4cuda3std3__44plusIdEEE10Policy1000EPdSC_iS9_ddNS7_10__identityEEEvT0_T1_T2_T3_T4_T6_ --------------------------
	.section	.nv.shared._ZN3cub18CUB_300001_SM_10006detail6reduce28DeviceReduceSingleTileKernelINS2_10policy_hubIdyN4cuda3std3__44plusIdEEE10Policy1000EPdSC_iS9_ddNS7_10__identityEEEvT0_T1_T2_T3_T4_T6_,"aw",@nobits
	.sectionflags	@""
	.align	8
.nv.shared._ZN3cub18CUB_300001_SM_10006detail6reduce28DeviceReduceSingleTileKernelINS2_10policy_hubIdyN4cuda3std3__44plusIdEEE10Policy1000EPdSC_iS9_ddNS7_10__identityEEEvT0_T1_T2_T3_T4_T6_:
	.zero		1176


//--------------------- .nv.shared.reserved.0     --------------------------
	.section	.nv.shared.reserved.0,"aw",@nobits
	.weak		__nv_reservedSMEM_offset_0_alias
	.size		__nv_reservedSMEM_offset_0_alias, 0, 64
	.other		__nv_reservedSMEM_offset_0_alias,@"STO_CUDA_RESERVED_SHARED STV_DEFAULT"
__nv_reservedSMEM_offset_0_alias:
	.zero		0
	.zero		64


//--------------------- .nv.global                --------------------------
	.section	.nv.global,"aw",@nobits
.nv.global:
	.type		_ZN30_INTERNAL_36bdc303_4_k_cu_main6thrust24THRUST_300001_SM_1000_NS3seqE,@object
	.size		_ZN30_INTERNAL_36bdc303_4_k_cu_main6thrust24THRUST_300001_SM_1000_NS3seqE,(_ZN30_INTERNAL_36bdc303_4_k_cu_main4cuda3std3__48in_placeE - _ZN30_INTERNAL_36bdc303_4_k_cu_main6thrust24THRUST_300001_SM_1000_NS3seqE)
_ZN30_INTERNAL_36bdc303_4_k_cu_main6thrust24THRUST_300001_SM_1000_NS3seqE:
	.zero		1
	.type		_ZN30_INTERNAL_36bdc303_4_k_cu_main4cuda3std3__48in_placeE,@object
	.size		_ZN30_INTERNAL_36bdc303_4_k_cu_main4cuda3std3__48in_placeE,(_ZN30_INTERNAL_36bdc303_4_k_cu_main4cuda3std6ranges3__45__cpo4sizeE - _ZN30_INTERNAL_36bdc303_4_k_cu_main4cuda3std3__48in_placeE)
_ZN30_INTERNAL_36bdc303_4_k_cu_main4cuda3std3__48in_placeE:
	.zero		1
	.type		_ZN30_INTERNAL_36bdc303_4_k_cu_main4cuda3std6ranges3__45__cpo4sizeE,@object
	.size		_ZN30_INTERNAL_36bdc303_4_k_cu_main4cuda3std6ranges3__45__cpo4sizeE,(_ZN30_INTERNAL_36bdc303_4_k_cu_main6thrust24THRUST_300001_SM_1000_NS12placeholders2_3E - _ZN30_INTERNAL_36bdc303_4_k_cu_main4cuda3std6ranges3__45__cpo4sizeE)
_ZN30_INTERNAL_36bdc303_4_k_cu_main4cuda3std6ranges3__45__cpo4sizeE:
	.zero		1
	.type		_ZN30_INTERNAL_36bdc303_4_k_cu_main6thrust24THRUST_300001_SM_1000_NS12placeholders2_3E,@object
	.size		_ZN30_INTERNAL_36bdc303_4_k_cu_main6thrust24THRUST_300001_SM_1000_NS12placeholders2_3E,(_ZN30_INTERNAL_36bdc303_4_k_cu_main4cuda3std3__45__cpo6cbeginE - _ZN30_INTERNAL_36bdc303_4_k_cu_main6thrust24THRUST_300001_SM_1000_NS12placeholders2_3E)
_ZN30_INTERNAL_36bdc303_4_k_cu_main6thrust24THRUST_300001_SM_1000_NS12placeholders2_3E:
	.zero		1
	.type		_ZN30_INTERNAL_36bdc303_4_k_cu_main4cuda3std3__45__cpo6cbeginE,@object
	.size		_ZN30_INTERNAL_36bdc303_4_k_cu_main4cuda3std3__45__cpo6cbeginE,(_ZN30_INTERNAL_36bdc303_4_k_cu_main4cuda3std6ranges3__45__cpo6cbeginE - _ZN30_INTERNAL_36bdc303_4_k_cu_main4cuda3std3__45__cpo6cbeginE)
_ZN30_INTERNAL_36bdc303_4_k_cu_main4cuda3std3__45__cpo6cbeginE:
	.zero		1
	.type		_ZN30_INTERNAL_36bdc303_4_k_cu_main4cuda3std6ranges3__45__cpo6cbeginE,@object
	.size		_ZN30_INTERNAL_36bdc303_4_k_cu_main4cuda3std6ranges3__45__cpo6cbeginE,(_ZN30_INTERNAL_36bdc303_4_k_cu_main6thrust24THRUST_300001_SM_1000_NS12placeholders2_7E - _ZN30_INTERNAL_36bdc303_4_k_cu_main4cuda3std6ranges3__45__cpo6cbeginE)
_ZN30_INTERNAL_36bdc303_4_k_cu_main4cuda3std6ranges3__45__cpo6cbeginE:
	.zero		1
	.type		_ZN30_INTERNAL_36bdc303_4_k_cu_main6thrust24THRUST_300001_SM_1000_NS12placeholders2_7E,@object
	.size		_ZN30_INTERNAL_36bdc303_4_k_cu_main6thrust24THRUST_300001_SM_1000_NS12placeholders2_7E,(_ZN30_INTERNAL_36bdc303_4_k_cu_main4cuda3std3__45__cpo7crbeginE - _ZN30_INTERNAL_36bdc303_4_k_cu_main6thrust24THRUST_300001_SM_1000_NS12placeholders2_7E)
_ZN30_INTERNAL_36bdc303_4_k_cu_main6thrust24THRUST_300001_SM_1000_NS12placeholders2_7E:
	.zero		1
	.type		_ZN30_INTERNAL_36bdc303_4_k_cu_main4cuda3std3__45__cpo7crbeginE,@object
	.size		_ZN30_INTERNAL_36bdc303_4_k_cu_main4cuda3std3__45__cpo7crbeginE,(_ZN30_INTERNAL_36bdc303_4_k_cu_main4cuda3std6ranges3__45__cpo4nextE - _ZN30_INTERNAL_36bdc303_4_k_cu_main4cuda3std3__45__cpo7crbeginE)
_ZN30_INTERNAL_36bdc303_4_k_cu_main4cuda3std3__45__cpo7crbeginE:
	.zero		1
	.type		_ZN30_INTERNAL_36bdc303_4_k_cu_main4cuda3std6ranges3__45__cpo4nextE,@object
	.size		_ZN30_INTERNAL_36bdc303_4_k_cu_main4cuda3std6ranges3__45__cpo4nextE,(_ZN30_INTERNAL_36bdc303_4_k_cu_main4cuda3std6ranges3__45__cpo4swapE - _ZN30_INTERNAL_36bdc303_4_k_cu_main4cuda3std6ranges3__45__cpo4nextE)
_ZN30_INTERNAL_36bdc303_4_k_cu_main4cuda3std6ranges3__45__cpo4nextE:
	.zero		1
	.type		_ZN30_INTERNAL_36bdc303_4_k_cu_main4cuda3std6ranges3__45__cpo4swapE,@object
	.size		_ZN30_INTERNAL_36bdc303_4_k_cu_main4cuda3std6ranges3__45__cpo4swapE,(_ZN30_INTERNAL_36bdc303_4_k_cu_main6thrust24THRUST_300001_SM_1000_NS8cuda_cub10par_nosyncE - _ZN30_INTERNAL_36bdc303_4_k_cu_main4cuda3std6ranges3__45__cpo4swapE)
_ZN30_INTERNAL_36bdc303_4_k_cu_main4cuda3std6ranges3__45__cpo4swapE:
	.zero		1
	.type		_ZN30_INTERNAL_36bdc303_4_k_cu_main6thrust24THRUST_300001_SM_1000_NS8cuda_cub10par_nosyncE,@object
	.size		_ZN30_INTERNAL_36bdc303_4_k_cu_main6thrust24THRUST_300001_SM_1000_NS8cuda_cub10par_nosyncE,(_ZN30_INTERNAL_36bdc303_4_k_cu_main6thrust24THRUST_300001_SM_1000_NS12placeholders2_9E - _ZN30_INTERNAL_36bdc303_4_k_cu_main6thrust24THRUST_300001_SM_1000_NS8cuda_cub10par_nosyncE)
_ZN30_INTERNAL_36bdc303_4_k_cu_main6thrust24THRUST_300001_SM_1000_NS8cuda_cub10par_nosyncE:
	.zero		1
	.type		_ZN30_INTERNAL_36bdc303_4_k_cu_main6thrust24THRUST_300001_SM_1000_NS12placeholders2_9E,@object
	.size		_ZN30_INTERNAL_36bdc303_4_k_cu_main6thrust24THRUST_300001_SM_1000_NS12placeholders2_9E,(_ZN30_INTERNAL_36bdc303_4_k_cu_main4cuda3std3__432_GLOBAL__N__36bdc303_4_k_cu_main6ignoreE - _ZN30_INTERNAL_36bdc303_4_k_cu_main6thrust24THRUST_300001_SM_1000_NS12placeholders2_9E)
_ZN30_INTERNAL_36bdc303_4_k_cu_main6thrust24THRUST_300001_SM_1000_NS12placeholders2_9E:
	.zero		1
	.type		_ZN30_INTERNAL_36bdc303_4_k_cu_main4cuda3std3__432_GLOBAL__N__36bdc303_4_k_cu_main6ignoreE,@object
	.size		_ZN30_INTERNAL_36bdc303_4_k_cu_main4cuda3std3__432_GLOBAL__N__36bdc303_4_k_cu_main6ignoreE,(_ZN30_INTERNAL_36bdc303_4_k_cu_main4cuda3std6ranges3__45__cpo4dataE - _ZN30_INTERNAL_36bdc303_4_k_cu_main4cuda3std3__432_GLOBAL__N__36bdc303_4_k_cu_main6ignoreE)
_ZN30_INTERNAL_36bdc303_4_k_cu_main4cuda3std3__432_GLOBAL__N__36bdc303_4_k_cu_main6ignoreE:
	.zero		1
	.type		_ZN30_INTERNAL_36bdc303_4_k_cu_main4cuda3std6ranges3__45__cpo4dataE,@object
	.size		_ZN30_INTERNAL_36bdc303_4_k_cu_main4cuda3std6ranges3__45__cpo4dataE,(_ZN30_INTERNAL_36bdc303_4_k_cu_main6thrust24THRUST_300001_SM_1000_NS12placeholders2_1E - _ZN30_INTERNAL_36bdc303_4_k_cu_main4cuda3std6ranges3__45__cpo4dataE)
_ZN30_INTERNAL_36bdc303_4_k_cu_main4cuda3std6ranges3__45__cpo4dataE:
	.zero		1
	.type		_ZN30_INTERNAL_36bdc303_4_k_cu_main6thrust24THRUST_300001_SM_1000_NS12placeholders2_1E,@object
	.size		_ZN30_INTERNAL_36bdc303_4_k_cu_main6thrust24THRUST_300001_SM_1000_NS12placeholders2_1E,(_ZN30_INTERNAL_36bdc303_4_k_cu_main4cuda3std3__45__cpo5beginE - _ZN30_INTERNAL_36bdc303_4_k_cu_main6thrust24THRUST_300001_SM_1000_NS12placeholders2_1E)
_ZN30_INTERNAL_36bdc303_4_k_cu_main6thrust24THRUST_300001_SM_1000_NS12placeholders2_1E:
	.zero		1
	.type		_ZN30_INTERNAL_36bdc303_4_k_cu_main4cuda3std3__45__cpo5beginE,@object
	.size		_ZN30_INTERNAL_36bdc303_4_k_cu_main4cuda3std3__45__cpo5beginE,(_ZN30_INTERNAL_36bdc303_4_k_cu_main4cuda3std6ranges3__45__cpo5beginE - _ZN30_INTERNAL_36bdc303_4_k_cu_main4cuda3std3__45__cpo5beginE)
_ZN30_INTERNAL_36bdc303_4_k_cu_main4cuda3std3__45__cpo5beginE:
	.zero		1
	.type		_ZN30_INTERNAL_36bdc303_4_k_cu_main4cuda3std6ranges3__45__cpo5beginE,@object
	.size		_ZN30_INTERNAL_36bdc303_4_k_cu_main4cuda3std6ranges3__45__cpo5beginE,(_ZN30_INTERNAL_36bdc303_4_k_cu_main6thrust24THRUST_300001_SM_1000_NS12placeholders2_5E - _ZN30_INTERNAL_36bdc303_4_k_cu_main4cuda3std6ranges3__45__cpo5beginE)
_ZN30_INTERNAL_36bdc303_4_k_cu_main4cuda3std6ranges3__45__cpo5beginE:
	.zero		1
	.type		_ZN30_INTERNAL_36bdc303_4_k_cu_main6thrust24THRUST_300001_SM_1000_NS12placeholders2_5E,@object
	.size		_ZN30_INTERNAL_36bdc303_4_k_cu_main6thrust24THRUST_300001_SM_1000_NS12placeholders2_5E,(_ZN30_INTERNAL_36bdc303_4_k_cu_main4cuda3std3__45__cpo6rbeginE - _ZN30_INTERNAL_36bdc303_4_k_cu_main6thrust24THRUST_300001_SM_1000_NS12placeholders2_5E)
_ZN30_INTERNAL_36bdc303_4_k_cu_main6thrust24THRUST_300001_SM_1000_NS12placeholders2_5E:
	.zero		1
	.type		_ZN30_INTERNAL_36bdc303_4_k_cu_main4cuda3std3__45__cpo6rbeginE,@object
	.size		_ZN30_INTERNAL_36bdc303_4_k_cu_main4cuda3std3__45__cpo6rbeginE,(_ZN30_INTERNAL_36bdc303_4_k_cu_main4cuda3std6ranges3__45__cpo7advanceE - _ZN30_INTERNAL_36bdc303_4_k_cu_main4cuda3std3__45__cpo6rbeginE)
_ZN30_INTERNAL_36bdc303_4_k_cu_main4cuda3std3__45__cpo6rbeginE:
	.zero		1
	.type		_ZN30_INTERNAL_36bdc303_4_k_cu_main4cuda3std6ranges3__45__cpo7advanceE,@object
	.size		_ZN30_INTERNAL_36bdc303_4_k_cu_main4cuda3std6ranges3__45__cpo7advanceE,(_ZN30_INTERNAL_36bdc303_4_k_cu_main4cuda3std3__47nulloptE - _ZN30_INTERNAL_36bdc303_4_k_cu_main4cuda3std6ranges3__45__cpo7advanceE)
_ZN30_INTERNAL_36bdc303_4_k_cu_main4cuda3std6ranges3__45__cpo7advanceE:
	.zero		1
	.type		_ZN30_INTERNAL_36bdc303_4_k_cu_main4cuda3std3__47nulloptE,@object
	.size		_ZN30_INTERNAL_36bdc303_4_k_cu_main4cuda3std3__47nulloptE,(_ZN30_INTERNAL_36bdc303_4_k_cu_main4cuda3std6ranges3__45__cpo8distanceE - _ZN30_INTERNAL_36bdc303_4_k_cu_main4cuda3std3__47nulloptE)
_ZN30_INTERNAL_36bdc303_4_k_cu_main4cuda3std3__47nulloptE:
	.zero		1
	.type		_ZN30_INTERNAL_36bdc303_4_k_cu_main4cuda3std6ranges3__45__cpo8distanceE,@object
	.size		_ZN30_INTERNAL_36bdc303_4_k_cu_main4cuda3std6ranges3__45__cpo8distanceE,(_ZN30_INTERNAL_36bdc303_4_k_cu_main6thrust24THRUST_300001_SM_1000_NS12placeholders3_10E - _ZN30_INTERNAL_36bdc303_4_k_cu_main4cuda3std6ranges3__45__cpo8distanceE)
_ZN30_INTERNAL_36bdc303_4_k_cu_main4cuda3std6ranges3__45__cpo8distanceE:
	.zero		1
	.type		_ZN30_INTERNAL_36bdc303_4_k_cu_main6thrust24THRUST_300001_SM_1000_NS12placeholders3_10E,@object
	.size		_ZN30_INTERNAL_36bdc303_4_k_cu_main6thrust24THRUST_300001_SM_1000_NS12placeholders3_10E,(_ZN30_INTERNAL_36bdc303_4_k_cu_main4cuda3std3__419piecewise_constructE - _ZN30_INTERNAL_36bdc303_4_k_cu_main6thrust24THRUST_300001_SM_1000_NS12placeholders3_10E)
_ZN30_INTERNAL_36bdc303_4_k_cu_main6thrust24THRUST_300001_SM_1000_NS12placeholders3_10E:
	.zero		1
	.type		_ZN30_INTERNAL_36bdc303_4_k_cu_main4cuda3std3__419piecewise_constructE,@object
	.size		_ZN30_INTERNAL_36bdc303_4_k_cu_main4cuda3std3__419piecewise_constructE,(_ZN30_INTERNAL_36bdc303_4_k_cu_main4cuda3std6ranges3__45__cpo5cdataE - _ZN30_INTERNAL_36bdc303_4_k_cu_main4cuda3std3__419piecewise_constructE)
_ZN30_INTERNAL_36bdc303_4_k_cu_main4cuda3std3__419piecewise_constructE:
	.zero		1
	.type		_ZN30_INTERNAL_36bdc303_4_k_cu_main4cuda3std6ranges3__45__cpo5cdataE,@object
	.size		_ZN30_INTERNAL_36bdc303_4_k_cu_main4cuda3std6ranges3__45__cpo5cdataE,(_ZN30_INTERNAL_36bdc303_4_k_cu_main6thrust24THRUST_300001_SM_1000_NS12placeholders2_2E - _ZN30_INTERNAL_36bdc303_4_k_cu_main4cuda3std6ranges3__45__cpo5cdataE)
_ZN30_INTERNAL_36bdc303_4_k_cu_main4cuda3std6ranges3__45__cpo5cdataE:
	.zero		1
	.type		_ZN30_INTERNAL_36bdc303_4_k_cu_main6thrust24THRUST_300001_SM_1000_NS12placeholders2_2E,@object
	.size		_ZN30_INTERNAL_36bdc303_4_k_cu_main6thrust24THRUST_300001_SM_1000_NS12placeholders2_2E,(_ZN30_INTERNAL_36bdc303_4_k_cu_main4cuda3std3__45__cpo3endE - _ZN30_INTERNAL_36bdc303_4_k_cu_main6thrust24THRUST_300001_SM_1000_NS12placeholders2_2E)
_ZN30_INTERNAL_36bdc303_4_k_cu_main6thrust24THRUST_300001_SM_1000_NS12placeholders2_2E:
	.zero		1
	.type		_ZN30_INTERNAL_36bdc303_4_k_cu_main4cuda3std3__45__cpo3endE,@object
	.size		_ZN30_INTERNAL_36bdc303_4_k_cu_main4cuda3std3__45__cpo3endE,(_ZN30_INTERNAL_36bdc303_4_k_cu_main4cuda3std6ranges3__45__cpo3endE - _ZN30_INTERNAL_36bdc303_4_k_cu_main4cuda3std3__45__cpo3endE)
_ZN30_INTERNAL_36bdc303_4_k_cu_main4cuda3std3__45__cpo3endE:
	.zero		1
	.type		_ZN30_INTERNAL_36bdc303_4_k_cu_main4cuda3std6ranges3__45__cpo3endE,@object
	.size		_ZN30_INTERNAL_36bdc303_4_k_cu_main4cuda3std6ranges3__45__cpo3endE,(_ZN30_INTERNAL_36bdc303_4_k_cu_main6thrust24THRUST_300001_SM_1000_NS12placeholders2_6E - _ZN30_INTERNAL_36bdc303_4_k_cu_main4cuda3std6ranges3__45__cpo3endE)
_ZN30_INTERNAL_36bdc303_4_k_cu_main4cuda3std6ranges3__45__cpo3endE:
	.zero		1
	.type		_ZN30_INTERNAL_36bdc303_4_k_cu_main6thrust24THRUST_300001_SM_1000_NS12placeholders2_6E,@object
	.size		_ZN30_INTERNAL_36bdc303_4_k_cu_main6thrust24THRUST_300001_SM_1000_NS12placeholders2_6E,(_ZN30_INTERNAL_36bdc303_4_k_cu_main4cuda3std3__45__cpo4rendE - _ZN30_INTERNAL_36bdc303_4_k_cu_main6thrust24THRUST_300001_SM_1000_NS12placeholders2_6E)
_ZN30_INTERNAL_36bdc303_4_k_cu_main6thrust24THRUST_300001_SM_1000_NS12placeholders2_6E:
	.zero		1
	.type		_ZN30_INTERNAL_36bdc303_4_k_cu_main4cuda3std3__45__cpo4rendE,@object
	.size		_ZN30_INTERNAL_36bdc303_4_k_cu_main4cuda3std3__45__cpo4rendE,(_ZN30_INTERNAL_36bdc303_4_k_cu_main4cuda3std6ranges3__45__cpo9iter_swapE - _ZN30_INTERNAL_36bdc303_4_k_cu_main4cuda3std3__45__cpo4rendE)
_ZN30_INTERNAL_36bdc303_4_k_cu_main4cuda3std3__45__cpo4rendE:
	.zero		1
	.type		_ZN30_INTERNAL_36bdc303_4_k_cu_main4cuda3std6ranges3__45__cpo9iter_swapE,@object
	.size		_ZN30_INTERNAL_36bdc303_4_k_cu_main4cuda3std6ranges3__45__cpo9iter_swapE,(_ZN30_INTERNAL_36bdc303_4_k_cu_main4cuda3std3__48unexpectE - _ZN30_INTERNAL_36bdc303_4_k_cu_main4cuda3std6ranges3__45__cpo9iter_swapE)
_ZN30_INTERNAL_36bdc303_4_k_cu_main4cuda3std6ranges3__45__cpo9iter_swapE:
	.zero		1
	.type		_ZN30_INTERNAL_36bdc303_4_k_cu_main4cuda3std3__48unexpectE,@object
	.size		_ZN30_INTERNAL_36bdc303_4_k_cu_main4cuda3std3__48unexpectE,(_ZN30_INTERNAL_36bdc303_4_k_cu_main6thrust24THRUST_300001_SM_1000_NS8cuda_cub3parE - _ZN30_INTERNAL_36bdc303_4_k_cu_main4cuda3std3__48unexpectE)
_ZN30_INTERNAL_36bdc303_4_k_cu_main4cuda3std3__48unexpectE:
	.zero		1
	.type		_ZN30_INTERNAL_36bdc303_4_k_cu_main6thrust24THRUST_300001_SM_1000_NS8cuda_cub3parE,@object
	.size		_ZN30_INTERNAL_36bdc303_4_k_cu_main6thrust24THRUST_300001_SM_1000_NS8cuda_cub3parE,(_ZN30_INTERNAL_36bdc303_4_k_cu_main6thrust24THRUST_300001_SM_1000_NS12placeholders2_4E - _ZN30_INTERNAL_36bdc303_4_k_cu_main6thrust24THRUST_300001_SM_1000_NS8cuda_cub3parE)
_ZN30_INTERNAL_36bdc303_4_k_cu_main6thrust24THRUST_300001_SM_1000_NS8cuda_cub3parE:
	.zero		1
	.type		_ZN30_INTERNAL_36bdc303_4_k_cu_main6thrust24THRUST_300001_SM_1000_NS12placeholders2_4E,@object
	.size		_ZN30_INTERNAL_36bdc303_4_k_cu_main6thrust24THRUST_300001_SM_1000_NS12placeholders2_4E,(_ZN30_INTERNAL_36bdc303_4_k_cu_main4cuda3std3__45__cpo4cendE - _ZN30_INTERNAL_36bdc303_4_k_cu_main6thrust24THRUST_300001_SM_1000_NS12placeholders2_4E)
_ZN30_INTERNAL_36bdc303_4_k_cu_main6thrust24THRUST_300001_SM_1000_NS12placeholders2_4E:
	.zero		1
	.type		_ZN30_INTERNAL_36bdc303_4_k_cu_main4cuda3std3__45__cpo4cendE,@object
	.size		_ZN30_INTERNAL_36bdc303_4_k_cu_main4cuda3std3__45__cpo4cendE,(_ZN30_INTERNAL_36bdc303_4_k_cu_main4cuda3std6ranges3__45__cpo4cendE - _ZN30_INTERNAL_36bdc303_4_k_cu_main4cuda3std3__45__cpo4cendE)
_ZN30_INTERNAL_36bdc303_4_k_cu_main4cuda3std3__45__cpo4cendE:
	.zero		1
	.type		_ZN30_INTERNAL_36bdc303_4_k_cu_main4cuda3std6ranges3__45__cpo4cendE,@object
	.size		_ZN30_INTERNAL_36bdc303_4_k_cu_main4cuda3std6ranges3__45__cpo4cendE,(_ZN30_INTERNAL_36bdc303_4_k_cu_main4cuda3std3__420unreachable_sentinelE - _ZN30_INTERNAL_36bdc303_4_k_cu_main4cuda3std6ranges3__45__cpo4cendE)
_ZN30_INTERNAL_36bdc303_4_k_cu_main4cuda3std6ranges3__45__cpo4cendE:
	.zero		1
	.type		_ZN30_INTERNAL_36bdc303_4_k_cu_main4cuda3std3__420unreachable_sentinelE,@object
	.size		_ZN30_INTERNAL_36bdc303_4_k_cu_main4cuda3std3__420unreachable_sentinelE,(_ZN30_INTERNAL_36bdc303_4_k_cu_main4cuda3std6ranges3__45__cpo5ssizeE - _ZN30_INTERNAL_36bdc303_4_k_cu_main4cuda3std3__420unreachable_sentinelE)
_ZN30_INTERNAL_36bdc303_4_k_cu_main4cuda3std3__420unreachable_sentinelE:
	.zero		1
	.type		_ZN30_INTERNAL_36bdc303_4_k_cu_main4cuda3std6ranges3__45__cpo5ssizeE,@object
	.size		_ZN30_INTERNAL_36bdc303_4_k_cu_main4cuda3std6ranges3__45__cpo5ssizeE,(_ZN30_INTERNAL_36bdc303_4_k_cu_main6thrust24THRUST_300001_SM_1000_NS12placeholders2_8E - _ZN30_INTERNAL_36bdc303_4_k_cu_main4cuda3std6ranges3__45__cpo5ssizeE)
_ZN30_INTERNAL_36bdc303_4_k_cu_main4cuda3std6ranges3__45__cpo5ssizeE:
	.zero		1
	.type		_ZN30_INTERNAL_36bdc303_4_k_cu_main6thrust24THRUST_300001_SM_1000_NS12placeholders2_8E,@object
	.size		_ZN30_INTERNAL_36bdc303_4_k_cu_main6thrust24THRUST_300001_SM_1000_NS12placeholders2_8E,(_ZN30_INTERNAL_36bdc303_4_k_cu_main4cuda3std3__45__cpo5crendE - _ZN30_INTERNAL_36bdc303_4_k_cu_main6thrust24THRUST_300001_SM_1000_NS12placeholders2_8E)
_ZN30_INTERNAL_36bdc303_4_k_cu_main6thrust24THRUST_300001_SM_1000_NS12placeholders2_8E:
	.zero		1
	.type		_ZN30_INTERNAL_36bdc303_4_k_cu_main4cuda3std3__45__cpo5crendE,@object
	.size		_ZN30_INTERNAL_36bdc303_4_k_cu_main4cuda3std3__45__cpo5crendE,(_ZN30_INTERNAL_36bdc303_4_k_cu_main4cuda3std6ranges3__45__cpo4prevE - _ZN30_INTERNAL_36bdc303_4_k_cu_main4cuda3std3__45__cpo5crendE)
_ZN30_INTERNAL_36bdc303_4_k_cu_main4cuda3std3__45__cpo5crendE:
	.zero		1
	.type		_ZN30_INTERNAL_36bdc303_4_k_cu_main4cuda3std6ranges3__45__cpo4prevE,@object
	.size		_ZN30_INTERNAL_36bdc303_4_k_cu_main4cuda3std6ranges3__45__cpo4prevE,(_ZN30_INTERNAL_36bdc303_4_k_cu_main4cuda3std6ranges3__45__cpo9iter_moveE - _ZN30_INTERNAL_36bdc303_4_k_cu_main4cuda3std6ranges3__45__cpo4prevE)
_ZN30_INTERNAL_36bdc303_4_k_cu_main4cuda3std6ranges3__45__cpo4prevE:
	.zero		1
	.type		_ZN30_INTERNAL_36bdc303_4_k_cu_main4cuda3std6ranges3__45__cpo9iter_moveE,@object
	.size		_ZN30_INTERNAL_36bdc303_4_k_cu_main4cuda3std6ranges3__45__cpo9iter_moveE,(_ZN30_INTERNAL_36bdc303_4_k_cu_main6thrust24THRUST_300001_SM_1000_NS6system6detail10sequential3seqE - _ZN30_INTERNAL_36bdc303_4_k_cu_main4cuda3std6ranges3__45__cpo9iter_moveE)
_ZN30_INTERNAL_36bdc303_4_k_cu_main4cuda3std6ranges3__45__cpo9iter_moveE:
	.zero		1
	.type		_ZN30_INTERNAL_36bdc303_4_k_cu_main6thrust24THRUST_300001_SM_1000_NS6system6detail10sequential3seqE,@object
	.size		_ZN30_INTERNAL_36bdc303_4_k_cu_main6thrust24THRUST_300001_SM_1000_NS6system6detail10sequential3seqE,(.L_31 - _ZN30_INTERNAL_36bdc303_4_k_cu_main6thrust24THRUST_300001_SM_1000_NS6system6detail10sequential3seqE)
_ZN30_INTERNAL_36bdc303_4_k_cu_main6thrust24THRUST_300001_SM_1000_NS6system6detail10sequential3seqE:
	.zero		1
.L_31:


//--------------------- .nv.shared._ZN3cub18CUB_300001_SM_10006detail6reduce18DeviceReduceKernelINS2_10policy_hubIdyN4cuda3std3__44plusIdEEE10Policy1000EN6thrust24THRUST_300001_SM_1000_NS17counting_iteratorIiNSD_11use_defaultESF_SF_EEyS9_d9integrandEEvT0_PT3_T1_NS0_13GridEvenShareISL_EET2_T4_ --------------------------
	.section	.nv.shared._ZN3cub18CUB_300001_SM_10006detail6reduce18DeviceReduceKernelINS2_10policy_hubIdyN4cuda3std3__44plusIdEEE10Policy1000EN6thrust24THRUST_300001_SM_1000_NS17counting_iteratorIiNSD_11use_defaultESF_SF_EEyS9_d9integrandEEvT0_PT3_T1_NS0_13GridEvenShareISL_EET2_T4_,"aw",@nobits
	.sectionflags	@""
	.align	8
.nv.shared._ZN3cub18CUB_300001_SM_10006detail6reduce18DeviceReduceKernelINS2_10policy_hubIdyN4cuda3std3__44plusIdEEE10Policy1000EN6thrust24THRUST_300001_SM_1000_NS17counting_iteratorIiNSD_11use_defaultESF_SF_EEyS9_d9integrandEEvT0_PT3_T1_NS0_13GridEvenShareISL_EET2_T4_:
	.zero		1176


//--------------------- .nv.shared._ZN3cub18CUB_300001_SM_10006detail6reduce28DeviceReduceSingleTileKernelINS2_10policy_hubIdyN4cuda3std3__44plusIdEEE10Policy1000EN6thrust24THRUST_300001_SM_1000_NS17counting_iteratorIiNSD_11use_defaultESF_SF_EEPdyS9_dd9integrandEEvT0_T1_T2_T3_T4_T6_ --------------------------
	.section	.nv.shared._ZN3cub18CUB_300001_SM_10006detail6reduce28DeviceReduceSingleTileKernelINS2_10policy_hubIdyN4cuda3std3__44plusIdEEE10Policy1000EN6thrust24THRUST_300001_SM_1000_NS17counting_iteratorIiNSD_11use_defaultESF_SF_EEPdyS9_dd9integrandEEvT0_T1_T2_T3_T4_T6_,"aw",@nobits
	.sectionflags	@""
	.align	8
.nv.shared._ZN3cub18CUB_300001_SM_10006detail6reduce28DeviceReduceSingleTileKernelINS2_10policy_hubIdyN4cuda3std3__44plusIdEEE10Policy1000EN6thrust24THRUST_300001_SM_1000_NS17counting_iteratorIiNSD_11use_defaultESF_SF_EEPdyS9_dd9integrandEEvT0_T1_T2_T3_T4_T6_:
	.zero		1176


//--------------------- .nv.shared._ZN3cub18CUB_300001_SM_10006detail6reduce28DeviceReduceSingleTileKernelINS2_10policy_hubIdjN4cuda3std3__44plusIdEEE10Policy1000EPdSC_iS9_ddNS7_10__identityEEEvT0_T1_T2_T3_T4_T6_ --------------------------
	.section	.nv.shared._ZN3cub18CUB_300001_SM_10006detail6reduce28DeviceReduceSingleTileKernelINS2_10policy_hubIdjN4cuda3std3__44plusIdEEE10Policy1000EPdSC_iS9_ddNS7_10__identityEEEvT0_T1_T2_T3_T4_T6_,"aw",@nobits
	.sectionflags	@""
	.align	8
.nv.shared._ZN3cub18CUB_300001_SM_10006detail6reduce28DeviceReduceSingleTileKernelINS2_10policy_hubIdjN4cuda3std3__44plusIdEEE10Policy1000EPdSC_iS9_ddNS7_10__identityEEEvT0_T1_T2_T3_T4_T6_:
	.zero		1216


//--------------------- .nv.shared._ZN3cub18CUB_300001_SM_10006detail6reduce18DeviceReduceKernelINS2_10policy_hubIdjN4cuda3std3__44plusIdEEE10Policy1000EN6thrust24THRUST_300001_SM_1000_NS17counting_iteratorIiNSD_11use_defaultESF_SF_EEjS9_d9integrandEEvT0_PT3_T1_NS0_13GridEvenShareISL_EET2_T4_ --------------------------
	.section	.nv.shared._ZN3cub18CUB_300001_SM_10006detail6reduce18DeviceReduceKernelINS2_10policy_hubIdjN4cuda3std3__44plusIdEEE10Policy1000EN6thrust24THRUST_300001_SM_1000_NS17counting_iteratorIiNSD_11use_defaultESF_SF_EEjS9_d9integrandEEvT0_PT3_T1_NS0_13GridEvenShareISL_EET2_T4_,"aw",@nobits
	.sectionflags	@""
	.align	8
.nv.shared._ZN3cub18CUB_300001_SM_10006detail6reduce18DeviceReduceKernelINS2_10policy_hubIdjN4cuda3std3__44plusIdEEE10Policy1000EN6thrust24THRUST_300001_SM_1000_NS17counting_iteratorIiNSD_11use_defaultESF_SF_EEjS9_d9integrandEEvT0_PT3_T1_NS0_13GridEvenShareISL_EET2_T4_:
	.zero		1216


//--------------------- .nv.shared._ZN3cub18CUB_300001_SM_10006detail6reduce28DeviceReduceSingleTileKernelINS2_10policy_hubIdjN4cuda3std3__44plusIdEEE10Policy1000EN6thrust24THRUST_300001_SM_1000_NS17counting_iteratorIiNSD_11use_defaultESF_SF_EEPdjS9_dd9integrandEEvT0_T1_T2_T3_T4_T6_ --------------------------
	.section	.nv.shared._ZN3cub18CUB_300001_SM_10006detail6reduce28DeviceReduceSingleTileKernelINS2_10policy_hubIdjN4cuda3std3__44plusIdEEE10Policy1000EN6thrust24THRUST_300001_SM_1000_NS17counting_iteratorIiNSD_11use_defaultESF_SF_EEPdjS9_dd9integrandEEvT0_T1_T2_T3_T4_T6_,"aw",@nobits
	.sectionflags	@""
	.align	8
.nv.shared._ZN3cub18CUB_300001_SM_10006detail6reduce28DeviceReduceSingleTileKernelINS2_10policy_hubIdjN4cuda3std3__44plusIdEEE10Policy1000EN6thrust24THRUST_300001_SM_1000_NS17counting_iteratorIiNSD_11use_defaultESF_SF_EEPdjS9_dd9integrandEEvT0_T1_T2_T3_T4_T6_:
	.zero		1216


//--------------------- .nv.constant0._ZN3cub18CUB_300001_SM_10006detail6reduce28DeviceReduceSingleTileKernelINS2_10policy_hubIdyN4cuda3std3__44plusIdEEE10Policy1000EPdSC_iS9_ddNS7_10__identityEEEvT0_T1_T2_T3_T4_T6_ --------------------------
	.section	.nv.constant0._ZN3cub18CUB_300001_SM_10006detail6reduce28DeviceReduceSingleTileKernelINS2_10policy_hubIdyN4cuda3std3__44plusIdEEE10Policy1000EPdSC_iS9_ddNS7_10__identityEEEvT0_T1_T2_T3_T4_T6_,"a",@progbits
	.sectionflags	@""
	.align	4
.nv.constant0._ZN3cub18CUB_300001_SM_10006detail6reduce28DeviceReduceSingleTileKernelINS2_10policy_hubIdyN4cuda3std3__44plusIdEEE10Policy1000EPdSC_iS9_ddNS7_10__identityEEEvT0_T1_T2_T3_T4_T6_:
	.zero		929


//--------------------- .nv.constant0._ZN3cub18CUB_300001_SM_10006detail6reduce18DeviceReduceKernelINS2_10policy_hubIdyN4cuda3std3__44plusIdEEE10Policy1000EN6thrust24THRUST_300001_SM_1000_NS17counting_iteratorIiNSD_11use_defaultESF_SF_EEyS9_d9integrandEEvT0_PT3_T1_NS0_13GridEvenShareISL_EET2_T4_ --------------------------
	.section	.nv.constant0._ZN3cub18CUB_300001_SM_10006detail6reduce18DeviceReduceKernelINS2_10policy_hubIdyN4cuda3std3__44plusIdEEE10Policy1000EN6thrust24THRUST_300001_SM_1000_NS17counting_iteratorIiNSD_11use_defaultESF_SF_EEyS9_d9integrandEEvT0_PT3_T1_NS0_13GridEvenShareISL_EET2_T4_,"a",@progbits
	.sectionflags	@""
	.align	4
.nv.constant0._ZN3cub18CUB_300001_SM_10006detail6reduce18DeviceReduceKernelINS2_10policy_hubIdyN4cuda3std3__44plusIdEEE10Policy1000EN6thrust24THRUST_300001_SM_1000_NS17counting_iteratorIiNSD_11use_defaultESF_SF_EEyS9_d9integrandEEvT0_PT3_T1_NS0_13GridEvenShareISL_EET2_T4_:
	.zero		1008


//--------------------- .nv.constant0._ZN3cub18CUB_300001_SM_10006detail6reduce28DeviceReduceSingleTileKernelINS2_10policy_hubIdyN4cuda3std3__44plusIdEEE10Policy1000EN6thrust24THRUST_300001_SM_1000_NS17counting_iteratorIiNSD_11use_defaultESF_SF_EEPdyS9_dd9integrandEEvT0_T1_T2_T3_T4_T6_ --------------------------
	.section	.nv.constant0._ZN3cub18CUB_300001_SM_10006detail6reduce28DeviceReduceSingleTileKernelINS2_10policy_hubIdyN4cuda3std3__44plusIdEEE10Policy1000EN6thrust24THRUST_300001_SM_1000_NS17counting_iteratorIiNSD_11use_defaultESF_SF_EEPdyS9_dd9integrandEEvT0_T1_T2_T3_T4_T6_,"a",@progbits
	.sectionflags	@""
	.align	4
.nv.constant0._ZN3cub18CUB_300001_SM_10006detail6reduce28DeviceReduceSingleTileKernelINS2_10policy_hubIdyN4cuda3std3__44plusIdEEE10Policy1000EN6thrust24THRUST_300001_SM_1000_NS17counting_iteratorIiNSD_11use_defaultESF_SF_EEPdyS9_dd9integrandEEvT0_T1_T2_T3_T4_T6_:
	.zero		944


//--------------------- .nv.constant0._ZN3cub18CUB_300001_SM_10006detail6reduce28DeviceReduceSingleTileKernelINS2_10policy_hubIdjN4cuda3std3__44plusIdEEE10Policy1000EPdSC_iS9_ddNS7_10__identityEEEvT0_T1_T2_T3_T4_T6_ --------------------------
	.section	.nv.constant0._ZN3cub18CUB_300001_SM_10006detail6reduce28DeviceReduceSingleTileKernelINS2_10policy_hubIdjN4cuda3std3__44plusIdEEE10Policy1000EPdSC_iS9_ddNS7_10__identityEEEvT0_T1_T2_T3_T4_T6_,"a",@progbits
	.sectionflags	@""
	.align	4
.nv.constant0._ZN3cub18CUB_300001_SM_10006detail6reduce28DeviceReduceSingleTileKernelINS2_10policy_hubIdjN4cuda3std3__44plusIdEEE10Policy1000EPdSC_iS9_ddNS7_10__identityEEEvT0_T1_T2_T3_T4_T6_:
	.zero		929


//--------------------- .nv.constant0._ZN3cub18CUB_300001_SM_10006detail6reduce18DeviceReduceKernelINS2_10policy_hubIdjN4cuda3std3__44plusIdEEE10Policy1000EN6thrust24THRUST_300001_SM_1000_NS17counting_iteratorIiNSD_11use_defaultESF_SF_EEjS9_d9integrandEEvT0_PT3_T1_NS0_13GridEvenShareISL_EET2_T4_ --------------------------
	.section	.nv.constant0._ZN3cub18CUB_300001_SM_10006detail6reduce18DeviceReduceKernelINS2_10policy_hubIdjN4cuda3std3__44plusIdEEE10Policy1000EN6thrust24THRUST_300001_SM_1000_NS17counting_iteratorIiNSD_11use_defaultESF_SF_EEjS9_d9integrandEEvT0_PT3_T1_NS0_13GridEvenShareISL_EET2_T4_,"a",@progbits
	.sectionflags	@""
	.align	4
.nv.constant0._ZN3cub18CUB_300001_SM_10006detail6reduce18DeviceReduceKernelINS2_10policy_hubIdjN4cuda3std3__44plusIdEEE10Policy1000EN6thrust24THRUST_300001_SM_1000_NS17counting_iteratorIiNSD_11use_defaultESF_SF_EEjS9_d9integrandEEvT0_PT3_T1_NS0_13GridEvenShareISL_EET2_T4_:
	.zero		968


//--------------------- .nv.constant0._ZN3cub18CUB_300001_SM_10006detail6reduce28DeviceReduceSingleTileKernelINS2_10policy_hubIdjN4cuda3std3__44plusIdEEE10Policy1000EN6thrust24THRUST_300001_SM_1000_NS17counting_iteratorIiNSD_11use_defaultESF_SF_EEPdjS9_dd9integrandEEvT0_T1_T2_T3_T4_T6_ --------------------------
	.section	.nv.constant0._ZN3cub18CUB_300001_SM_10006detail6reduce28DeviceReduceSingleTileKernelINS2_10policy_hubIdjN4cuda3std3__44plusIdEEE10Policy1000EN6thrust24THRUST_300001_SM_1000_NS17counting_iteratorIiNSD_11use_defaultESF_SF_EEPdjS9_dd9integrandEEvT0_T1_T2_T3_T4_T6_,"a",@progbits
	.sectionflags	@""
	.align	4
.nv.constant0._ZN3cub18CUB_300001_SM_10006detail6reduce28DeviceReduceSingleTileKernelINS2_10policy_hubIdjN4cuda3std3__44plusIdEEE10Policy1000EN6thrust24THRUST_300001_SM_1000_NS17counting_iteratorIiNSD_11use_defaultESF_SF_EEPdjS9_dd9integrandEEvT0_T1_T2_T3_T4_T6_:
	.zero		936


//--------------------- .nv.constant0._ZN3cub18CUB_300001_SM_10006detail11EmptyKernelIvEEvv --------------------------
	.section	.nv.constant0._ZN3cub18CUB_300001_SM_10006detail11EmptyKernelIvEEvv,"a",@progbits
	.sectionflags	@""
	.align	4
.nv.constant0._ZN3cub18CUB_300001_SM_10006detail11EmptyKernelIvEEvv:
	.zero		896


//--------------------- SYMBOLS --------------------------

	.type		.nv.reservedSmem.offset0,@object
	.size		.nv.reservedSmem.offset0,0x4
	.type		.nv.reservedSmem.cap,@object
	.size		.nv.reservedSmem.cap,0x4
